//
// Generated by NVIDIA NVVM Compiler
//
// Compiler Build ID: CL-36424714
// Cuda compilation tools, release 13.0, V13.0.88
// Based on NVVM 20.0.0
//

.version 9.0
.target sm_100
.address_size 64

	// .globl	_Z25get_exact_solution_on_gpuPdS_S_ddddi
.func  (.param .align 16 .b8 func_retval0[16]) __internal_trig_reduction_slowpathd
(
	.param .b64 __internal_trig_reduction_slowpathd_param_0
)
;
.func  (.param .b64 func_retval0) __internal_accurate_pow
(
	.param .b64 __internal_accurate_pow_param_0,
	.param .b64 __internal_accurate_pow_param_1
)
;
.global .align 8 .b8 __cudart_i2opi_d[144] = {8, 93, 141, 31, 177, 95, 251, 107, 234, 146, 82, 138, 247, 57, 7, 61, 123, 241, 229, 235, 199, 186, 39, 117, 45, 234, 95, 158, 102, 63, 70, 79, 183, 9, 203, 39, 207, 126, 54, 109, 31, 109, 10, 90, 139, 17, 47, 239, 15, 152, 5, 222, 255, 151, 248, 31, 59, 40, 249, 189, 139, 95, 132, 156, 244, 57, 83, 131, 57, 214, 145, 57, 65, 126, 95, 180, 38, 112, 156, 233, 132, 68, 187, 46, 245, 53, 130, 232, 62, 167, 41, 177, 28, 235, 29, 254, 28, 146, 209, 9, 234, 46, 73, 6, 224, 210, 77, 66, 58, 110, 36, 183, 97, 197, 187, 222, 171, 99, 81, 254, 65, 144, 67, 60, 153, 149, 98, 219, 192, 221, 52, 245, 209, 87, 39, 252, 41, 21, 68, 78, 110, 131, 249, 162};
.global .align 16 .b8 __cudart_sin_cos_coeffs[128] = {70, 210, 176, 44, 241, 229, 90, 190, 146, 227, 172, 105, 227, 29, 199, 62, 161, 98, 219, 25, 160, 1, 42, 191, 24, 8, 17, 17, 17, 17, 129, 63, 84, 85, 85, 85, 85, 85, 197, 191, 0, 0, 0, 0, 0, 0, 0, 0, 0, 0, 0, 0, 0, 0, 0, 0, 100, 129, 253, 32, 131, 255, 168, 189, 40, 133, 239, 193, 167, 238, 33, 62, 217, 230, 6, 142, 79, 126, 146, 190, 233, 188, 221, 25, 160, 1, 250, 62, 71, 93, 193, 22, 108, 193, 86, 191, 81, 85, 85, 85, 85, 85, 165, 63, 0, 0, 0, 0, 0, 0, 224, 191, 0, 0, 0, 0, 0, 0, 240, 63};

.visible .entry _Z25get_exact_solution_on_gpuPdS_S_ddddi(
	.param .u64 .ptr .align 1 _Z25get_exact_solution_on_gpuPdS_S_ddddi_param_0,
	.param .u64 .ptr .align 1 _Z25get_exact_solution_on_gpuPdS_S_ddddi_param_1,
	.param .u64 .ptr .align 1 _Z25get_exact_solution_on_gpuPdS_S_ddddi_param_2,
	.param .f64 _Z25get_exact_solution_on_gpuPdS_S_ddddi_param_3,
	.param .f64 _Z25get_exact_solution_on_gpuPdS_S_ddddi_param_4,
	.param .f64 _Z25get_exact_solution_on_gpuPdS_S_ddddi_param_5,
	.param .f64 _Z25get_exact_solution_on_gpuPdS_S_ddddi_param_6,
	.param .u32 _Z25get_exact_solution_on_gpuPdS_S_ddddi_param_7
)
{
	.reg .pred 	%p<271>;
	.reg .b32 	%r<496>;
	.reg .b32 	%f<19>;
	.reg .b64 	%rd<87>;
	.reg .b64 	%fd<1067>;

	ld.param.f64 	%fd236, [_Z25get_exact_solution_on_gpuPdS_S_ddddi_param_5];
	ld.param.f64 	%fd237, [_Z25get_exact_solution_on_gpuPdS_S_ddddi_param_6];
	ld.param.u32 	%r109, [_Z25get_exact_solution_on_gpuPdS_S_ddddi_param_7];
	mov.u32 	%r110, %ntid.x;
	mov.u32 	%r111, %ctaid.x;
	mov.u32 	%r112, %tid.x;
	mad.lo.s32 	%r468, %r110, %r111, %r112;
	setp.ge.s32 	%p3, %r468, %r109;
	@%p3 bra 	$L__BB0_174;
	mul.f64 	%fd1, %fd236, 0d4010000000000000;
	abs.f64 	%fd2, %fd1;
	setp.eq.f64 	%p4, %fd2, 0d7FF0000000000000;
	mul.f64 	%fd238, %fd1, 0d3FE45F306DC9C883;
	cvt.rni.s32.f64 	%r2, %fd238;
	cvt.rn.f64.s32 	%fd239, %r2;
	fma.rn.f64 	%fd240, %fd239, 0dBFF921FB54442D18, %fd1;
	fma.rn.f64 	%fd241, %fd239, 0dBC91A62633145C00, %fd240;
	fma.rn.f64 	%fd3, %fd239, 0dB97B839A252049C0, %fd241;
	setp.ltu.f64 	%p5, %fd2, 0d41E0000000000000;
	mov.f64 	%fd242, 0d0000000000000000;
	mul.rn.f64 	%fd4, %fd1, %fd242;
	mul.f64 	%fd243, %fd237, 0d4010000000000000;
	fma.rn.f64 	%fd5, %fd236, %fd243, 0d3F747AE147AE147B;
	mov.f64 	%fd244, 0d3F747AE147AE147B;
	div.rn.f64 	%fd6, %fd244, %fd5;
	mov.f64 	%fd245, 0d4000000000000000;
	{
	.reg .b32 %temp; 
	mov.b64 	{%temp, %r3}, %fd245;
	}
	and.b32  	%r4, %r3, 2146435072;
	setp.eq.s32 	%p6, %r4, 1062207488;
	setp.lt.s32 	%p7, %r3, 0;
	selp.b32 	%r5, 0, 2146435072, %p7;
	and.b32  	%r113, %r3, 2147483647;
	setp.ne.s32 	%p8, %r113, 1071644672;
	and.pred  	%p1, %p6, %p8;
	or.b32  	%r6, %r5, -2147483648;
	or.pred  	%p2, %p4, %p5;
	selp.f64 	%fd7, %fd4, %fd3, %p4;
	selp.b32 	%r7, 0, %r2, %p4;
	mov.u64 	%rd11, __cudart_sin_cos_coeffs;
$L__BB0_2:
	ld.param.f64 	%fd1006, [_Z25get_exact_solution_on_gpuPdS_S_ddddi_param_3];
	ld.param.u64 	%rd85, [_Z25get_exact_solution_on_gpuPdS_S_ddddi_param_1];
	ld.param.u64 	%rd84, [_Z25get_exact_solution_on_gpuPdS_S_ddddi_param_0];
	setp.eq.f64 	%p9, %fd2, 0d7FF0000000000000;
	cvta.to.global.u64 	%rd4, %rd84;
	mul.wide.s32 	%rd5, %r468, 8;
	add.s64 	%rd6, %rd4, %rd5;
	ld.global.f64 	%fd8, [%rd6];
	cvta.to.global.u64 	%rd7, %rd85;
	add.s64 	%rd8, %rd7, %rd5;
	ld.global.f64 	%fd9, [%rd8];
	mul.f64 	%fd246, %fd1006, 0d3FE0000000000000;
	sub.f64 	%fd10, %fd8, %fd246;
	add.f64 	%fd11, %fd246, %fd8;
	mov.b32 	%r470, 1;
	mov.f64 	%fd1014, %fd4;
	@%p9 bra 	$L__BB0_6;
	setp.ltu.f64 	%p10, %fd2, 0d41E0000000000000;
	mov.f64 	%fd1014, %fd3;
	mov.u32 	%r469, %r2;
	@%p10 bra 	$L__BB0_5;
	{ // callseq 0, 0
	.param .b64 param0;
	st.param.f64 	[param0], %fd1;
	.param .align 16 .b8 retval0[16];
	call.uni (retval0), 
	__internal_trig_reduction_slowpathd, 
	(
	param0
	);
	ld.param.f64 	%fd1014, [retval0];
	ld.param.b32 	%r469, [retval0+8];
	} // callseq 0
$L__BB0_5:
	add.s32 	%r470, %r469, 1;
$L__BB0_6:
	shl.b32 	%r116, %r470, 6;
	cvt.u64.u32 	%rd9, %r116;
	and.b64  	%rd10, %rd9, 64;
	add.s64 	%rd12, %rd11, %rd10;
	mul.rn.f64 	%fd248, %fd1014, %fd1014;
	and.b32  	%r117, %r470, 1;
	setp.eq.b32 	%p11, %r117, 1;
	selp.f64 	%fd249, 0dBDA8FF8320FD8164, 0d3DE5DB65F9785EBA, %p11;
	ld.global.nc.v2.f64 	{%fd250, %fd251}, [%rd12];
	fma.rn.f64 	%fd252, %fd249, %fd248, %fd250;
	fma.rn.f64 	%fd253, %fd252, %fd248, %fd251;
	ld.global.nc.v2.f64 	{%fd254, %fd255}, [%rd12+16];
	fma.rn.f64 	%fd256, %fd253, %fd248, %fd254;
	fma.rn.f64 	%fd257, %fd256, %fd248, %fd255;
	ld.global.nc.v2.f64 	{%fd258, %fd259}, [%rd12+32];
	fma.rn.f64 	%fd260, %fd257, %fd248, %fd258;
	fma.rn.f64 	%fd261, %fd260, %fd248, %fd259;
	fma.rn.f64 	%fd262, %fd261, %fd1014, %fd1014;
	fma.rn.f64 	%fd263, %fd261, %fd248, 0d3FF0000000000000;
	selp.f64 	%fd264, %fd263, %fd262, %p11;
	and.b32  	%r118, %r470, 2;
	setp.eq.s32 	%p12, %r118, 0;
	mov.f64 	%fd265, 0d0000000000000000;
	sub.f64 	%fd266, %fd265, %fd264;
	selp.f64 	%fd15, %fd264, %fd266, %p12;
	mov.f64 	%fd1015, %fd7;
	mov.u32 	%r471, %r7;
	@%p2 bra 	$L__BB0_8;
	{ // callseq 1, 0
	.param .b64 param0;
	st.param.f64 	[param0], %fd1;
	.param .align 16 .b8 retval0[16];
	call.uni (retval0), 
	__internal_trig_reduction_slowpathd, 
	(
	param0
	);
	ld.param.f64 	%fd1015, [retval0];
	ld.param.b32 	%r471, [retval0+8];
	} // callseq 1
$L__BB0_8:
	ld.param.f64 	%fd1007, [_Z25get_exact_solution_on_gpuPdS_S_ddddi_param_4];
	setp.lt.s32 	%p13, %r3, 0;
	setp.eq.s32 	%p14, %r4, 1062207488;
	shl.b32 	%r120, %r471, 6;
	cvt.u64.u32 	%rd13, %r120;
	and.b64  	%rd14, %rd13, 64;
	add.s64 	%rd16, %rd11, %rd14;
	mul.rn.f64 	%fd268, %fd1015, %fd1015;
	and.b32  	%r121, %r471, 1;
	setp.eq.b32 	%p16, %r121, 1;
	selp.f64 	%fd269, 0dBDA8FF8320FD8164, 0d3DE5DB65F9785EBA, %p16;
	ld.global.nc.v2.f64 	{%fd270, %fd271}, [%rd16];
	fma.rn.f64 	%fd272, %fd269, %fd268, %fd270;
	fma.rn.f64 	%fd273, %fd272, %fd268, %fd271;
	ld.global.nc.v2.f64 	{%fd274, %fd275}, [%rd16+16];
	fma.rn.f64 	%fd276, %fd273, %fd268, %fd274;
	fma.rn.f64 	%fd277, %fd276, %fd268, %fd275;
	ld.global.nc.v2.f64 	{%fd278, %fd279}, [%rd16+32];
	fma.rn.f64 	%fd280, %fd277, %fd268, %fd278;
	fma.rn.f64 	%fd281, %fd280, %fd268, %fd279;
	fma.rn.f64 	%fd282, %fd281, %fd1015, %fd1015;
	fma.rn.f64 	%fd283, %fd281, %fd268, 0d3FF0000000000000;
	selp.f64 	%fd284, %fd283, %fd282, %p16;
	and.b32  	%r122, %r471, 2;
	setp.eq.s32 	%p17, %r122, 0;
	mov.f64 	%fd285, 0d0000000000000000;
	sub.f64 	%fd286, %fd285, %fd284;
	selp.f64 	%fd287, %fd284, %fd286, %p17;
	fma.rn.f64 	%fd288, %fd1007, 0dBFE0000000000000, %fd9;
	mul.f64 	%fd289, %fd288, %fd287;
	fma.rn.f64 	%fd290, %fd10, %fd15, %fd289;
	mul.f64 	%fd291, %fd288, %fd15;
	mul.f64 	%fd292, %fd10, %fd287;
	sub.f64 	%fd18, %fd291, %fd292;
	add.f64 	%fd19, %fd290, 0d3FD6666666666666;
	{
	.reg .b32 %temp; 
	mov.b64 	{%temp, %r15}, %fd19;
	}
	abs.f64 	%fd20, %fd19;
	{ // callseq 2, 0
	.param .b64 param0;
	st.param.f64 	[param0], %fd20;
	.param .b64 param1;
	st.param.f64 	[param1], 0d4000000000000000;
	.param .b64 retval0;
	call.uni (retval0), 
	__internal_accurate_pow, 
	(
	param0, 
	param1
	);
	ld.param.f64 	%fd293, [retval0];
	} // callseq 2
	setp.lt.s32 	%p18, %r15, 0;
	neg.f64 	%fd295, %fd293;
	selp.f64 	%fd296, %fd295, %fd293, %p14;
	selp.f64 	%fd297, %fd296, %fd293, %p18;
	setp.eq.f64 	%p19, %fd19, 0d0000000000000000;
	selp.b32 	%r123, %r15, 0, %p14;
	or.b32  	%r124, %r123, 2146435072;
	selp.b32 	%r125, %r124, %r123, %p13;
	mov.b32 	%r126, 0;
	mov.b64 	%fd298, {%r126, %r125};
	selp.f64 	%fd1016, %fd298, %fd297, %p19;
	add.f64 	%fd299, %fd19, 0d4000000000000000;
	{
	.reg .b32 %temp; 
	mov.b64 	{%temp, %r127}, %fd299;
	}
	and.b32  	%r128, %r127, 2146435072;
	setp.ne.s32 	%p20, %r128, 2146435072;
	@%p20 bra 	$L__BB0_13;
	setp.num.f64 	%p21, %fd19, %fd19;
	@%p21 bra 	$L__BB0_11;
	mov.f64 	%fd300, 0d4000000000000000;
	add.rn.f64 	%fd1016, %fd19, %fd300;
	bra.uni 	$L__BB0_13;
$L__BB0_11:
	setp.neu.f64 	%p22, %fd20, 0d7FF0000000000000;
	@%p22 bra 	$L__BB0_13;
	selp.b32 	%r129, %r6, %r5, %p1;
	selp.b32 	%r130, %r129, %r5, %p18;
	mov.b32 	%r131, 0;
	mov.b64 	%fd1016, {%r131, %r130};
$L__BB0_13:
	setp.eq.f64 	%p27, %fd19, 0d3FF0000000000000;
	selp.f64 	%fd25, 0d3FF0000000000000, %fd1016, %p27;
	{
	.reg .b32 %temp; 
	mov.b64 	{%temp, %r16}, %fd18;
	}
	abs.f64 	%fd26, %fd18;
	{ // callseq 3, 0
	.param .b64 param0;
	st.param.f64 	[param0], %fd26;
	.param .b64 param1;
	st.param.f64 	[param1], 0d4000000000000000;
	.param .b64 retval0;
	call.uni (retval0), 
	__internal_accurate_pow, 
	(
	param0, 
	param1
	);
	ld.param.f64 	%fd301, [retval0];
	} // callseq 3
	setp.lt.s32 	%p28, %r16, 0;
	neg.f64 	%fd303, %fd301;
	selp.f64 	%fd304, %fd303, %fd301, %p14;
	selp.f64 	%fd305, %fd304, %fd301, %p28;
	setp.eq.f64 	%p29, %fd18, 0d0000000000000000;
	selp.b32 	%r132, %r16, 0, %p14;
	or.b32  	%r133, %r132, 2146435072;
	selp.b32 	%r134, %r133, %r132, %p13;
	mov.b32 	%r135, 0;
	mov.b64 	%fd306, {%r135, %r134};
	selp.f64 	%fd1017, %fd306, %fd305, %p29;
	add.f64 	%fd307, %fd18, 0d4000000000000000;
	{
	.reg .b32 %temp; 
	mov.b64 	{%temp, %r136}, %fd307;
	}
	and.b32  	%r137, %r136, 2146435072;
	setp.ne.s32 	%p30, %r137, 2146435072;
	@%p30 bra 	$L__BB0_18;
	setp.num.f64 	%p31, %fd18, %fd18;
	@%p31 bra 	$L__BB0_16;
	mov.f64 	%fd308, 0d4000000000000000;
	add.rn.f64 	%fd1017, %fd18, %fd308;
	bra.uni 	$L__BB0_18;
$L__BB0_16:
	setp.neu.f64 	%p32, %fd26, 0d7FF0000000000000;
	@%p32 bra 	$L__BB0_18;
	selp.b32 	%r138, %r6, %r5, %p1;
	selp.b32 	%r139, %r138, %r5, %p28;
	mov.b32 	%r140, 0;
	mov.b64 	%fd1017, {%r140, %r139};
$L__BB0_18:
	setp.eq.f64 	%p34, %fd18, 0d3FF0000000000000;
	selp.f64 	%fd309, 0d3FF0000000000000, %fd1017, %p34;
	add.f64 	%fd310, %fd25, %fd309;
	neg.f64 	%fd311, %fd310;
	div.rn.f64 	%fd31, %fd311, %fd5;
	fma.rn.f64 	%fd312, %fd31, 0d3FF71547652B82FE, 0d4338000000000000;
	{
	.reg .b32 %temp; 
	mov.b64 	{%r17, %temp}, %fd312;
	}
	mov.f64 	%fd313, 0dC338000000000000;
	add.rn.f64 	%fd314, %fd312, %fd313;
	fma.rn.f64 	%fd315, %fd314, 0dBFE62E42FEFA39EF, %fd31;
	fma.rn.f64 	%fd316, %fd314, 0dBC7ABC9E3B39803F, %fd315;
	fma.rn.f64 	%fd317, %fd316, 0d3E5ADE1569CE2BDF, 0d3E928AF3FCA213EA;
	fma.rn.f64 	%fd318, %fd317, %fd316, 0d3EC71DEE62401315;
	fma.rn.f64 	%fd319, %fd318, %fd316, 0d3EFA01997C89EB71;
	fma.rn.f64 	%fd320, %fd319, %fd316, 0d3F2A01A014761F65;
	fma.rn.f64 	%fd321, %fd320, %fd316, 0d3F56C16C1852B7AF;
	fma.rn.f64 	%fd322, %fd321, %fd316, 0d3F81111111122322;
	fma.rn.f64 	%fd323, %fd322, %fd316, 0d3FA55555555502A1;
	fma.rn.f64 	%fd324, %fd323, %fd316, 0d3FC5555555555511;
	fma.rn.f64 	%fd325, %fd324, %fd316, 0d3FE000000000000B;
	fma.rn.f64 	%fd326, %fd325, %fd316, 0d3FF0000000000000;
	fma.rn.f64 	%fd327, %fd326, %fd316, 0d3FF0000000000000;
	{
	.reg .b32 %temp; 
	mov.b64 	{%r18, %temp}, %fd327;
	}
	{
	.reg .b32 %temp; 
	mov.b64 	{%temp, %r19}, %fd327;
	}
	shl.b32 	%r141, %r17, 20;
	add.s32 	%r142, %r141, %r19;
	mov.b64 	%fd1018, {%r18, %r142};
	{
	.reg .b32 %temp; 
	mov.b64 	{%temp, %r143}, %fd31;
	}
	mov.b32 	%f10, %r143;
	abs.f32 	%f1, %f10;
	setp.lt.f32 	%p35, %f1, 0f4086232B;
	@%p35 bra 	$L__BB0_21;
	setp.lt.f64 	%p36, %fd31, 0d0000000000000000;
	add.f64 	%fd328, %fd31, 0d7FF0000000000000;
	selp.f64 	%fd1018, 0d0000000000000000, %fd328, %p36;
	setp.geu.f32 	%p37, %f1, 0f40874800;
	@%p37 bra 	$L__BB0_21;
	shr.u32 	%r144, %r17, 31;
	add.s32 	%r145, %r17, %r144;
	shr.s32 	%r146, %r145, 1;
	shl.b32 	%r147, %r146, 20;
	add.s32 	%r148, %r19, %r147;
	mov.b64 	%fd329, {%r18, %r148};
	sub.s32 	%r149, %r17, %r146;
	shl.b32 	%r150, %r149, 20;
	add.s32 	%r151, %r150, 1072693248;
	mov.b32 	%r152, 0;
	mov.b64 	%fd330, {%r152, %r151};
	mul.f64 	%fd1018, %fd330, %fd329;
$L__BB0_21:
	setp.eq.f64 	%p38, %fd2, 0d7FF0000000000000;
	mov.b32 	%r473, 1;
	mov.f64 	%fd1020, %fd4;
	@%p38 bra 	$L__BB0_25;
	setp.ltu.f64 	%p39, %fd2, 0d41E0000000000000;
	mov.f64 	%fd1020, %fd3;
	mov.u32 	%r472, %r2;
	@%p39 bra 	$L__BB0_24;
	{ // callseq 4, 0
	.param .b64 param0;
	st.param.f64 	[param0], %fd1;
	.param .align 16 .b8 retval0[16];
	call.uni (retval0), 
	__internal_trig_reduction_slowpathd, 
	(
	param0
	);
	ld.param.f64 	%fd1020, [retval0];
	ld.param.b32 	%r472, [retval0+8];
	} // callseq 4
$L__BB0_24:
	add.s32 	%r473, %r472, 1;
$L__BB0_25:
	shl.b32 	%r155, %r473, 6;
	cvt.u64.u32 	%rd17, %r155;
	and.b64  	%rd18, %rd17, 64;
	add.s64 	%rd20, %rd11, %rd18;
	mul.rn.f64 	%fd332, %fd1020, %fd1020;
	and.b32  	%r156, %r473, 1;
	setp.eq.b32 	%p40, %r156, 1;
	selp.f64 	%fd333, 0dBDA8FF8320FD8164, 0d3DE5DB65F9785EBA, %p40;
	ld.global.nc.v2.f64 	{%fd334, %fd335}, [%rd20];
	fma.rn.f64 	%fd336, %fd333, %fd332, %fd334;
	fma.rn.f64 	%fd337, %fd336, %fd332, %fd335;
	ld.global.nc.v2.f64 	{%fd338, %fd339}, [%rd20+16];
	fma.rn.f64 	%fd340, %fd337, %fd332, %fd338;
	fma.rn.f64 	%fd341, %fd340, %fd332, %fd339;
	ld.global.nc.v2.f64 	{%fd342, %fd343}, [%rd20+32];
	fma.rn.f64 	%fd344, %fd341, %fd332, %fd342;
	fma.rn.f64 	%fd345, %fd344, %fd332, %fd343;
	fma.rn.f64 	%fd346, %fd345, %fd1020, %fd1020;
	fma.rn.f64 	%fd347, %fd345, %fd332, 0d3FF0000000000000;
	selp.f64 	%fd348, %fd347, %fd346, %p40;
	and.b32  	%r157, %r473, 2;
	setp.eq.s32 	%p41, %r157, 0;
	mov.f64 	%fd349, 0d0000000000000000;
	sub.f64 	%fd350, %fd349, %fd348;
	selp.f64 	%fd39, %fd348, %fd350, %p41;
	mov.f64 	%fd1021, %fd7;
	mov.u32 	%r474, %r7;
	@%p2 bra 	$L__BB0_27;
	{ // callseq 5, 0
	.param .b64 param0;
	st.param.f64 	[param0], %fd1;
	.param .align 16 .b8 retval0[16];
	call.uni (retval0), 
	__internal_trig_reduction_slowpathd, 
	(
	param0
	);
	ld.param.f64 	%fd1021, [retval0];
	ld.param.b32 	%r474, [retval0+8];
	} // callseq 5
$L__BB0_27:
	ld.param.f64 	%fd1008, [_Z25get_exact_solution_on_gpuPdS_S_ddddi_param_4];
	setp.lt.s32 	%p42, %r3, 0;
	setp.eq.s32 	%p43, %r4, 1062207488;
	shl.b32 	%r159, %r474, 6;
	cvt.u64.u32 	%rd21, %r159;
	and.b64  	%rd22, %rd21, 64;
	add.s64 	%rd24, %rd11, %rd22;
	mul.rn.f64 	%fd352, %fd1021, %fd1021;
	and.b32  	%r160, %r474, 1;
	setp.eq.b32 	%p45, %r160, 1;
	selp.f64 	%fd353, 0dBDA8FF8320FD8164, 0d3DE5DB65F9785EBA, %p45;
	ld.global.nc.v2.f64 	{%fd354, %fd355}, [%rd24];
	fma.rn.f64 	%fd356, %fd353, %fd352, %fd354;
	fma.rn.f64 	%fd357, %fd356, %fd352, %fd355;
	ld.global.nc.v2.f64 	{%fd358, %fd359}, [%rd24+16];
	fma.rn.f64 	%fd360, %fd357, %fd352, %fd358;
	fma.rn.f64 	%fd361, %fd360, %fd352, %fd359;
	ld.global.nc.v2.f64 	{%fd362, %fd363}, [%rd24+32];
	fma.rn.f64 	%fd364, %fd361, %fd352, %fd362;
	fma.rn.f64 	%fd365, %fd364, %fd352, %fd363;
	fma.rn.f64 	%fd366, %fd365, %fd1021, %fd1021;
	fma.rn.f64 	%fd367, %fd365, %fd352, 0d3FF0000000000000;
	selp.f64 	%fd368, %fd367, %fd366, %p45;
	and.b32  	%r161, %r474, 2;
	setp.eq.s32 	%p46, %r161, 0;
	mov.f64 	%fd369, 0d0000000000000000;
	sub.f64 	%fd370, %fd369, %fd368;
	selp.f64 	%fd371, %fd368, %fd370, %p46;
	fma.rn.f64 	%fd372, %fd1008, 0dBFE0000000000000, %fd9;
	mul.f64 	%fd373, %fd372, %fd371;
	fma.rn.f64 	%fd374, %fd11, %fd39, %fd373;
	mul.f64 	%fd375, %fd372, %fd39;
	mul.f64 	%fd376, %fd11, %fd371;
	sub.f64 	%fd42, %fd375, %fd376;
	add.f64 	%fd43, %fd374, 0d3FD6666666666666;
	{
	.reg .b32 %temp; 
	mov.b64 	{%temp, %r26}, %fd43;
	}
	abs.f64 	%fd44, %fd43;
	{ // callseq 6, 0
	.param .b64 param0;
	st.param.f64 	[param0], %fd44;
	.param .b64 param1;
	st.param.f64 	[param1], 0d4000000000000000;
	.param .b64 retval0;
	call.uni (retval0), 
	__internal_accurate_pow, 
	(
	param0, 
	param1
	);
	ld.param.f64 	%fd377, [retval0];
	} // callseq 6
	setp.lt.s32 	%p47, %r26, 0;
	neg.f64 	%fd379, %fd377;
	selp.f64 	%fd380, %fd379, %fd377, %p43;
	selp.f64 	%fd381, %fd380, %fd377, %p47;
	setp.eq.f64 	%p48, %fd43, 0d0000000000000000;
	selp.b32 	%r162, %r26, 0, %p43;
	or.b32  	%r163, %r162, 2146435072;
	selp.b32 	%r164, %r163, %r162, %p42;
	mov.b32 	%r165, 0;
	mov.b64 	%fd382, {%r165, %r164};
	selp.f64 	%fd1022, %fd382, %fd381, %p48;
	add.f64 	%fd383, %fd43, 0d4000000000000000;
	{
	.reg .b32 %temp; 
	mov.b64 	{%temp, %r166}, %fd383;
	}
	and.b32  	%r167, %r166, 2146435072;
	setp.ne.s32 	%p49, %r167, 2146435072;
	@%p49 bra 	$L__BB0_32;
	setp.num.f64 	%p50, %fd43, %fd43;
	@%p50 bra 	$L__BB0_30;
	mov.f64 	%fd384, 0d4000000000000000;
	add.rn.f64 	%fd1022, %fd43, %fd384;
	bra.uni 	$L__BB0_32;
$L__BB0_30:
	setp.neu.f64 	%p51, %fd44, 0d7FF0000000000000;
	@%p51 bra 	$L__BB0_32;
	selp.b32 	%r168, %r6, %r5, %p1;
	selp.b32 	%r169, %r168, %r5, %p47;
	mov.b32 	%r170, 0;
	mov.b64 	%fd1022, {%r170, %r169};
$L__BB0_32:
	setp.eq.f64 	%p56, %fd43, 0d3FF0000000000000;
	selp.f64 	%fd49, 0d3FF0000000000000, %fd1022, %p56;
	{
	.reg .b32 %temp; 
	mov.b64 	{%temp, %r27}, %fd42;
	}
	abs.f64 	%fd50, %fd42;
	{ // callseq 7, 0
	.param .b64 param0;
	st.param.f64 	[param0], %fd50;
	.param .b64 param1;
	st.param.f64 	[param1], 0d4000000000000000;
	.param .b64 retval0;
	call.uni (retval0), 
	__internal_accurate_pow, 
	(
	param0, 
	param1
	);
	ld.param.f64 	%fd385, [retval0];
	} // callseq 7
	setp.lt.s32 	%p57, %r27, 0;
	neg.f64 	%fd387, %fd385;
	selp.f64 	%fd388, %fd387, %fd385, %p43;
	selp.f64 	%fd389, %fd388, %fd385, %p57;
	setp.eq.f64 	%p58, %fd42, 0d0000000000000000;
	selp.b32 	%r171, %r27, 0, %p43;
	or.b32  	%r172, %r171, 2146435072;
	selp.b32 	%r173, %r172, %r171, %p42;
	mov.b32 	%r174, 0;
	mov.b64 	%fd390, {%r174, %r173};
	selp.f64 	%fd1023, %fd390, %fd389, %p58;
	add.f64 	%fd391, %fd42, 0d4000000000000000;
	{
	.reg .b32 %temp; 
	mov.b64 	{%temp, %r175}, %fd391;
	}
	and.b32  	%r176, %r175, 2146435072;
	setp.ne.s32 	%p59, %r176, 2146435072;
	@%p59 bra 	$L__BB0_37;
	setp.num.f64 	%p60, %fd42, %fd42;
	@%p60 bra 	$L__BB0_35;
	mov.f64 	%fd392, 0d4000000000000000;
	add.rn.f64 	%fd1023, %fd42, %fd392;
	bra.uni 	$L__BB0_37;
$L__BB0_35:
	setp.neu.f64 	%p61, %fd50, 0d7FF0000000000000;
	@%p61 bra 	$L__BB0_37;
	selp.b32 	%r177, %r6, %r5, %p1;
	selp.b32 	%r178, %r177, %r5, %p57;
	mov.b32 	%r179, 0;
	mov.b64 	%fd1023, {%r179, %r178};
$L__BB0_37:
	setp.eq.f64 	%p63, %fd42, 0d3FF0000000000000;
	selp.f64 	%fd393, 0d3FF0000000000000, %fd1023, %p63;
	add.f64 	%fd394, %fd49, %fd393;
	neg.f64 	%fd395, %fd394;
	div.rn.f64 	%fd55, %fd395, %fd5;
	fma.rn.f64 	%fd396, %fd55, 0d3FF71547652B82FE, 0d4338000000000000;
	{
	.reg .b32 %temp; 
	mov.b64 	{%r28, %temp}, %fd396;
	}
	mov.f64 	%fd397, 0dC338000000000000;
	add.rn.f64 	%fd398, %fd396, %fd397;
	fma.rn.f64 	%fd399, %fd398, 0dBFE62E42FEFA39EF, %fd55;
	fma.rn.f64 	%fd400, %fd398, 0dBC7ABC9E3B39803F, %fd399;
	fma.rn.f64 	%fd401, %fd400, 0d3E5ADE1569CE2BDF, 0d3E928AF3FCA213EA;
	fma.rn.f64 	%fd402, %fd401, %fd400, 0d3EC71DEE62401315;
	fma.rn.f64 	%fd403, %fd402, %fd400, 0d3EFA01997C89EB71;
	fma.rn.f64 	%fd404, %fd403, %fd400, 0d3F2A01A014761F65;
	fma.rn.f64 	%fd405, %fd404, %fd400, 0d3F56C16C1852B7AF;
	fma.rn.f64 	%fd406, %fd405, %fd400, 0d3F81111111122322;
	fma.rn.f64 	%fd407, %fd406, %fd400, 0d3FA55555555502A1;
	fma.rn.f64 	%fd408, %fd407, %fd400, 0d3FC5555555555511;
	fma.rn.f64 	%fd409, %fd408, %fd400, 0d3FE000000000000B;
	fma.rn.f64 	%fd410, %fd409, %fd400, 0d3FF0000000000000;
	fma.rn.f64 	%fd411, %fd410, %fd400, 0d3FF0000000000000;
	{
	.reg .b32 %temp; 
	mov.b64 	{%r29, %temp}, %fd411;
	}
	{
	.reg .b32 %temp; 
	mov.b64 	{%temp, %r30}, %fd411;
	}
	shl.b32 	%r180, %r28, 20;
	add.s32 	%r181, %r180, %r30;
	mov.b64 	%fd1024, {%r29, %r181};
	{
	.reg .b32 %temp; 
	mov.b64 	{%temp, %r182}, %fd55;
	}
	mov.b32 	%f11, %r182;
	abs.f32 	%f2, %f11;
	setp.lt.f32 	%p64, %f2, 0f4086232B;
	@%p64 bra 	$L__BB0_40;
	setp.lt.f64 	%p65, %fd55, 0d0000000000000000;
	add.f64 	%fd412, %fd55, 0d7FF0000000000000;
	selp.f64 	%fd1024, 0d0000000000000000, %fd412, %p65;
	setp.geu.f32 	%p66, %f2, 0f40874800;
	@%p66 bra 	$L__BB0_40;
	shr.u32 	%r183, %r28, 31;
	add.s32 	%r184, %r28, %r183;
	shr.s32 	%r185, %r184, 1;
	shl.b32 	%r186, %r185, 20;
	add.s32 	%r187, %r30, %r186;
	mov.b64 	%fd413, {%r29, %r187};
	sub.s32 	%r188, %r28, %r185;
	shl.b32 	%r189, %r188, 20;
	add.s32 	%r190, %r189, 1072693248;
	mov.b32 	%r191, 0;
	mov.b64 	%fd414, {%r191, %r190};
	mul.f64 	%fd1024, %fd414, %fd413;
$L__BB0_40:
	setp.eq.f64 	%p67, %fd2, 0d7FF0000000000000;
	mul.f64 	%fd415, %fd6, %fd1024;
	fma.rn.f64 	%fd60, %fd6, %fd1018, %fd415;
	mov.b32 	%r476, 1;
	mov.f64 	%fd1026, %fd4;
	@%p67 bra 	$L__BB0_44;
	setp.ltu.f64 	%p68, %fd2, 0d41E0000000000000;
	mov.f64 	%fd1026, %fd3;
	mov.u32 	%r475, %r2;
	@%p68 bra 	$L__BB0_43;
	{ // callseq 8, 0
	.param .b64 param0;
	st.param.f64 	[param0], %fd1;
	.param .align 16 .b8 retval0[16];
	call.uni (retval0), 
	__internal_trig_reduction_slowpathd, 
	(
	param0
	);
	ld.param.f64 	%fd1026, [retval0];
	ld.param.b32 	%r475, [retval0+8];
	} // callseq 8
$L__BB0_43:
	add.s32 	%r476, %r475, 1;
$L__BB0_44:
	shl.b32 	%r194, %r476, 6;
	cvt.u64.u32 	%rd25, %r194;
	and.b64  	%rd26, %rd25, 64;
	add.s64 	%rd28, %rd11, %rd26;
	mul.rn.f64 	%fd417, %fd1026, %fd1026;
	and.b32  	%r195, %r476, 1;
	setp.eq.b32 	%p69, %r195, 1;
	selp.f64 	%fd418, 0dBDA8FF8320FD8164, 0d3DE5DB65F9785EBA, %p69;
	ld.global.nc.v2.f64 	{%fd419, %fd420}, [%rd28];
	fma.rn.f64 	%fd421, %fd418, %fd417, %fd419;
	fma.rn.f64 	%fd422, %fd421, %fd417, %fd420;
	ld.global.nc.v2.f64 	{%fd423, %fd424}, [%rd28+16];
	fma.rn.f64 	%fd425, %fd422, %fd417, %fd423;
	fma.rn.f64 	%fd426, %fd425, %fd417, %fd424;
	ld.global.nc.v2.f64 	{%fd427, %fd428}, [%rd28+32];
	fma.rn.f64 	%fd429, %fd426, %fd417, %fd427;
	fma.rn.f64 	%fd430, %fd429, %fd417, %fd428;
	fma.rn.f64 	%fd431, %fd430, %fd1026, %fd1026;
	fma.rn.f64 	%fd432, %fd430, %fd417, 0d3FF0000000000000;
	selp.f64 	%fd433, %fd432, %fd431, %p69;
	and.b32  	%r196, %r476, 2;
	setp.eq.s32 	%p70, %r196, 0;
	mov.f64 	%fd434, 0d0000000000000000;
	sub.f64 	%fd435, %fd434, %fd433;
	selp.f64 	%fd64, %fd433, %fd435, %p70;
	mov.f64 	%fd1027, %fd7;
	mov.u32 	%r477, %r7;
	@%p2 bra 	$L__BB0_46;
	{ // callseq 9, 0
	.param .b64 param0;
	st.param.f64 	[param0], %fd1;
	.param .align 16 .b8 retval0[16];
	call.uni (retval0), 
	__internal_trig_reduction_slowpathd, 
	(
	param0
	);
	ld.param.f64 	%fd1027, [retval0];
	ld.param.b32 	%r477, [retval0+8];
	} // callseq 9
$L__BB0_46:
	ld.param.f64 	%fd1009, [_Z25get_exact_solution_on_gpuPdS_S_ddddi_param_4];
	setp.lt.s32 	%p71, %r3, 0;
	setp.eq.s32 	%p72, %r4, 1062207488;
	shl.b32 	%r198, %r477, 6;
	cvt.u64.u32 	%rd29, %r198;
	and.b64  	%rd30, %rd29, 64;
	mov.u64 	%rd31, __cudart_sin_cos_coeffs;
	add.s64 	%rd32, %rd31, %rd30;
	mul.rn.f64 	%fd437, %fd1027, %fd1027;
	and.b32  	%r199, %r477, 1;
	setp.eq.b32 	%p74, %r199, 1;
	selp.f64 	%fd438, 0dBDA8FF8320FD8164, 0d3DE5DB65F9785EBA, %p74;
	ld.global.nc.v2.f64 	{%fd439, %fd440}, [%rd32];
	fma.rn.f64 	%fd441, %fd438, %fd437, %fd439;
	fma.rn.f64 	%fd442, %fd441, %fd437, %fd440;
	ld.global.nc.v2.f64 	{%fd443, %fd444}, [%rd32+16];
	fma.rn.f64 	%fd445, %fd442, %fd437, %fd443;
	fma.rn.f64 	%fd446, %fd445, %fd437, %fd444;
	ld.global.nc.v2.f64 	{%fd447, %fd448}, [%rd32+32];
	fma.rn.f64 	%fd449, %fd446, %fd437, %fd447;
	fma.rn.f64 	%fd450, %fd449, %fd437, %fd448;
	fma.rn.f64 	%fd451, %fd450, %fd1027, %fd1027;
	fma.rn.f64 	%fd452, %fd450, %fd437, 0d3FF0000000000000;
	selp.f64 	%fd453, %fd452, %fd451, %p74;
	and.b32  	%r200, %r477, 2;
	setp.eq.s32 	%p75, %r200, 0;
	mov.f64 	%fd454, 0d0000000000000000;
	sub.f64 	%fd455, %fd454, %fd453;
	selp.f64 	%fd456, %fd453, %fd455, %p75;
	fma.rn.f64 	%fd457, %fd1009, 0d3FE0000000000000, %fd9;
	mul.f64 	%fd458, %fd457, %fd456;
	fma.rn.f64 	%fd459, %fd10, %fd64, %fd458;
	mul.f64 	%fd460, %fd457, %fd64;
	mul.f64 	%fd461, %fd10, %fd456;
	sub.f64 	%fd67, %fd460, %fd461;
	add.f64 	%fd68, %fd459, 0d3FD6666666666666;
	{
	.reg .b32 %temp; 
	mov.b64 	{%temp, %r37}, %fd68;
	}
	abs.f64 	%fd69, %fd68;
	{ // callseq 10, 0
	.param .b64 param0;
	st.param.f64 	[param0], %fd69;
	.param .b64 param1;
	st.param.f64 	[param1], 0d4000000000000000;
	.param .b64 retval0;
	call.uni (retval0), 
	__internal_accurate_pow, 
	(
	param0, 
	param1
	);
	ld.param.f64 	%fd462, [retval0];
	} // callseq 10
	setp.lt.s32 	%p76, %r37, 0;
	neg.f64 	%fd464, %fd462;
	selp.f64 	%fd465, %fd464, %fd462, %p72;
	selp.f64 	%fd466, %fd465, %fd462, %p76;
	setp.eq.f64 	%p77, %fd68, 0d0000000000000000;
	selp.b32 	%r201, %r37, 0, %p72;
	or.b32  	%r202, %r201, 2146435072;
	selp.b32 	%r203, %r202, %r201, %p71;
	mov.b32 	%r204, 0;
	mov.b64 	%fd467, {%r204, %r203};
	selp.f64 	%fd1028, %fd467, %fd466, %p77;
	add.f64 	%fd468, %fd68, 0d4000000000000000;
	{
	.reg .b32 %temp; 
	mov.b64 	{%temp, %r205}, %fd468;
	}
	and.b32  	%r206, %r205, 2146435072;
	setp.ne.s32 	%p78, %r206, 2146435072;
	@%p78 bra 	$L__BB0_51;
	setp.num.f64 	%p79, %fd68, %fd68;
	@%p79 bra 	$L__BB0_49;
	mov.f64 	%fd469, 0d4000000000000000;
	add.rn.f64 	%fd1028, %fd68, %fd469;
	bra.uni 	$L__BB0_51;
$L__BB0_49:
	setp.neu.f64 	%p80, %fd69, 0d7FF0000000000000;
	@%p80 bra 	$L__BB0_51;
	selp.b32 	%r207, %r6, %r5, %p1;
	selp.b32 	%r208, %r207, %r5, %p76;
	mov.b32 	%r209, 0;
	mov.b64 	%fd1028, {%r209, %r208};
$L__BB0_51:
	setp.eq.f64 	%p85, %fd68, 0d3FF0000000000000;
	selp.f64 	%fd74, 0d3FF0000000000000, %fd1028, %p85;
	{
	.reg .b32 %temp; 
	mov.b64 	{%temp, %r38}, %fd67;
	}
	abs.f64 	%fd75, %fd67;
	{ // callseq 11, 0
	.param .b64 param0;
	st.param.f64 	[param0], %fd75;
	.param .b64 param1;
	st.param.f64 	[param1], 0d4000000000000000;
	.param .b64 retval0;
	call.uni (retval0), 
	__internal_accurate_pow, 
	(
	param0, 
	param1
	);
	ld.param.f64 	%fd470, [retval0];
	} // callseq 11
	setp.lt.s32 	%p86, %r38, 0;
	neg.f64 	%fd472, %fd470;
	selp.f64 	%fd473, %fd472, %fd470, %p72;
	selp.f64 	%fd474, %fd473, %fd470, %p86;
	setp.eq.f64 	%p87, %fd67, 0d0000000000000000;
	selp.b32 	%r210, %r38, 0, %p72;
	or.b32  	%r211, %r210, 2146435072;
	selp.b32 	%r212, %r211, %r210, %p71;
	mov.b32 	%r213, 0;
	mov.b64 	%fd475, {%r213, %r212};
	selp.f64 	%fd1029, %fd475, %fd474, %p87;
	add.f64 	%fd476, %fd67, 0d4000000000000000;
	{
	.reg .b32 %temp; 
	mov.b64 	{%temp, %r214}, %fd476;
	}
	and.b32  	%r215, %r214, 2146435072;
	setp.ne.s32 	%p88, %r215, 2146435072;
	@%p88 bra 	$L__BB0_56;
	setp.num.f64 	%p89, %fd67, %fd67;
	@%p89 bra 	$L__BB0_54;
	mov.f64 	%fd477, 0d4000000000000000;
	add.rn.f64 	%fd1029, %fd67, %fd477;
	bra.uni 	$L__BB0_56;
$L__BB0_54:
	setp.neu.f64 	%p90, %fd75, 0d7FF0000000000000;
	@%p90 bra 	$L__BB0_56;
	selp.b32 	%r216, %r6, %r5, %p1;
	selp.b32 	%r217, %r216, %r5, %p86;
	mov.b32 	%r218, 0;
	mov.b64 	%fd1029, {%r218, %r217};
$L__BB0_56:
	setp.eq.f64 	%p92, %fd67, 0d3FF0000000000000;
	selp.f64 	%fd478, 0d3FF0000000000000, %fd1029, %p92;
	add.f64 	%fd479, %fd74, %fd478;
	neg.f64 	%fd480, %fd479;
	div.rn.f64 	%fd80, %fd480, %fd5;
	fma.rn.f64 	%fd481, %fd80, 0d3FF71547652B82FE, 0d4338000000000000;
	{
	.reg .b32 %temp; 
	mov.b64 	{%r39, %temp}, %fd481;
	}
	mov.f64 	%fd482, 0dC338000000000000;
	add.rn.f64 	%fd483, %fd481, %fd482;
	fma.rn.f64 	%fd484, %fd483, 0dBFE62E42FEFA39EF, %fd80;
	fma.rn.f64 	%fd485, %fd483, 0dBC7ABC9E3B39803F, %fd484;
	fma.rn.f64 	%fd486, %fd485, 0d3E5ADE1569CE2BDF, 0d3E928AF3FCA213EA;
	fma.rn.f64 	%fd487, %fd486, %fd485, 0d3EC71DEE62401315;
	fma.rn.f64 	%fd488, %fd487, %fd485, 0d3EFA01997C89EB71;
	fma.rn.f64 	%fd489, %fd488, %fd485, 0d3F2A01A014761F65;
	fma.rn.f64 	%fd490, %fd489, %fd485, 0d3F56C16C1852B7AF;
	fma.rn.f64 	%fd491, %fd490, %fd485, 0d3F81111111122322;
	fma.rn.f64 	%fd492, %fd491, %fd485, 0d3FA55555555502A1;
	fma.rn.f64 	%fd493, %fd492, %fd485, 0d3FC5555555555511;
	fma.rn.f64 	%fd494, %fd493, %fd485, 0d3FE000000000000B;
	fma.rn.f64 	%fd495, %fd494, %fd485, 0d3FF0000000000000;
	fma.rn.f64 	%fd496, %fd495, %fd485, 0d3FF0000000000000;
	{
	.reg .b32 %temp; 
	mov.b64 	{%r40, %temp}, %fd496;
	}
	{
	.reg .b32 %temp; 
	mov.b64 	{%temp, %r41}, %fd496;
	}
	shl.b32 	%r219, %r39, 20;
	add.s32 	%r220, %r219, %r41;
	mov.b64 	%fd1030, {%r40, %r220};
	{
	.reg .b32 %temp; 
	mov.b64 	{%temp, %r221}, %fd80;
	}
	mov.b32 	%f12, %r221;
	abs.f32 	%f3, %f12;
	setp.lt.f32 	%p93, %f3, 0f4086232B;
	@%p93 bra 	$L__BB0_59;
	setp.lt.f64 	%p94, %fd80, 0d0000000000000000;
	add.f64 	%fd497, %fd80, 0d7FF0000000000000;
	selp.f64 	%fd1030, 0d0000000000000000, %fd497, %p94;
	setp.geu.f32 	%p95, %f3, 0f40874800;
	@%p95 bra 	$L__BB0_59;
	shr.u32 	%r222, %r39, 31;
	add.s32 	%r223, %r39, %r222;
	shr.s32 	%r224, %r223, 1;
	shl.b32 	%r225, %r224, 20;
	add.s32 	%r226, %r41, %r225;
	mov.b64 	%fd498, {%r40, %r226};
	sub.s32 	%r227, %r39, %r224;
	shl.b32 	%r228, %r227, 20;
	add.s32 	%r229, %r228, 1072693248;
	mov.b32 	%r230, 0;
	mov.b64 	%fd499, {%r230, %r229};
	mul.f64 	%fd1030, %fd499, %fd498;
$L__BB0_59:
	setp.eq.f64 	%p96, %fd2, 0d7FF0000000000000;
	fma.rn.f64 	%fd85, %fd6, %fd1030, %fd60;
	mov.b32 	%r479, 1;
	mov.f64 	%fd1032, %fd4;
	@%p96 bra 	$L__BB0_63;
	setp.ltu.f64 	%p97, %fd2, 0d41E0000000000000;
	mov.f64 	%fd1032, %fd3;
	mov.u32 	%r478, %r2;
	@%p97 bra 	$L__BB0_62;
	{ // callseq 12, 0
	.param .b64 param0;
	st.param.f64 	[param0], %fd1;
	.param .align 16 .b8 retval0[16];
	call.uni (retval0), 
	__internal_trig_reduction_slowpathd, 
	(
	param0
	);
	ld.param.f64 	%fd1032, [retval0];
	ld.param.b32 	%r478, [retval0+8];
	} // callseq 12
$L__BB0_62:
	add.s32 	%r479, %r478, 1;
$L__BB0_63:
	shl.b32 	%r233, %r479, 6;
	cvt.u64.u32 	%rd33, %r233;
	and.b64  	%rd34, %rd33, 64;
	mov.u64 	%rd35, __cudart_sin_cos_coeffs;
	add.s64 	%rd36, %rd35, %rd34;
	mul.rn.f64 	%fd501, %fd1032, %fd1032;
	and.b32  	%r234, %r479, 1;
	setp.eq.b32 	%p98, %r234, 1;
	selp.f64 	%fd502, 0dBDA8FF8320FD8164, 0d3DE5DB65F9785EBA, %p98;
	ld.global.nc.v2.f64 	{%fd503, %fd504}, [%rd36];
	fma.rn.f64 	%fd505, %fd502, %fd501, %fd503;
	fma.rn.f64 	%fd506, %fd505, %fd501, %fd504;
	ld.global.nc.v2.f64 	{%fd507, %fd508}, [%rd36+16];
	fma.rn.f64 	%fd509, %fd506, %fd501, %fd507;
	fma.rn.f64 	%fd510, %fd509, %fd501, %fd508;
	ld.global.nc.v2.f64 	{%fd511, %fd512}, [%rd36+32];
	fma.rn.f64 	%fd513, %fd510, %fd501, %fd511;
	fma.rn.f64 	%fd514, %fd513, %fd501, %fd512;
	fma.rn.f64 	%fd515, %fd514, %fd1032, %fd1032;
	fma.rn.f64 	%fd516, %fd514, %fd501, 0d3FF0000000000000;
	selp.f64 	%fd517, %fd516, %fd515, %p98;
	and.b32  	%r235, %r479, 2;
	setp.eq.s32 	%p99, %r235, 0;
	mov.f64 	%fd518, 0d0000000000000000;
	sub.f64 	%fd519, %fd518, %fd517;
	selp.f64 	%fd89, %fd517, %fd519, %p99;
	mov.f64 	%fd1033, %fd7;
	mov.u32 	%r480, %r7;
	@%p2 bra 	$L__BB0_65;
	{ // callseq 13, 0
	.param .b64 param0;
	st.param.f64 	[param0], %fd1;
	.param .align 16 .b8 retval0[16];
	call.uni (retval0), 
	__internal_trig_reduction_slowpathd, 
	(
	param0
	);
	ld.param.f64 	%fd1033, [retval0];
	ld.param.b32 	%r480, [retval0+8];
	} // callseq 13
$L__BB0_65:
	ld.param.f64 	%fd1010, [_Z25get_exact_solution_on_gpuPdS_S_ddddi_param_4];
	setp.lt.s32 	%p100, %r3, 0;
	setp.eq.s32 	%p101, %r4, 1062207488;
	shl.b32 	%r237, %r480, 6;
	cvt.u64.u32 	%rd37, %r237;
	and.b64  	%rd38, %rd37, 64;
	mov.u64 	%rd39, __cudart_sin_cos_coeffs;
	add.s64 	%rd40, %rd39, %rd38;
	mul.rn.f64 	%fd521, %fd1033, %fd1033;
	and.b32  	%r238, %r480, 1;
	setp.eq.b32 	%p103, %r238, 1;
	selp.f64 	%fd522, 0dBDA8FF8320FD8164, 0d3DE5DB65F9785EBA, %p103;
	ld.global.nc.v2.f64 	{%fd523, %fd524}, [%rd40];
	fma.rn.f64 	%fd525, %fd522, %fd521, %fd523;
	fma.rn.f64 	%fd526, %fd525, %fd521, %fd524;
	ld.global.nc.v2.f64 	{%fd527, %fd528}, [%rd40+16];
	fma.rn.f64 	%fd529, %fd526, %fd521, %fd527;
	fma.rn.f64 	%fd530, %fd529, %fd521, %fd528;
	ld.global.nc.v2.f64 	{%fd531, %fd532}, [%rd40+32];
	fma.rn.f64 	%fd533, %fd530, %fd521, %fd531;
	fma.rn.f64 	%fd534, %fd533, %fd521, %fd532;
	fma.rn.f64 	%fd535, %fd534, %fd1033, %fd1033;
	fma.rn.f64 	%fd536, %fd534, %fd521, 0d3FF0000000000000;
	selp.f64 	%fd537, %fd536, %fd535, %p103;
	and.b32  	%r239, %r480, 2;
	setp.eq.s32 	%p104, %r239, 0;
	mov.f64 	%fd538, 0d0000000000000000;
	sub.f64 	%fd539, %fd538, %fd537;
	selp.f64 	%fd540, %fd537, %fd539, %p104;
	fma.rn.f64 	%fd541, %fd1010, 0d3FE0000000000000, %fd9;
	mul.f64 	%fd542, %fd541, %fd540;
	fma.rn.f64 	%fd543, %fd11, %fd89, %fd542;
	mul.f64 	%fd544, %fd541, %fd89;
	mul.f64 	%fd545, %fd11, %fd540;
	sub.f64 	%fd92, %fd544, %fd545;
	add.f64 	%fd93, %fd543, 0d3FD6666666666666;
	{
	.reg .b32 %temp; 
	mov.b64 	{%temp, %r48}, %fd93;
	}
	abs.f64 	%fd94, %fd93;
	{ // callseq 14, 0
	.param .b64 param0;
	st.param.f64 	[param0], %fd94;
	.param .b64 param1;
	st.param.f64 	[param1], 0d4000000000000000;
	.param .b64 retval0;
	call.uni (retval0), 
	__internal_accurate_pow, 
	(
	param0, 
	param1
	);
	ld.param.f64 	%fd546, [retval0];
	} // callseq 14
	setp.lt.s32 	%p105, %r48, 0;
	neg.f64 	%fd548, %fd546;
	selp.f64 	%fd549, %fd548, %fd546, %p101;
	selp.f64 	%fd550, %fd549, %fd546, %p105;
	setp.eq.f64 	%p106, %fd93, 0d0000000000000000;
	selp.b32 	%r240, %r48, 0, %p101;
	or.b32  	%r241, %r240, 2146435072;
	selp.b32 	%r242, %r241, %r240, %p100;
	mov.b32 	%r243, 0;
	mov.b64 	%fd551, {%r243, %r242};
	selp.f64 	%fd1034, %fd551, %fd550, %p106;
	add.f64 	%fd552, %fd93, 0d4000000000000000;
	{
	.reg .b32 %temp; 
	mov.b64 	{%temp, %r244}, %fd552;
	}
	and.b32  	%r245, %r244, 2146435072;
	setp.ne.s32 	%p107, %r245, 2146435072;
	@%p107 bra 	$L__BB0_70;
	setp.num.f64 	%p108, %fd93, %fd93;
	@%p108 bra 	$L__BB0_68;
	mov.f64 	%fd553, 0d4000000000000000;
	add.rn.f64 	%fd1034, %fd93, %fd553;
	bra.uni 	$L__BB0_70;
$L__BB0_68:
	setp.neu.f64 	%p109, %fd94, 0d7FF0000000000000;
	@%p109 bra 	$L__BB0_70;
	selp.b32 	%r246, %r6, %r5, %p1;
	selp.b32 	%r247, %r246, %r5, %p105;
	mov.b32 	%r248, 0;
	mov.b64 	%fd1034, {%r248, %r247};
$L__BB0_70:
	setp.eq.f64 	%p114, %fd93, 0d3FF0000000000000;
	selp.f64 	%fd99, 0d3FF0000000000000, %fd1034, %p114;
	{
	.reg .b32 %temp; 
	mov.b64 	{%temp, %r49}, %fd92;
	}
	abs.f64 	%fd100, %fd92;
	{ // callseq 15, 0
	.param .b64 param0;
	st.param.f64 	[param0], %fd100;
	.param .b64 param1;
	st.param.f64 	[param1], 0d4000000000000000;
	.param .b64 retval0;
	call.uni (retval0), 
	__internal_accurate_pow, 
	(
	param0, 
	param1
	);
	ld.param.f64 	%fd554, [retval0];
	} // callseq 15
	setp.lt.s32 	%p115, %r49, 0;
	neg.f64 	%fd556, %fd554;
	selp.f64 	%fd557, %fd556, %fd554, %p101;
	selp.f64 	%fd558, %fd557, %fd554, %p115;
	setp.eq.f64 	%p116, %fd92, 0d0000000000000000;
	selp.b32 	%r249, %r49, 0, %p101;
	or.b32  	%r250, %r249, 2146435072;
	selp.b32 	%r251, %r250, %r249, %p100;
	mov.b32 	%r252, 0;
	mov.b64 	%fd559, {%r252, %r251};
	selp.f64 	%fd1035, %fd559, %fd558, %p116;
	add.f64 	%fd560, %fd92, 0d4000000000000000;
	{
	.reg .b32 %temp; 
	mov.b64 	{%temp, %r253}, %fd560;
	}
	and.b32  	%r254, %r253, 2146435072;
	setp.ne.s32 	%p117, %r254, 2146435072;
	@%p117 bra 	$L__BB0_75;
	setp.num.f64 	%p118, %fd92, %fd92;
	@%p118 bra 	$L__BB0_73;
	mov.f64 	%fd561, 0d4000000000000000;
	add.rn.f64 	%fd1035, %fd92, %fd561;
	bra.uni 	$L__BB0_75;
$L__BB0_73:
	setp.neu.f64 	%p119, %fd100, 0d7FF0000000000000;
	@%p119 bra 	$L__BB0_75;
	selp.b32 	%r255, %r6, %r5, %p1;
	selp.b32 	%r256, %r255, %r5, %p115;
	mov.b32 	%r257, 0;
	mov.b64 	%fd1035, {%r257, %r256};
$L__BB0_75:
	setp.eq.f64 	%p121, %fd92, 0d3FF0000000000000;
	selp.f64 	%fd562, 0d3FF0000000000000, %fd1035, %p121;
	add.f64 	%fd563, %fd99, %fd562;
	neg.f64 	%fd564, %fd563;
	div.rn.f64 	%fd105, %fd564, %fd5;
	fma.rn.f64 	%fd565, %fd105, 0d3FF71547652B82FE, 0d4338000000000000;
	{
	.reg .b32 %temp; 
	mov.b64 	{%r50, %temp}, %fd565;
	}
	mov.f64 	%fd566, 0dC338000000000000;
	add.rn.f64 	%fd567, %fd565, %fd566;
	fma.rn.f64 	%fd568, %fd567, 0dBFE62E42FEFA39EF, %fd105;
	fma.rn.f64 	%fd569, %fd567, 0dBC7ABC9E3B39803F, %fd568;
	fma.rn.f64 	%fd570, %fd569, 0d3E5ADE1569CE2BDF, 0d3E928AF3FCA213EA;
	fma.rn.f64 	%fd571, %fd570, %fd569, 0d3EC71DEE62401315;
	fma.rn.f64 	%fd572, %fd571, %fd569, 0d3EFA01997C89EB71;
	fma.rn.f64 	%fd573, %fd572, %fd569, 0d3F2A01A014761F65;
	fma.rn.f64 	%fd574, %fd573, %fd569, 0d3F56C16C1852B7AF;
	fma.rn.f64 	%fd575, %fd574, %fd569, 0d3F81111111122322;
	fma.rn.f64 	%fd576, %fd575, %fd569, 0d3FA55555555502A1;
	fma.rn.f64 	%fd577, %fd576, %fd569, 0d3FC5555555555511;
	fma.rn.f64 	%fd578, %fd577, %fd569, 0d3FE000000000000B;
	fma.rn.f64 	%fd579, %fd578, %fd569, 0d3FF0000000000000;
	fma.rn.f64 	%fd580, %fd579, %fd569, 0d3FF0000000000000;
	{
	.reg .b32 %temp; 
	mov.b64 	{%r51, %temp}, %fd580;
	}
	{
	.reg .b32 %temp; 
	mov.b64 	{%temp, %r52}, %fd580;
	}
	shl.b32 	%r258, %r50, 20;
	add.s32 	%r259, %r258, %r52;
	mov.b64 	%fd1036, {%r51, %r259};
	{
	.reg .b32 %temp; 
	mov.b64 	{%temp, %r260}, %fd105;
	}
	mov.b32 	%f13, %r260;
	abs.f32 	%f4, %f13;
	setp.lt.f32 	%p122, %f4, 0f4086232B;
	@%p122 bra 	$L__BB0_78;
	setp.lt.f64 	%p123, %fd105, 0d0000000000000000;
	add.f64 	%fd581, %fd105, 0d7FF0000000000000;
	selp.f64 	%fd1036, 0d0000000000000000, %fd581, %p123;
	setp.geu.f32 	%p124, %f4, 0f40874800;
	@%p124 bra 	$L__BB0_78;
	shr.u32 	%r261, %r50, 31;
	add.s32 	%r262, %r50, %r261;
	shr.s32 	%r263, %r262, 1;
	shl.b32 	%r264, %r263, 20;
	add.s32 	%r265, %r52, %r264;
	mov.b64 	%fd582, {%r51, %r265};
	sub.s32 	%r266, %r50, %r263;
	shl.b32 	%r267, %r266, 20;
	add.s32 	%r268, %r267, 1072693248;
	mov.b32 	%r269, 0;
	mov.b64 	%fd583, {%r269, %r268};
	mul.f64 	%fd1036, %fd583, %fd582;
$L__BB0_78:
	setp.eq.f64 	%p125, %fd2, 0d7FF0000000000000;
	fma.rn.f64 	%fd110, %fd6, %fd1036, %fd85;
	mov.b32 	%r482, 1;
	mov.f64 	%fd1038, %fd4;
	@%p125 bra 	$L__BB0_82;
	setp.ltu.f64 	%p126, %fd2, 0d41E0000000000000;
	mov.f64 	%fd1038, %fd3;
	mov.u32 	%r481, %r2;
	@%p126 bra 	$L__BB0_81;
	{ // callseq 16, 0
	.param .b64 param0;
	st.param.f64 	[param0], %fd1;
	.param .align 16 .b8 retval0[16];
	call.uni (retval0), 
	__internal_trig_reduction_slowpathd, 
	(
	param0
	);
	ld.param.f64 	%fd1038, [retval0];
	ld.param.b32 	%r481, [retval0+8];
	} // callseq 16
$L__BB0_81:
	add.s32 	%r482, %r481, 1;
$L__BB0_82:
	shl.b32 	%r272, %r482, 6;
	cvt.u64.u32 	%rd41, %r272;
	and.b64  	%rd42, %rd41, 64;
	mov.u64 	%rd43, __cudart_sin_cos_coeffs;
	add.s64 	%rd44, %rd43, %rd42;
	mul.rn.f64 	%fd585, %fd1038, %fd1038;
	and.b32  	%r273, %r482, 1;
	setp.eq.b32 	%p127, %r273, 1;
	selp.f64 	%fd586, 0dBDA8FF8320FD8164, 0d3DE5DB65F9785EBA, %p127;
	ld.global.nc.v2.f64 	{%fd587, %fd588}, [%rd44];
	fma.rn.f64 	%fd589, %fd586, %fd585, %fd587;
	fma.rn.f64 	%fd590, %fd589, %fd585, %fd588;
	ld.global.nc.v2.f64 	{%fd591, %fd592}, [%rd44+16];
	fma.rn.f64 	%fd593, %fd590, %fd585, %fd591;
	fma.rn.f64 	%fd594, %fd593, %fd585, %fd592;
	ld.global.nc.v2.f64 	{%fd595, %fd596}, [%rd44+32];
	fma.rn.f64 	%fd597, %fd594, %fd585, %fd595;
	fma.rn.f64 	%fd598, %fd597, %fd585, %fd596;
	fma.rn.f64 	%fd599, %fd598, %fd1038, %fd1038;
	fma.rn.f64 	%fd600, %fd598, %fd585, 0d3FF0000000000000;
	selp.f64 	%fd601, %fd600, %fd599, %p127;
	and.b32  	%r274, %r482, 2;
	setp.eq.s32 	%p128, %r274, 0;
	mov.f64 	%fd602, 0d0000000000000000;
	sub.f64 	%fd603, %fd602, %fd601;
	selp.f64 	%fd114, %fd601, %fd603, %p128;
	mov.f64 	%fd1039, %fd7;
	mov.u32 	%r483, %r7;
	@%p2 bra 	$L__BB0_84;
	{ // callseq 17, 0
	.param .b64 param0;
	st.param.f64 	[param0], %fd1;
	.param .align 16 .b8 retval0[16];
	call.uni (retval0), 
	__internal_trig_reduction_slowpathd, 
	(
	param0
	);
	ld.param.f64 	%fd1039, [retval0];
	ld.param.b32 	%r483, [retval0+8];
	} // callseq 17
$L__BB0_84:
	setp.lt.s32 	%p129, %r3, 0;
	setp.eq.s32 	%p130, %r4, 1062207488;
	shl.b32 	%r276, %r483, 6;
	cvt.u64.u32 	%rd45, %r276;
	and.b64  	%rd46, %rd45, 64;
	mov.u64 	%rd47, __cudart_sin_cos_coeffs;
	add.s64 	%rd48, %rd47, %rd46;
	mul.rn.f64 	%fd605, %fd1039, %fd1039;
	and.b32  	%r277, %r483, 1;
	setp.eq.b32 	%p132, %r277, 1;
	selp.f64 	%fd606, 0dBDA8FF8320FD8164, 0d3DE5DB65F9785EBA, %p132;
	ld.global.nc.v2.f64 	{%fd607, %fd608}, [%rd48];
	fma.rn.f64 	%fd609, %fd606, %fd605, %fd607;
	fma.rn.f64 	%fd610, %fd609, %fd605, %fd608;
	ld.global.nc.v2.f64 	{%fd611, %fd612}, [%rd48+16];
	fma.rn.f64 	%fd613, %fd610, %fd605, %fd611;
	fma.rn.f64 	%fd614, %fd613, %fd605, %fd612;
	ld.global.nc.v2.f64 	{%fd615, %fd616}, [%rd48+32];
	fma.rn.f64 	%fd617, %fd614, %fd605, %fd615;
	fma.rn.f64 	%fd618, %fd617, %fd605, %fd616;
	fma.rn.f64 	%fd619, %fd618, %fd1039, %fd1039;
	fma.rn.f64 	%fd620, %fd618, %fd605, 0d3FF0000000000000;
	selp.f64 	%fd621, %fd620, %fd619, %p132;
	and.b32  	%r278, %r483, 2;
	setp.eq.s32 	%p133, %r278, 0;
	mov.f64 	%fd622, 0d0000000000000000;
	sub.f64 	%fd623, %fd622, %fd621;
	selp.f64 	%fd624, %fd621, %fd623, %p133;
	mul.f64 	%fd625, %fd9, %fd624;
	fma.rn.f64 	%fd626, %fd10, %fd114, %fd625;
	mul.f64 	%fd627, %fd9, %fd114;
	mul.f64 	%fd628, %fd10, %fd624;
	sub.f64 	%fd117, %fd627, %fd628;
	add.f64 	%fd118, %fd626, 0d3FD6666666666666;
	{
	.reg .b32 %temp; 
	mov.b64 	{%temp, %r59}, %fd118;
	}
	abs.f64 	%fd119, %fd118;
	{ // callseq 18, 0
	.param .b64 param0;
	st.param.f64 	[param0], %fd119;
	.param .b64 param1;
	st.param.f64 	[param1], 0d4000000000000000;
	.param .b64 retval0;
	call.uni (retval0), 
	__internal_accurate_pow, 
	(
	param0, 
	param1
	);
	ld.param.f64 	%fd629, [retval0];
	} // callseq 18
	setp.lt.s32 	%p134, %r59, 0;
	neg.f64 	%fd631, %fd629;
	selp.f64 	%fd632, %fd631, %fd629, %p130;
	selp.f64 	%fd633, %fd632, %fd629, %p134;
	setp.eq.f64 	%p135, %fd118, 0d0000000000000000;
	selp.b32 	%r279, %r59, 0, %p130;
	or.b32  	%r280, %r279, 2146435072;
	selp.b32 	%r281, %r280, %r279, %p129;
	mov.b32 	%r282, 0;
	mov.b64 	%fd634, {%r282, %r281};
	selp.f64 	%fd1040, %fd634, %fd633, %p135;
	add.f64 	%fd635, %fd118, 0d4000000000000000;
	{
	.reg .b32 %temp; 
	mov.b64 	{%temp, %r283}, %fd635;
	}
	and.b32  	%r284, %r283, 2146435072;
	setp.ne.s32 	%p136, %r284, 2146435072;
	@%p136 bra 	$L__BB0_89;
	setp.num.f64 	%p137, %fd118, %fd118;
	@%p137 bra 	$L__BB0_87;
	mov.f64 	%fd636, 0d4000000000000000;
	add.rn.f64 	%fd1040, %fd118, %fd636;
	bra.uni 	$L__BB0_89;
$L__BB0_87:
	setp.neu.f64 	%p138, %fd119, 0d7FF0000000000000;
	@%p138 bra 	$L__BB0_89;
	selp.b32 	%r285, %r6, %r5, %p1;
	selp.b32 	%r286, %r285, %r5, %p134;
	mov.b32 	%r287, 0;
	mov.b64 	%fd1040, {%r287, %r286};
$L__BB0_89:
	setp.eq.f64 	%p143, %fd118, 0d3FF0000000000000;
	selp.f64 	%fd124, 0d3FF0000000000000, %fd1040, %p143;
	{
	.reg .b32 %temp; 
	mov.b64 	{%temp, %r60}, %fd117;
	}
	abs.f64 	%fd125, %fd117;
	{ // callseq 19, 0
	.param .b64 param0;
	st.param.f64 	[param0], %fd125;
	.param .b64 param1;
	st.param.f64 	[param1], 0d4000000000000000;
	.param .b64 retval0;
	call.uni (retval0), 
	__internal_accurate_pow, 
	(
	param0, 
	param1
	);
	ld.param.f64 	%fd637, [retval0];
	} // callseq 19
	setp.lt.s32 	%p144, %r60, 0;
	neg.f64 	%fd639, %fd637;
	selp.f64 	%fd640, %fd639, %fd637, %p130;
	selp.f64 	%fd641, %fd640, %fd637, %p144;
	setp.eq.f64 	%p145, %fd117, 0d0000000000000000;
	selp.b32 	%r288, %r60, 0, %p130;
	or.b32  	%r289, %r288, 2146435072;
	selp.b32 	%r290, %r289, %r288, %p129;
	mov.b32 	%r291, 0;
	mov.b64 	%fd642, {%r291, %r290};
	selp.f64 	%fd1041, %fd642, %fd641, %p145;
	add.f64 	%fd643, %fd117, 0d4000000000000000;
	{
	.reg .b32 %temp; 
	mov.b64 	{%temp, %r292}, %fd643;
	}
	and.b32  	%r293, %r292, 2146435072;
	setp.ne.s32 	%p146, %r293, 2146435072;
	@%p146 bra 	$L__BB0_94;
	setp.num.f64 	%p147, %fd117, %fd117;
	@%p147 bra 	$L__BB0_92;
	mov.f64 	%fd644, 0d4000000000000000;
	add.rn.f64 	%fd1041, %fd117, %fd644;
	bra.uni 	$L__BB0_94;
$L__BB0_92:
	setp.neu.f64 	%p148, %fd125, 0d7FF0000000000000;
	@%p148 bra 	$L__BB0_94;
	selp.b32 	%r294, %r6, %r5, %p1;
	selp.b32 	%r295, %r294, %r5, %p144;
	mov.b32 	%r296, 0;
	mov.b64 	%fd1041, {%r296, %r295};
$L__BB0_94:
	setp.eq.f64 	%p150, %fd117, 0d3FF0000000000000;
	selp.f64 	%fd645, 0d3FF0000000000000, %fd1041, %p150;
	add.f64 	%fd646, %fd124, %fd645;
	neg.f64 	%fd647, %fd646;
	div.rn.f64 	%fd130, %fd647, %fd5;
	fma.rn.f64 	%fd648, %fd130, 0d3FF71547652B82FE, 0d4338000000000000;
	{
	.reg .b32 %temp; 
	mov.b64 	{%r61, %temp}, %fd648;
	}
	mov.f64 	%fd649, 0dC338000000000000;
	add.rn.f64 	%fd650, %fd648, %fd649;
	fma.rn.f64 	%fd651, %fd650, 0dBFE62E42FEFA39EF, %fd130;
	fma.rn.f64 	%fd652, %fd650, 0dBC7ABC9E3B39803F, %fd651;
	fma.rn.f64 	%fd653, %fd652, 0d3E5ADE1569CE2BDF, 0d3E928AF3FCA213EA;
	fma.rn.f64 	%fd654, %fd653, %fd652, 0d3EC71DEE62401315;
	fma.rn.f64 	%fd655, %fd654, %fd652, 0d3EFA01997C89EB71;
	fma.rn.f64 	%fd656, %fd655, %fd652, 0d3F2A01A014761F65;
	fma.rn.f64 	%fd657, %fd656, %fd652, 0d3F56C16C1852B7AF;
	fma.rn.f64 	%fd658, %fd657, %fd652, 0d3F81111111122322;
	fma.rn.f64 	%fd659, %fd658, %fd652, 0d3FA55555555502A1;
	fma.rn.f64 	%fd660, %fd659, %fd652, 0d3FC5555555555511;
	fma.rn.f64 	%fd661, %fd660, %fd652, 0d3FE000000000000B;
	fma.rn.f64 	%fd662, %fd661, %fd652, 0d3FF0000000000000;
	fma.rn.f64 	%fd663, %fd662, %fd652, 0d3FF0000000000000;
	{
	.reg .b32 %temp; 
	mov.b64 	{%r62, %temp}, %fd663;
	}
	{
	.reg .b32 %temp; 
	mov.b64 	{%temp, %r63}, %fd663;
	}
	shl.b32 	%r297, %r61, 20;
	add.s32 	%r298, %r297, %r63;
	mov.b64 	%fd1042, {%r62, %r298};
	{
	.reg .b32 %temp; 
	mov.b64 	{%temp, %r299}, %fd130;
	}
	mov.b32 	%f14, %r299;
	abs.f32 	%f5, %f14;
	setp.lt.f32 	%p151, %f5, 0f4086232B;
	@%p151 bra 	$L__BB0_97;
	setp.lt.f64 	%p152, %fd130, 0d0000000000000000;
	add.f64 	%fd664, %fd130, 0d7FF0000000000000;
	selp.f64 	%fd1042, 0d0000000000000000, %fd664, %p152;
	setp.geu.f32 	%p153, %f5, 0f40874800;
	@%p153 bra 	$L__BB0_97;
	shr.u32 	%r300, %r61, 31;
	add.s32 	%r301, %r61, %r300;
	shr.s32 	%r302, %r301, 1;
	shl.b32 	%r303, %r302, 20;
	add.s32 	%r304, %r63, %r303;
	mov.b64 	%fd665, {%r62, %r304};
	sub.s32 	%r305, %r61, %r302;
	shl.b32 	%r306, %r305, 20;
	add.s32 	%r307, %r306, 1072693248;
	mov.b32 	%r308, 0;
	mov.b64 	%fd666, {%r308, %r307};
	mul.f64 	%fd1042, %fd666, %fd665;
$L__BB0_97:
	setp.eq.f64 	%p154, %fd2, 0d7FF0000000000000;
	mov.b32 	%r485, 1;
	mov.f64 	%fd1044, %fd4;
	@%p154 bra 	$L__BB0_101;
	setp.ltu.f64 	%p155, %fd2, 0d41E0000000000000;
	mov.f64 	%fd1044, %fd3;
	mov.u32 	%r484, %r2;
	@%p155 bra 	$L__BB0_100;
	{ // callseq 20, 0
	.param .b64 param0;
	st.param.f64 	[param0], %fd1;
	.param .align 16 .b8 retval0[16];
	call.uni (retval0), 
	__internal_trig_reduction_slowpathd, 
	(
	param0
	);
	ld.param.f64 	%fd1044, [retval0];
	ld.param.b32 	%r484, [retval0+8];
	} // callseq 20
$L__BB0_100:
	add.s32 	%r485, %r484, 1;
$L__BB0_101:
	shl.b32 	%r311, %r485, 6;
	cvt.u64.u32 	%rd49, %r311;
	and.b64  	%rd50, %rd49, 64;
	mov.u64 	%rd51, __cudart_sin_cos_coeffs;
	add.s64 	%rd52, %rd51, %rd50;
	mul.rn.f64 	%fd668, %fd1044, %fd1044;
	and.b32  	%r312, %r485, 1;
	setp.eq.b32 	%p156, %r312, 1;
	selp.f64 	%fd669, 0dBDA8FF8320FD8164, 0d3DE5DB65F9785EBA, %p156;
	ld.global.nc.v2.f64 	{%fd670, %fd671}, [%rd52];
	fma.rn.f64 	%fd672, %fd669, %fd668, %fd670;
	fma.rn.f64 	%fd673, %fd672, %fd668, %fd671;
	ld.global.nc.v2.f64 	{%fd674, %fd675}, [%rd52+16];
	fma.rn.f64 	%fd676, %fd673, %fd668, %fd674;
	fma.rn.f64 	%fd677, %fd676, %fd668, %fd675;
	ld.global.nc.v2.f64 	{%fd678, %fd679}, [%rd52+32];
	fma.rn.f64 	%fd680, %fd677, %fd668, %fd678;
	fma.rn.f64 	%fd681, %fd680, %fd668, %fd679;
	fma.rn.f64 	%fd682, %fd681, %fd1044, %fd1044;
	fma.rn.f64 	%fd683, %fd681, %fd668, 0d3FF0000000000000;
	selp.f64 	%fd684, %fd683, %fd682, %p156;
	and.b32  	%r313, %r485, 2;
	setp.eq.s32 	%p157, %r313, 0;
	mov.f64 	%fd685, 0d0000000000000000;
	sub.f64 	%fd686, %fd685, %fd684;
	selp.f64 	%fd138, %fd684, %fd686, %p157;
	mov.f64 	%fd1045, %fd7;
	mov.u32 	%r486, %r7;
	@%p2 bra 	$L__BB0_103;
	{ // callseq 21, 0
	.param .b64 param0;
	st.param.f64 	[param0], %fd1;
	.param .align 16 .b8 retval0[16];
	call.uni (retval0), 
	__internal_trig_reduction_slowpathd, 
	(
	param0
	);
	ld.param.f64 	%fd1045, [retval0];
	ld.param.b32 	%r486, [retval0+8];
	} // callseq 21
$L__BB0_103:
	setp.lt.s32 	%p158, %r3, 0;
	setp.eq.s32 	%p159, %r4, 1062207488;
	shl.b32 	%r315, %r486, 6;
	cvt.u64.u32 	%rd53, %r315;
	and.b64  	%rd54, %rd53, 64;
	mov.u64 	%rd55, __cudart_sin_cos_coeffs;
	add.s64 	%rd56, %rd55, %rd54;
	mul.rn.f64 	%fd688, %fd1045, %fd1045;
	and.b32  	%r316, %r486, 1;
	setp.eq.b32 	%p161, %r316, 1;
	selp.f64 	%fd689, 0dBDA8FF8320FD8164, 0d3DE5DB65F9785EBA, %p161;
	ld.global.nc.v2.f64 	{%fd690, %fd691}, [%rd56];
	fma.rn.f64 	%fd692, %fd689, %fd688, %fd690;
	fma.rn.f64 	%fd693, %fd692, %fd688, %fd691;
	ld.global.nc.v2.f64 	{%fd694, %fd695}, [%rd56+16];
	fma.rn.f64 	%fd696, %fd693, %fd688, %fd694;
	fma.rn.f64 	%fd697, %fd696, %fd688, %fd695;
	ld.global.nc.v2.f64 	{%fd698, %fd699}, [%rd56+32];
	fma.rn.f64 	%fd700, %fd697, %fd688, %fd698;
	fma.rn.f64 	%fd701, %fd700, %fd688, %fd699;
	fma.rn.f64 	%fd702, %fd701, %fd1045, %fd1045;
	fma.rn.f64 	%fd703, %fd701, %fd688, 0d3FF0000000000000;
	selp.f64 	%fd704, %fd703, %fd702, %p161;
	and.b32  	%r317, %r486, 2;
	setp.eq.s32 	%p162, %r317, 0;
	mov.f64 	%fd705, 0d0000000000000000;
	sub.f64 	%fd706, %fd705, %fd704;
	selp.f64 	%fd707, %fd704, %fd706, %p162;
	mul.f64 	%fd708, %fd9, %fd707;
	fma.rn.f64 	%fd709, %fd11, %fd138, %fd708;
	mul.f64 	%fd710, %fd9, %fd138;
	mul.f64 	%fd711, %fd11, %fd707;
	sub.f64 	%fd141, %fd710, %fd711;
	add.f64 	%fd142, %fd709, 0d3FD6666666666666;
	{
	.reg .b32 %temp; 
	mov.b64 	{%temp, %r70}, %fd142;
	}
	abs.f64 	%fd143, %fd142;
	{ // callseq 22, 0
	.param .b64 param0;
	st.param.f64 	[param0], %fd143;
	.param .b64 param1;
	st.param.f64 	[param1], 0d4000000000000000;
	.param .b64 retval0;
	call.uni (retval0), 
	__internal_accurate_pow, 
	(
	param0, 
	param1
	);
	ld.param.f64 	%fd712, [retval0];
	} // callseq 22
	setp.lt.s32 	%p163, %r70, 0;
	neg.f64 	%fd714, %fd712;
	selp.f64 	%fd715, %fd714, %fd712, %p159;
	selp.f64 	%fd716, %fd715, %fd712, %p163;
	setp.eq.f64 	%p164, %fd142, 0d0000000000000000;
	selp.b32 	%r318, %r70, 0, %p159;
	or.b32  	%r319, %r318, 2146435072;
	selp.b32 	%r320, %r319, %r318, %p158;
	mov.b32 	%r321, 0;
	mov.b64 	%fd717, {%r321, %r320};
	selp.f64 	%fd1046, %fd717, %fd716, %p164;
	add.f64 	%fd718, %fd142, 0d4000000000000000;
	{
	.reg .b32 %temp; 
	mov.b64 	{%temp, %r322}, %fd718;
	}
	and.b32  	%r323, %r322, 2146435072;
	setp.ne.s32 	%p165, %r323, 2146435072;
	@%p165 bra 	$L__BB0_108;
	setp.num.f64 	%p166, %fd142, %fd142;
	@%p166 bra 	$L__BB0_106;
	mov.f64 	%fd719, 0d4000000000000000;
	add.rn.f64 	%fd1046, %fd142, %fd719;
	bra.uni 	$L__BB0_108;
$L__BB0_106:
	setp.neu.f64 	%p167, %fd143, 0d7FF0000000000000;
	@%p167 bra 	$L__BB0_108;
	selp.b32 	%r324, %r6, %r5, %p1;
	selp.b32 	%r325, %r324, %r5, %p163;
	mov.b32 	%r326, 0;
	mov.b64 	%fd1046, {%r326, %r325};
$L__BB0_108:
	setp.eq.f64 	%p172, %fd142, 0d3FF0000000000000;
	selp.f64 	%fd148, 0d3FF0000000000000, %fd1046, %p172;
	{
	.reg .b32 %temp; 
	mov.b64 	{%temp, %r71}, %fd141;
	}
	abs.f64 	%fd149, %fd141;
	{ // callseq 23, 0
	.param .b64 param0;
	st.param.f64 	[param0], %fd149;
	.param .b64 param1;
	st.param.f64 	[param1], 0d4000000000000000;
	.param .b64 retval0;
	call.uni (retval0), 
	__internal_accurate_pow, 
	(
	param0, 
	param1
	);
	ld.param.f64 	%fd720, [retval0];
	} // callseq 23
	setp.lt.s32 	%p173, %r71, 0;
	neg.f64 	%fd722, %fd720;
	selp.f64 	%fd723, %fd722, %fd720, %p159;
	selp.f64 	%fd724, %fd723, %fd720, %p173;
	setp.eq.f64 	%p174, %fd141, 0d0000000000000000;
	selp.b32 	%r327, %r71, 0, %p159;
	or.b32  	%r328, %r327, 2146435072;
	selp.b32 	%r329, %r328, %r327, %p158;
	mov.b32 	%r330, 0;
	mov.b64 	%fd725, {%r330, %r329};
	selp.f64 	%fd1047, %fd725, %fd724, %p174;
	add.f64 	%fd726, %fd141, 0d4000000000000000;
	{
	.reg .b32 %temp; 
	mov.b64 	{%temp, %r331}, %fd726;
	}
	and.b32  	%r332, %r331, 2146435072;
	setp.ne.s32 	%p175, %r332, 2146435072;
	@%p175 bra 	$L__BB0_113;
	setp.num.f64 	%p176, %fd141, %fd141;
	@%p176 bra 	$L__BB0_111;
	mov.f64 	%fd727, 0d4000000000000000;
	add.rn.f64 	%fd1047, %fd141, %fd727;
	bra.uni 	$L__BB0_113;
$L__BB0_111:
	setp.neu.f64 	%p177, %fd149, 0d7FF0000000000000;
	@%p177 bra 	$L__BB0_113;
	selp.b32 	%r333, %r6, %r5, %p1;
	selp.b32 	%r334, %r333, %r5, %p173;
	mov.b32 	%r335, 0;
	mov.b64 	%fd1047, {%r335, %r334};
$L__BB0_113:
	setp.eq.f64 	%p179, %fd141, 0d3FF0000000000000;
	selp.f64 	%fd728, 0d3FF0000000000000, %fd1047, %p179;
	add.f64 	%fd729, %fd148, %fd728;
	neg.f64 	%fd730, %fd729;
	div.rn.f64 	%fd154, %fd730, %fd5;
	fma.rn.f64 	%fd731, %fd154, 0d3FF71547652B82FE, 0d4338000000000000;
	{
	.reg .b32 %temp; 
	mov.b64 	{%r72, %temp}, %fd731;
	}
	mov.f64 	%fd732, 0dC338000000000000;
	add.rn.f64 	%fd733, %fd731, %fd732;
	fma.rn.f64 	%fd734, %fd733, 0dBFE62E42FEFA39EF, %fd154;
	fma.rn.f64 	%fd735, %fd733, 0dBC7ABC9E3B39803F, %fd734;
	fma.rn.f64 	%fd736, %fd735, 0d3E5ADE1569CE2BDF, 0d3E928AF3FCA213EA;
	fma.rn.f64 	%fd737, %fd736, %fd735, 0d3EC71DEE62401315;
	fma.rn.f64 	%fd738, %fd737, %fd735, 0d3EFA01997C89EB71;
	fma.rn.f64 	%fd739, %fd738, %fd735, 0d3F2A01A014761F65;
	fma.rn.f64 	%fd740, %fd739, %fd735, 0d3F56C16C1852B7AF;
	fma.rn.f64 	%fd741, %fd740, %fd735, 0d3F81111111122322;
	fma.rn.f64 	%fd742, %fd741, %fd735, 0d3FA55555555502A1;
	fma.rn.f64 	%fd743, %fd742, %fd735, 0d3FC5555555555511;
	fma.rn.f64 	%fd744, %fd743, %fd735, 0d3FE000000000000B;
	fma.rn.f64 	%fd745, %fd744, %fd735, 0d3FF0000000000000;
	fma.rn.f64 	%fd746, %fd745, %fd735, 0d3FF0000000000000;
	{
	.reg .b32 %temp; 
	mov.b64 	{%r73, %temp}, %fd746;
	}
	{
	.reg .b32 %temp; 
	mov.b64 	{%temp, %r74}, %fd746;
	}
	shl.b32 	%r336, %r72, 20;
	add.s32 	%r337, %r336, %r74;
	mov.b64 	%fd1048, {%r73, %r337};
	{
	.reg .b32 %temp; 
	mov.b64 	{%temp, %r338}, %fd154;
	}
	mov.b32 	%f15, %r338;
	abs.f32 	%f6, %f15;
	setp.lt.f32 	%p180, %f6, 0f4086232B;
	@%p180 bra 	$L__BB0_116;
	setp.lt.f64 	%p181, %fd154, 0d0000000000000000;
	add.f64 	%fd747, %fd154, 0d7FF0000000000000;
	selp.f64 	%fd1048, 0d0000000000000000, %fd747, %p181;
	setp.geu.f32 	%p182, %f6, 0f40874800;
	@%p182 bra 	$L__BB0_116;
	shr.u32 	%r339, %r72, 31;
	add.s32 	%r340, %r72, %r339;
	shr.s32 	%r341, %r340, 1;
	shl.b32 	%r342, %r341, 20;
	add.s32 	%r343, %r74, %r342;
	mov.b64 	%fd748, {%r73, %r343};
	sub.s32 	%r344, %r72, %r341;
	shl.b32 	%r345, %r344, 20;
	add.s32 	%r346, %r345, 1072693248;
	mov.b32 	%r347, 0;
	mov.b64 	%fd749, {%r347, %r346};
	mul.f64 	%fd1048, %fd749, %fd748;
$L__BB0_116:
	setp.eq.f64 	%p183, %fd2, 0d7FF0000000000000;
	mul.f64 	%fd750, %fd6, %fd1048;
	fma.rn.f64 	%fd159, %fd6, %fd1042, %fd750;
	mov.b32 	%r488, 1;
	mov.f64 	%fd1050, %fd4;
	@%p183 bra 	$L__BB0_120;
	setp.ltu.f64 	%p184, %fd2, 0d41E0000000000000;
	mov.f64 	%fd1050, %fd3;
	mov.u32 	%r487, %r2;
	@%p184 bra 	$L__BB0_119;
	{ // callseq 24, 0
	.param .b64 param0;
	st.param.f64 	[param0], %fd1;
	.param .align 16 .b8 retval0[16];
	call.uni (retval0), 
	__internal_trig_reduction_slowpathd, 
	(
	param0
	);
	ld.param.f64 	%fd1050, [retval0];
	ld.param.b32 	%r487, [retval0+8];
	} // callseq 24
$L__BB0_119:
	add.s32 	%r488, %r487, 1;
$L__BB0_120:
	shl.b32 	%r350, %r488, 6;
	cvt.u64.u32 	%rd57, %r350;
	and.b64  	%rd58, %rd57, 64;
	add.s64 	%rd60, %rd55, %rd58;
	mul.rn.f64 	%fd752, %fd1050, %fd1050;
	and.b32  	%r351, %r488, 1;
	setp.eq.b32 	%p185, %r351, 1;
	selp.f64 	%fd753, 0dBDA8FF8320FD8164, 0d3DE5DB65F9785EBA, %p185;
	ld.global.nc.v2.f64 	{%fd754, %fd755}, [%rd60];
	fma.rn.f64 	%fd756, %fd753, %fd752, %fd754;
	fma.rn.f64 	%fd757, %fd756, %fd752, %fd755;
	ld.global.nc.v2.f64 	{%fd758, %fd759}, [%rd60+16];
	fma.rn.f64 	%fd760, %fd757, %fd752, %fd758;
	fma.rn.f64 	%fd761, %fd760, %fd752, %fd759;
	ld.global.nc.v2.f64 	{%fd762, %fd763}, [%rd60+32];
	fma.rn.f64 	%fd764, %fd761, %fd752, %fd762;
	fma.rn.f64 	%fd765, %fd764, %fd752, %fd763;
	fma.rn.f64 	%fd766, %fd765, %fd1050, %fd1050;
	fma.rn.f64 	%fd767, %fd765, %fd752, 0d3FF0000000000000;
	selp.f64 	%fd768, %fd767, %fd766, %p185;
	and.b32  	%r352, %r488, 2;
	setp.eq.s32 	%p186, %r352, 0;
	mov.f64 	%fd769, 0d0000000000000000;
	sub.f64 	%fd770, %fd769, %fd768;
	selp.f64 	%fd163, %fd768, %fd770, %p186;
	mov.f64 	%fd1051, %fd7;
	mov.u32 	%r489, %r7;
	@%p2 bra 	$L__BB0_122;
	{ // callseq 25, 0
	.param .b64 param0;
	st.param.f64 	[param0], %fd1;
	.param .align 16 .b8 retval0[16];
	call.uni (retval0), 
	__internal_trig_reduction_slowpathd, 
	(
	param0
	);
	ld.param.f64 	%fd1051, [retval0];
	ld.param.b32 	%r489, [retval0+8];
	} // callseq 25
$L__BB0_122:
	ld.param.f64 	%fd1011, [_Z25get_exact_solution_on_gpuPdS_S_ddddi_param_4];
	setp.lt.s32 	%p187, %r3, 0;
	setp.eq.s32 	%p188, %r4, 1062207488;
	shl.b32 	%r354, %r489, 6;
	cvt.u64.u32 	%rd61, %r354;
	and.b64  	%rd62, %rd61, 64;
	mov.u64 	%rd63, __cudart_sin_cos_coeffs;
	add.s64 	%rd64, %rd63, %rd62;
	mul.rn.f64 	%fd772, %fd1051, %fd1051;
	and.b32  	%r355, %r489, 1;
	setp.eq.b32 	%p190, %r355, 1;
	selp.f64 	%fd773, 0dBDA8FF8320FD8164, 0d3DE5DB65F9785EBA, %p190;
	ld.global.nc.v2.f64 	{%fd774, %fd775}, [%rd64];
	fma.rn.f64 	%fd776, %fd773, %fd772, %fd774;
	fma.rn.f64 	%fd777, %fd776, %fd772, %fd775;
	ld.global.nc.v2.f64 	{%fd778, %fd779}, [%rd64+16];
	fma.rn.f64 	%fd780, %fd777, %fd772, %fd778;
	fma.rn.f64 	%fd781, %fd780, %fd772, %fd779;
	ld.global.nc.v2.f64 	{%fd782, %fd783}, [%rd64+32];
	fma.rn.f64 	%fd784, %fd781, %fd772, %fd782;
	fma.rn.f64 	%fd785, %fd784, %fd772, %fd783;
	fma.rn.f64 	%fd786, %fd785, %fd1051, %fd1051;
	fma.rn.f64 	%fd787, %fd785, %fd772, 0d3FF0000000000000;
	selp.f64 	%fd788, %fd787, %fd786, %p190;
	and.b32  	%r356, %r489, 2;
	setp.eq.s32 	%p191, %r356, 0;
	mov.f64 	%fd789, 0d0000000000000000;
	sub.f64 	%fd790, %fd789, %fd788;
	selp.f64 	%fd791, %fd788, %fd790, %p191;
	fma.rn.f64 	%fd792, %fd1011, 0dBFE0000000000000, %fd9;
	mul.f64 	%fd793, %fd792, %fd791;
	fma.rn.f64 	%fd794, %fd8, %fd163, %fd793;
	mul.f64 	%fd795, %fd792, %fd163;
	mul.f64 	%fd796, %fd8, %fd791;
	sub.f64 	%fd166, %fd795, %fd796;
	add.f64 	%fd167, %fd794, 0d3FD6666666666666;
	{
	.reg .b32 %temp; 
	mov.b64 	{%temp, %r81}, %fd167;
	}
	abs.f64 	%fd168, %fd167;
	{ // callseq 26, 0
	.param .b64 param0;
	st.param.f64 	[param0], %fd168;
	.param .b64 param1;
	st.param.f64 	[param1], 0d4000000000000000;
	.param .b64 retval0;
	call.uni (retval0), 
	__internal_accurate_pow, 
	(
	param0, 
	param1
	);
	ld.param.f64 	%fd797, [retval0];
	} // callseq 26
	setp.lt.s32 	%p192, %r81, 0;
	neg.f64 	%fd799, %fd797;
	selp.f64 	%fd800, %fd799, %fd797, %p188;
	selp.f64 	%fd801, %fd800, %fd797, %p192;
	setp.eq.f64 	%p193, %fd167, 0d0000000000000000;
	selp.b32 	%r357, %r81, 0, %p188;
	or.b32  	%r358, %r357, 2146435072;
	selp.b32 	%r359, %r358, %r357, %p187;
	mov.b32 	%r360, 0;
	mov.b64 	%fd802, {%r360, %r359};
	selp.f64 	%fd1052, %fd802, %fd801, %p193;
	add.f64 	%fd803, %fd167, 0d4000000000000000;
	{
	.reg .b32 %temp; 
	mov.b64 	{%temp, %r361}, %fd803;
	}
	and.b32  	%r362, %r361, 2146435072;
	setp.ne.s32 	%p194, %r362, 2146435072;
	@%p194 bra 	$L__BB0_127;
	setp.num.f64 	%p195, %fd167, %fd167;
	@%p195 bra 	$L__BB0_125;
	mov.f64 	%fd804, 0d4000000000000000;
	add.rn.f64 	%fd1052, %fd167, %fd804;
	bra.uni 	$L__BB0_127;
$L__BB0_125:
	setp.neu.f64 	%p196, %fd168, 0d7FF0000000000000;
	@%p196 bra 	$L__BB0_127;
	selp.b32 	%r363, %r6, %r5, %p1;
	selp.b32 	%r364, %r363, %r5, %p192;
	mov.b32 	%r365, 0;
	mov.b64 	%fd1052, {%r365, %r364};
$L__BB0_127:
	setp.eq.f64 	%p201, %fd167, 0d3FF0000000000000;
	selp.f64 	%fd173, 0d3FF0000000000000, %fd1052, %p201;
	{
	.reg .b32 %temp; 
	mov.b64 	{%temp, %r82}, %fd166;
	}
	abs.f64 	%fd174, %fd166;
	{ // callseq 27, 0
	.param .b64 param0;
	st.param.f64 	[param0], %fd174;
	.param .b64 param1;
	st.param.f64 	[param1], 0d4000000000000000;
	.param .b64 retval0;
	call.uni (retval0), 
	__internal_accurate_pow, 
	(
	param0, 
	param1
	);
	ld.param.f64 	%fd805, [retval0];
	} // callseq 27
	setp.lt.s32 	%p202, %r82, 0;
	neg.f64 	%fd807, %fd805;
	selp.f64 	%fd808, %fd807, %fd805, %p188;
	selp.f64 	%fd809, %fd808, %fd805, %p202;
	setp.eq.f64 	%p203, %fd166, 0d0000000000000000;
	selp.b32 	%r366, %r82, 0, %p188;
	or.b32  	%r367, %r366, 2146435072;
	selp.b32 	%r368, %r367, %r366, %p187;
	mov.b32 	%r369, 0;
	mov.b64 	%fd810, {%r369, %r368};
	selp.f64 	%fd1053, %fd810, %fd809, %p203;
	add.f64 	%fd811, %fd166, 0d4000000000000000;
	{
	.reg .b32 %temp; 
	mov.b64 	{%temp, %r370}, %fd811;
	}
	and.b32  	%r371, %r370, 2146435072;
	setp.ne.s32 	%p204, %r371, 2146435072;
	@%p204 bra 	$L__BB0_132;
	setp.num.f64 	%p205, %fd166, %fd166;
	@%p205 bra 	$L__BB0_130;
	mov.f64 	%fd812, 0d4000000000000000;
	add.rn.f64 	%fd1053, %fd166, %fd812;
	bra.uni 	$L__BB0_132;
$L__BB0_130:
	setp.neu.f64 	%p206, %fd174, 0d7FF0000000000000;
	@%p206 bra 	$L__BB0_132;
	selp.b32 	%r372, %r6, %r5, %p1;
	selp.b32 	%r373, %r372, %r5, %p202;
	mov.b32 	%r374, 0;
	mov.b64 	%fd1053, {%r374, %r373};
$L__BB0_132:
	setp.eq.f64 	%p208, %fd166, 0d3FF0000000000000;
	selp.f64 	%fd813, 0d3FF0000000000000, %fd1053, %p208;
	add.f64 	%fd814, %fd173, %fd813;
	neg.f64 	%fd815, %fd814;
	div.rn.f64 	%fd179, %fd815, %fd5;
	fma.rn.f64 	%fd816, %fd179, 0d3FF71547652B82FE, 0d4338000000000000;
	{
	.reg .b32 %temp; 
	mov.b64 	{%r83, %temp}, %fd816;
	}
	mov.f64 	%fd817, 0dC338000000000000;
	add.rn.f64 	%fd818, %fd816, %fd817;
	fma.rn.f64 	%fd819, %fd818, 0dBFE62E42FEFA39EF, %fd179;
	fma.rn.f64 	%fd820, %fd818, 0dBC7ABC9E3B39803F, %fd819;
	fma.rn.f64 	%fd821, %fd820, 0d3E5ADE1569CE2BDF, 0d3E928AF3FCA213EA;
	fma.rn.f64 	%fd822, %fd821, %fd820, 0d3EC71DEE62401315;
	fma.rn.f64 	%fd823, %fd822, %fd820, 0d3EFA01997C89EB71;
	fma.rn.f64 	%fd824, %fd823, %fd820, 0d3F2A01A014761F65;
	fma.rn.f64 	%fd825, %fd824, %fd820, 0d3F56C16C1852B7AF;
	fma.rn.f64 	%fd826, %fd825, %fd820, 0d3F81111111122322;
	fma.rn.f64 	%fd827, %fd826, %fd820, 0d3FA55555555502A1;
	fma.rn.f64 	%fd828, %fd827, %fd820, 0d3FC5555555555511;
	fma.rn.f64 	%fd829, %fd828, %fd820, 0d3FE000000000000B;
	fma.rn.f64 	%fd830, %fd829, %fd820, 0d3FF0000000000000;
	fma.rn.f64 	%fd831, %fd830, %fd820, 0d3FF0000000000000;
	{
	.reg .b32 %temp; 
	mov.b64 	{%r84, %temp}, %fd831;
	}
	{
	.reg .b32 %temp; 
	mov.b64 	{%temp, %r85}, %fd831;
	}
	shl.b32 	%r375, %r83, 20;
	add.s32 	%r376, %r375, %r85;
	mov.b64 	%fd1054, {%r84, %r376};
	{
	.reg .b32 %temp; 
	mov.b64 	{%temp, %r377}, %fd179;
	}
	mov.b32 	%f16, %r377;
	abs.f32 	%f7, %f16;
	setp.lt.f32 	%p209, %f7, 0f4086232B;
	@%p209 bra 	$L__BB0_135;
	setp.lt.f64 	%p210, %fd179, 0d0000000000000000;
	add.f64 	%fd832, %fd179, 0d7FF0000000000000;
	selp.f64 	%fd1054, 0d0000000000000000, %fd832, %p210;
	setp.geu.f32 	%p211, %f7, 0f40874800;
	@%p211 bra 	$L__BB0_135;
	shr.u32 	%r378, %r83, 31;
	add.s32 	%r379, %r83, %r378;
	shr.s32 	%r380, %r379, 1;
	shl.b32 	%r381, %r380, 20;
	add.s32 	%r382, %r85, %r381;
	mov.b64 	%fd833, {%r84, %r382};
	sub.s32 	%r383, %r83, %r380;
	shl.b32 	%r384, %r383, 20;
	add.s32 	%r385, %r384, 1072693248;
	mov.b32 	%r386, 0;
	mov.b64 	%fd834, {%r386, %r385};
	mul.f64 	%fd1054, %fd834, %fd833;
$L__BB0_135:
	setp.eq.f64 	%p212, %fd2, 0d7FF0000000000000;
	fma.rn.f64 	%fd184, %fd6, %fd1054, %fd159;
	mov.b32 	%r491, 1;
	mov.f64 	%fd1056, %fd4;
	@%p212 bra 	$L__BB0_139;
	setp.ltu.f64 	%p213, %fd2, 0d41E0000000000000;
	mov.f64 	%fd1056, %fd3;
	mov.u32 	%r490, %r2;
	@%p213 bra 	$L__BB0_138;
	{ // callseq 28, 0
	.param .b64 param0;
	st.param.f64 	[param0], %fd1;
	.param .align 16 .b8 retval0[16];
	call.uni (retval0), 
	__internal_trig_reduction_slowpathd, 
	(
	param0
	);
	ld.param.f64 	%fd1056, [retval0];
	ld.param.b32 	%r490, [retval0+8];
	} // callseq 28
$L__BB0_138:
	add.s32 	%r491, %r490, 1;
$L__BB0_139:
	shl.b32 	%r389, %r491, 6;
	cvt.u64.u32 	%rd65, %r389;
	and.b64  	%rd66, %rd65, 64;
	add.s64 	%rd68, %rd63, %rd66;
	mul.rn.f64 	%fd836, %fd1056, %fd1056;
	and.b32  	%r390, %r491, 1;
	setp.eq.b32 	%p214, %r390, 1;
	selp.f64 	%fd837, 0dBDA8FF8320FD8164, 0d3DE5DB65F9785EBA, %p214;
	ld.global.nc.v2.f64 	{%fd838, %fd839}, [%rd68];
	fma.rn.f64 	%fd840, %fd837, %fd836, %fd838;
	fma.rn.f64 	%fd841, %fd840, %fd836, %fd839;
	ld.global.nc.v2.f64 	{%fd842, %fd843}, [%rd68+16];
	fma.rn.f64 	%fd844, %fd841, %fd836, %fd842;
	fma.rn.f64 	%fd845, %fd844, %fd836, %fd843;
	ld.global.nc.v2.f64 	{%fd846, %fd847}, [%rd68+32];
	fma.rn.f64 	%fd848, %fd845, %fd836, %fd846;
	fma.rn.f64 	%fd849, %fd848, %fd836, %fd847;
	fma.rn.f64 	%fd850, %fd849, %fd1056, %fd1056;
	fma.rn.f64 	%fd851, %fd849, %fd836, 0d3FF0000000000000;
	selp.f64 	%fd852, %fd851, %fd850, %p214;
	and.b32  	%r391, %r491, 2;
	setp.eq.s32 	%p215, %r391, 0;
	mov.f64 	%fd853, 0d0000000000000000;
	sub.f64 	%fd854, %fd853, %fd852;
	selp.f64 	%fd188, %fd852, %fd854, %p215;
	mov.f64 	%fd1057, %fd7;
	mov.u32 	%r492, %r7;
	@%p2 bra 	$L__BB0_141;
	{ // callseq 29, 0
	.param .b64 param0;
	st.param.f64 	[param0], %fd1;
	.param .align 16 .b8 retval0[16];
	call.uni (retval0), 
	__internal_trig_reduction_slowpathd, 
	(
	param0
	);
	ld.param.f64 	%fd1057, [retval0];
	ld.param.b32 	%r492, [retval0+8];
	} // callseq 29
$L__BB0_141:
	ld.param.f64 	%fd1012, [_Z25get_exact_solution_on_gpuPdS_S_ddddi_param_4];
	setp.lt.s32 	%p216, %r3, 0;
	setp.eq.s32 	%p217, %r4, 1062207488;
	shl.b32 	%r393, %r492, 6;
	cvt.u64.u32 	%rd69, %r393;
	and.b64  	%rd70, %rd69, 64;
	mov.u64 	%rd71, __cudart_sin_cos_coeffs;
	add.s64 	%rd72, %rd71, %rd70;
	mul.rn.f64 	%fd856, %fd1057, %fd1057;
	and.b32  	%r394, %r492, 1;
	setp.eq.b32 	%p219, %r394, 1;
	selp.f64 	%fd857, 0dBDA8FF8320FD8164, 0d3DE5DB65F9785EBA, %p219;
	ld.global.nc.v2.f64 	{%fd858, %fd859}, [%rd72];
	fma.rn.f64 	%fd860, %fd857, %fd856, %fd858;
	fma.rn.f64 	%fd861, %fd860, %fd856, %fd859;
	ld.global.nc.v2.f64 	{%fd862, %fd863}, [%rd72+16];
	fma.rn.f64 	%fd864, %fd861, %fd856, %fd862;
	fma.rn.f64 	%fd865, %fd864, %fd856, %fd863;
	ld.global.nc.v2.f64 	{%fd866, %fd867}, [%rd72+32];
	fma.rn.f64 	%fd868, %fd865, %fd856, %fd866;
	fma.rn.f64 	%fd869, %fd868, %fd856, %fd867;
	fma.rn.f64 	%fd870, %fd869, %fd1057, %fd1057;
	fma.rn.f64 	%fd871, %fd869, %fd856, 0d3FF0000000000000;
	selp.f64 	%fd872, %fd871, %fd870, %p219;
	and.b32  	%r395, %r492, 2;
	setp.eq.s32 	%p220, %r395, 0;
	mov.f64 	%fd873, 0d0000000000000000;
	sub.f64 	%fd874, %fd873, %fd872;
	selp.f64 	%fd875, %fd872, %fd874, %p220;
	fma.rn.f64 	%fd876, %fd1012, 0d3FE0000000000000, %fd9;
	mul.f64 	%fd877, %fd876, %fd875;
	fma.rn.f64 	%fd878, %fd8, %fd188, %fd877;
	mul.f64 	%fd879, %fd876, %fd188;
	mul.f64 	%fd880, %fd8, %fd875;
	sub.f64 	%fd191, %fd879, %fd880;
	add.f64 	%fd192, %fd878, 0d3FD6666666666666;
	{
	.reg .b32 %temp; 
	mov.b64 	{%temp, %r92}, %fd192;
	}
	abs.f64 	%fd193, %fd192;
	{ // callseq 30, 0
	.param .b64 param0;
	st.param.f64 	[param0], %fd193;
	.param .b64 param1;
	st.param.f64 	[param1], 0d4000000000000000;
	.param .b64 retval0;
	call.uni (retval0), 
	__internal_accurate_pow, 
	(
	param0, 
	param1
	);
	ld.param.f64 	%fd881, [retval0];
	} // callseq 30
	setp.lt.s32 	%p221, %r92, 0;
	neg.f64 	%fd883, %fd881;
	selp.f64 	%fd884, %fd883, %fd881, %p217;
	selp.f64 	%fd885, %fd884, %fd881, %p221;
	setp.eq.f64 	%p222, %fd192, 0d0000000000000000;
	selp.b32 	%r396, %r92, 0, %p217;
	or.b32  	%r397, %r396, 2146435072;
	selp.b32 	%r398, %r397, %r396, %p216;
	mov.b32 	%r399, 0;
	mov.b64 	%fd886, {%r399, %r398};
	selp.f64 	%fd1058, %fd886, %fd885, %p222;
	add.f64 	%fd887, %fd192, 0d4000000000000000;
	{
	.reg .b32 %temp; 
	mov.b64 	{%temp, %r400}, %fd887;
	}
	and.b32  	%r401, %r400, 2146435072;
	setp.ne.s32 	%p223, %r401, 2146435072;
	@%p223 bra 	$L__BB0_146;
	setp.num.f64 	%p224, %fd192, %fd192;
	@%p224 bra 	$L__BB0_144;
	mov.f64 	%fd888, 0d4000000000000000;
	add.rn.f64 	%fd1058, %fd192, %fd888;
	bra.uni 	$L__BB0_146;
$L__BB0_144:
	setp.neu.f64 	%p225, %fd193, 0d7FF0000000000000;
	@%p225 bra 	$L__BB0_146;
	selp.b32 	%r402, %r6, %r5, %p1;
	selp.b32 	%r403, %r402, %r5, %p221;
	mov.b32 	%r404, 0;
	mov.b64 	%fd1058, {%r404, %r403};
$L__BB0_146:
	setp.eq.f64 	%p230, %fd192, 0d3FF0000000000000;
	selp.f64 	%fd198, 0d3FF0000000000000, %fd1058, %p230;
	{
	.reg .b32 %temp; 
	mov.b64 	{%temp, %r93}, %fd191;
	}
	abs.f64 	%fd199, %fd191;
	{ // callseq 31, 0
	.param .b64 param0;
	st.param.f64 	[param0], %fd199;
	.param .b64 param1;
	st.param.f64 	[param1], 0d4000000000000000;
	.param .b64 retval0;
	call.uni (retval0), 
	__internal_accurate_pow, 
	(
	param0, 
	param1
	);
	ld.param.f64 	%fd889, [retval0];
	} // callseq 31
	setp.lt.s32 	%p231, %r93, 0;
	neg.f64 	%fd891, %fd889;
	selp.f64 	%fd892, %fd891, %fd889, %p217;
	selp.f64 	%fd893, %fd892, %fd889, %p231;
	setp.eq.f64 	%p232, %fd191, 0d0000000000000000;
	selp.b32 	%r405, %r93, 0, %p217;
	or.b32  	%r406, %r405, 2146435072;
	selp.b32 	%r407, %r406, %r405, %p216;
	mov.b32 	%r408, 0;
	mov.b64 	%fd894, {%r408, %r407};
	selp.f64 	%fd1059, %fd894, %fd893, %p232;
	add.f64 	%fd895, %fd191, 0d4000000000000000;
	{
	.reg .b32 %temp; 
	mov.b64 	{%temp, %r409}, %fd895;
	}
	and.b32  	%r410, %r409, 2146435072;
	setp.ne.s32 	%p233, %r410, 2146435072;
	@%p233 bra 	$L__BB0_151;
	setp.num.f64 	%p234, %fd191, %fd191;
	@%p234 bra 	$L__BB0_149;
	mov.f64 	%fd896, 0d4000000000000000;
	add.rn.f64 	%fd1059, %fd191, %fd896;
	bra.uni 	$L__BB0_151;
$L__BB0_149:
	setp.neu.f64 	%p235, %fd199, 0d7FF0000000000000;
	@%p235 bra 	$L__BB0_151;
	selp.b32 	%r411, %r6, %r5, %p1;
	selp.b32 	%r412, %r411, %r5, %p231;
	mov.b32 	%r413, 0;
	mov.b64 	%fd1059, {%r413, %r412};
$L__BB0_151:
	setp.eq.f64 	%p237, %fd191, 0d3FF0000000000000;
	selp.f64 	%fd897, 0d3FF0000000000000, %fd1059, %p237;
	add.f64 	%fd898, %fd198, %fd897;
	neg.f64 	%fd899, %fd898;
	div.rn.f64 	%fd204, %fd899, %fd5;
	fma.rn.f64 	%fd900, %fd204, 0d3FF71547652B82FE, 0d4338000000000000;
	{
	.reg .b32 %temp; 
	mov.b64 	{%r94, %temp}, %fd900;
	}
	mov.f64 	%fd901, 0dC338000000000000;
	add.rn.f64 	%fd902, %fd900, %fd901;
	fma.rn.f64 	%fd903, %fd902, 0dBFE62E42FEFA39EF, %fd204;
	fma.rn.f64 	%fd904, %fd902, 0dBC7ABC9E3B39803F, %fd903;
	fma.rn.f64 	%fd905, %fd904, 0d3E5ADE1569CE2BDF, 0d3E928AF3FCA213EA;
	fma.rn.f64 	%fd906, %fd905, %fd904, 0d3EC71DEE62401315;
	fma.rn.f64 	%fd907, %fd906, %fd904, 0d3EFA01997C89EB71;
	fma.rn.f64 	%fd908, %fd907, %fd904, 0d3F2A01A014761F65;
	fma.rn.f64 	%fd909, %fd908, %fd904, 0d3F56C16C1852B7AF;
	fma.rn.f64 	%fd910, %fd909, %fd904, 0d3F81111111122322;
	fma.rn.f64 	%fd911, %fd910, %fd904, 0d3FA55555555502A1;
	fma.rn.f64 	%fd912, %fd911, %fd904, 0d3FC5555555555511;
	fma.rn.f64 	%fd913, %fd912, %fd904, 0d3FE000000000000B;
	fma.rn.f64 	%fd914, %fd913, %fd904, 0d3FF0000000000000;
	fma.rn.f64 	%fd915, %fd914, %fd904, 0d3FF0000000000000;
	{
	.reg .b32 %temp; 
	mov.b64 	{%r95, %temp}, %fd915;
	}
	{
	.reg .b32 %temp; 
	mov.b64 	{%temp, %r96}, %fd915;
	}
	shl.b32 	%r414, %r94, 20;
	add.s32 	%r415, %r414, %r96;
	mov.b64 	%fd1060, {%r95, %r415};
	{
	.reg .b32 %temp; 
	mov.b64 	{%temp, %r416}, %fd204;
	}
	mov.b32 	%f17, %r416;
	abs.f32 	%f8, %f17;
	setp.lt.f32 	%p238, %f8, 0f4086232B;
	@%p238 bra 	$L__BB0_154;
	setp.lt.f64 	%p239, %fd204, 0d0000000000000000;
	add.f64 	%fd916, %fd204, 0d7FF0000000000000;
	selp.f64 	%fd1060, 0d0000000000000000, %fd916, %p239;
	setp.geu.f32 	%p240, %f8, 0f40874800;
	@%p240 bra 	$L__BB0_154;
	shr.u32 	%r417, %r94, 31;
	add.s32 	%r418, %r94, %r417;
	shr.s32 	%r419, %r418, 1;
	shl.b32 	%r420, %r419, 20;
	add.s32 	%r421, %r96, %r420;
	mov.b64 	%fd917, {%r95, %r421};
	sub.s32 	%r422, %r94, %r419;
	shl.b32 	%r423, %r422, 20;
	add.s32 	%r424, %r423, 1072693248;
	mov.b32 	%r425, 0;
	mov.b64 	%fd918, {%r425, %r424};
	mul.f64 	%fd1060, %fd918, %fd917;
$L__BB0_154:
	setp.eq.f64 	%p241, %fd2, 0d7FF0000000000000;
	fma.rn.f64 	%fd919, %fd6, %fd1060, %fd184;
	fma.rn.f64 	%fd209, %fd919, 0d4010000000000000, %fd110;
	mov.b32 	%r494, 1;
	mov.f64 	%fd1062, %fd4;
	@%p241 bra 	$L__BB0_158;
	setp.ltu.f64 	%p242, %fd2, 0d41E0000000000000;
	mov.f64 	%fd1062, %fd3;
	mov.u32 	%r493, %r2;
	@%p242 bra 	$L__BB0_157;
	{ // callseq 32, 0
	.param .b64 param0;
	st.param.f64 	[param0], %fd1;
	.param .align 16 .b8 retval0[16];
	call.uni (retval0), 
	__internal_trig_reduction_slowpathd, 
	(
	param0
	);
	ld.param.f64 	%fd1062, [retval0];
	ld.param.b32 	%r493, [retval0+8];
	} // callseq 32
$L__BB0_157:
	add.s32 	%r494, %r493, 1;
$L__BB0_158:
	shl.b32 	%r428, %r494, 6;
	cvt.u64.u32 	%rd73, %r428;
	and.b64  	%rd74, %rd73, 64;
	add.s64 	%rd76, %rd71, %rd74;
	mul.rn.f64 	%fd921, %fd1062, %fd1062;
	and.b32  	%r429, %r494, 1;
	setp.eq.b32 	%p243, %r429, 1;
	selp.f64 	%fd922, 0dBDA8FF8320FD8164, 0d3DE5DB65F9785EBA, %p243;
	ld.global.nc.v2.f64 	{%fd923, %fd924}, [%rd76];
	fma.rn.f64 	%fd925, %fd922, %fd921, %fd923;
	fma.rn.f64 	%fd926, %fd925, %fd921, %fd924;
	ld.global.nc.v2.f64 	{%fd927, %fd928}, [%rd76+16];
	fma.rn.f64 	%fd929, %fd926, %fd921, %fd927;
	fma.rn.f64 	%fd930, %fd929, %fd921, %fd928;
	ld.global.nc.v2.f64 	{%fd931, %fd932}, [%rd76+32];
	fma.rn.f64 	%fd933, %fd930, %fd921, %fd931;
	fma.rn.f64 	%fd934, %fd933, %fd921, %fd932;
	fma.rn.f64 	%fd935, %fd934, %fd1062, %fd1062;
	fma.rn.f64 	%fd936, %fd934, %fd921, 0d3FF0000000000000;
	selp.f64 	%fd937, %fd936, %fd935, %p243;
	and.b32  	%r430, %r494, 2;
	setp.eq.s32 	%p244, %r430, 0;
	mov.f64 	%fd938, 0d0000000000000000;
	sub.f64 	%fd939, %fd938, %fd937;
	selp.f64 	%fd213, %fd937, %fd939, %p244;
	mov.f64 	%fd1063, %fd7;
	mov.u32 	%r495, %r7;
	@%p2 bra 	$L__BB0_160;
	{ // callseq 33, 0
	.param .b64 param0;
	st.param.f64 	[param0], %fd1;
	.param .align 16 .b8 retval0[16];
	call.uni (retval0), 
	__internal_trig_reduction_slowpathd, 
	(
	param0
	);
	ld.param.f64 	%fd1063, [retval0];
	ld.param.b32 	%r495, [retval0+8];
	} // callseq 33
$L__BB0_160:
	setp.lt.s32 	%p245, %r3, 0;
	setp.eq.s32 	%p246, %r4, 1062207488;
	shl.b32 	%r432, %r495, 6;
	cvt.u64.u32 	%rd77, %r432;
	and.b64  	%rd78, %rd77, 64;
	add.s64 	%rd80, %rd71, %rd78;
	mul.rn.f64 	%fd941, %fd1063, %fd1063;
	and.b32  	%r433, %r495, 1;
	setp.eq.b32 	%p248, %r433, 1;
	selp.f64 	%fd942, 0dBDA8FF8320FD8164, 0d3DE5DB65F9785EBA, %p248;
	ld.global.nc.v2.f64 	{%fd943, %fd944}, [%rd80];
	fma.rn.f64 	%fd945, %fd942, %fd941, %fd943;
	fma.rn.f64 	%fd946, %fd945, %fd941, %fd944;
	ld.global.nc.v2.f64 	{%fd947, %fd948}, [%rd80+16];
	fma.rn.f64 	%fd949, %fd946, %fd941, %fd947;
	fma.rn.f64 	%fd950, %fd949, %fd941, %fd948;
	ld.global.nc.v2.f64 	{%fd951, %fd952}, [%rd80+32];
	fma.rn.f64 	%fd953, %fd950, %fd941, %fd951;
	fma.rn.f64 	%fd954, %fd953, %fd941, %fd952;
	fma.rn.f64 	%fd955, %fd954, %fd1063, %fd1063;
	fma.rn.f64 	%fd956, %fd954, %fd941, 0d3FF0000000000000;
	selp.f64 	%fd957, %fd956, %fd955, %p248;
	and.b32  	%r434, %r495, 2;
	setp.eq.s32 	%p249, %r434, 0;
	mov.f64 	%fd958, 0d0000000000000000;
	sub.f64 	%fd959, %fd958, %fd957;
	selp.f64 	%fd960, %fd957, %fd959, %p249;
	mul.f64 	%fd961, %fd9, %fd960;
	fma.rn.f64 	%fd962, %fd8, %fd213, %fd961;
	mul.f64 	%fd963, %fd9, %fd213;
	mul.f64 	%fd964, %fd8, %fd960;
	sub.f64 	%fd216, %fd963, %fd964;
	add.f64 	%fd217, %fd962, 0d3FD6666666666666;
	{
	.reg .b32 %temp; 
	mov.b64 	{%temp, %r103}, %fd217;
	}
	abs.f64 	%fd218, %fd217;
	{ // callseq 34, 0
	.param .b64 param0;
	st.param.f64 	[param0], %fd218;
	.param .b64 param1;
	st.param.f64 	[param1], 0d4000000000000000;
	.param .b64 retval0;
	call.uni (retval0), 
	__internal_accurate_pow, 
	(
	param0, 
	param1
	);
	ld.param.f64 	%fd965, [retval0];
	} // callseq 34
	setp.lt.s32 	%p250, %r103, 0;
	neg.f64 	%fd967, %fd965;
	selp.f64 	%fd968, %fd967, %fd965, %p246;
	selp.f64 	%fd969, %fd968, %fd965, %p250;
	setp.eq.f64 	%p251, %fd217, 0d0000000000000000;
	selp.b32 	%r435, %r103, 0, %p246;
	or.b32  	%r436, %r435, 2146435072;
	selp.b32 	%r437, %r436, %r435, %p245;
	mov.b32 	%r438, 0;
	mov.b64 	%fd970, {%r438, %r437};
	selp.f64 	%fd1064, %fd970, %fd969, %p251;
	add.f64 	%fd971, %fd217, 0d4000000000000000;
	{
	.reg .b32 %temp; 
	mov.b64 	{%temp, %r439}, %fd971;
	}
	and.b32  	%r440, %r439, 2146435072;
	setp.ne.s32 	%p252, %r440, 2146435072;
	@%p252 bra 	$L__BB0_165;
	setp.num.f64 	%p253, %fd217, %fd217;
	@%p253 bra 	$L__BB0_163;
	mov.f64 	%fd972, 0d4000000000000000;
	add.rn.f64 	%fd1064, %fd217, %fd972;
	bra.uni 	$L__BB0_165;
$L__BB0_163:
	setp.neu.f64 	%p254, %fd218, 0d7FF0000000000000;
	@%p254 bra 	$L__BB0_165;
	setp.lt.s32 	%p255, %r103, 0;
	selp.b32 	%r441, %r6, %r5, %p1;
	selp.b32 	%r442, %r441, %r5, %p255;
	mov.b32 	%r443, 0;
	mov.b64 	%fd1064, {%r443, %r442};
$L__BB0_165:
	setp.lt.s32 	%p256, %r3, 0;
	setp.eq.s32 	%p257, %r4, 1062207488;
	setp.eq.f64 	%p259, %fd217, 0d3FF0000000000000;
	selp.f64 	%fd223, 0d3FF0000000000000, %fd1064, %p259;
	{
	.reg .b32 %temp; 
	mov.b64 	{%temp, %r104}, %fd216;
	}
	abs.f64 	%fd224, %fd216;
	{ // callseq 35, 0
	.param .b64 param0;
	st.param.f64 	[param0], %fd224;
	.param .b64 param1;
	st.param.f64 	[param1], 0d4000000000000000;
	.param .b64 retval0;
	call.uni (retval0), 
	__internal_accurate_pow, 
	(
	param0, 
	param1
	);
	ld.param.f64 	%fd973, [retval0];
	} // callseq 35
	setp.lt.s32 	%p260, %r104, 0;
	neg.f64 	%fd975, %fd973;
	selp.f64 	%fd976, %fd975, %fd973, %p257;
	selp.f64 	%fd977, %fd976, %fd973, %p260;
	setp.eq.f64 	%p261, %fd216, 0d0000000000000000;
	selp.b32 	%r444, %r104, 0, %p257;
	or.b32  	%r445, %r444, 2146435072;
	selp.b32 	%r446, %r445, %r444, %p256;
	mov.b32 	%r447, 0;
	mov.b64 	%fd978, {%r447, %r446};
	selp.f64 	%fd1065, %fd978, %fd977, %p261;
	add.f64 	%fd979, %fd216, 0d4000000000000000;
	{
	.reg .b32 %temp; 
	mov.b64 	{%temp, %r448}, %fd979;
	}
	and.b32  	%r449, %r448, 2146435072;
	setp.ne.s32 	%p262, %r449, 2146435072;
	@%p262 bra 	$L__BB0_170;
	setp.num.f64 	%p263, %fd216, %fd216;
	@%p263 bra 	$L__BB0_168;
	mov.f64 	%fd980, 0d4000000000000000;
	add.rn.f64 	%fd1065, %fd216, %fd980;
	bra.uni 	$L__BB0_170;
$L__BB0_168:
	setp.neu.f64 	%p264, %fd224, 0d7FF0000000000000;
	@%p264 bra 	$L__BB0_170;
	setp.lt.s32 	%p265, %r104, 0;
	selp.b32 	%r450, %r6, %r5, %p1;
	selp.b32 	%r451, %r450, %r5, %p265;
	mov.b32 	%r452, 0;
	mov.b64 	%fd1065, {%r452, %r451};
$L__BB0_170:
	setp.eq.f64 	%p266, %fd216, 0d3FF0000000000000;
	selp.f64 	%fd981, 0d3FF0000000000000, %fd1065, %p266;
	add.f64 	%fd982, %fd223, %fd981;
	neg.f64 	%fd983, %fd982;
	div.rn.f64 	%fd229, %fd983, %fd5;
	fma.rn.f64 	%fd984, %fd229, 0d3FF71547652B82FE, 0d4338000000000000;
	{
	.reg .b32 %temp; 
	mov.b64 	{%r105, %temp}, %fd984;
	}
	mov.f64 	%fd985, 0dC338000000000000;
	add.rn.f64 	%fd986, %fd984, %fd985;
	fma.rn.f64 	%fd987, %fd986, 0dBFE62E42FEFA39EF, %fd229;
	fma.rn.f64 	%fd988, %fd986, 0dBC7ABC9E3B39803F, %fd987;
	fma.rn.f64 	%fd989, %fd988, 0d3E5ADE1569CE2BDF, 0d3E928AF3FCA213EA;
	fma.rn.f64 	%fd990, %fd989, %fd988, 0d3EC71DEE62401315;
	fma.rn.f64 	%fd991, %fd990, %fd988, 0d3EFA01997C89EB71;
	fma.rn.f64 	%fd992, %fd991, %fd988, 0d3F2A01A014761F65;
	fma.rn.f64 	%fd993, %fd992, %fd988, 0d3F56C16C1852B7AF;
	fma.rn.f64 	%fd994, %fd993, %fd988, 0d3F81111111122322;
	fma.rn.f64 	%fd995, %fd994, %fd988, 0d3FA55555555502A1;
	fma.rn.f64 	%fd996, %fd995, %fd988, 0d3FC5555555555511;
	fma.rn.f64 	%fd997, %fd996, %fd988, 0d3FE000000000000B;
	fma.rn.f64 	%fd998, %fd997, %fd988, 0d3FF0000000000000;
	fma.rn.f64 	%fd999, %fd998, %fd988, 0d3FF0000000000000;
	{
	.reg .b32 %temp; 
	mov.b64 	{%r106, %temp}, %fd999;
	}
	{
	.reg .b32 %temp; 
	mov.b64 	{%temp, %r107}, %fd999;
	}
	shl.b32 	%r453, %r105, 20;
	add.s32 	%r454, %r453, %r107;
	mov.b64 	%fd1066, {%r106, %r454};
	{
	.reg .b32 %temp; 
	mov.b64 	{%temp, %r455}, %fd229;
	}
	mov.b32 	%f18, %r455;
	abs.f32 	%f9, %f18;
	setp.lt.f32 	%p267, %f9, 0f4086232B;
	@%p267 bra 	$L__BB0_173;
	setp.lt.f64 	%p268, %fd229, 0d0000000000000000;
	add.f64 	%fd1000, %fd229, 0d7FF0000000000000;
	selp.f64 	%fd1066, 0d0000000000000000, %fd1000, %p268;
	setp.geu.f32 	%p269, %f9, 0f40874800;
	@%p269 bra 	$L__BB0_173;
	shr.u32 	%r456, %r105, 31;
	add.s32 	%r457, %r105, %r456;
	shr.s32 	%r458, %r457, 1;
	shl.b32 	%r459, %r458, 20;
	add.s32 	%r460, %r107, %r459;
	mov.b64 	%fd1001, {%r106, %r460};
	sub.s32 	%r461, %r105, %r458;
	shl.b32 	%r462, %r461, 20;
	add.s32 	%r463, %r462, 1072693248;
	mov.b32 	%r464, 0;
	mov.b64 	%fd1002, {%r464, %r463};
	mul.f64 	%fd1066, %fd1002, %fd1001;
$L__BB0_173:
	ld.param.u32 	%r467, [_Z25get_exact_solution_on_gpuPdS_S_ddddi_param_7];
	ld.param.u64 	%rd86, [_Z25get_exact_solution_on_gpuPdS_S_ddddi_param_2];
	mul.f64 	%fd1003, %fd6, %fd1066;
	fma.rn.f64 	%fd1004, %fd1003, 0d4030000000000000, %fd209;
	mul.f64 	%fd1005, %fd1004, 0d3F9C71C71C71C71C;
	cvta.to.global.u64 	%rd81, %rd86;
	mul.wide.s32 	%rd82, %r468, 8;
	add.s64 	%rd83, %rd81, %rd82;
	st.global.f64 	[%rd83], %fd1005;
	mov.u32 	%r465, %nctaid.x;
	mov.u32 	%r466, %ntid.x;
	mad.lo.s32 	%r468, %r465, %r466, %r468;
	setp.lt.s32 	%p270, %r468, %r467;
	@%p270 bra 	$L__BB0_2;
$L__BB0_174:
	ret;

}
	// .globl	_Z22get_source_term_on_gpuPdS_S_ddddi
.visible .entry _Z22get_source_term_on_gpuPdS_S_ddddi(
	.param .u64 .ptr .align 1 _Z22get_source_term_on_gpuPdS_S_ddddi_param_0,
	.param .u64 .ptr .align 1 _Z22get_source_term_on_gpuPdS_S_ddddi_param_1,
	.param .u64 .ptr .align 1 _Z22get_source_term_on_gpuPdS_S_ddddi_param_2,
	.param .f64 _Z22get_source_term_on_gpuPdS_S_ddddi_param_3,
	.param .f64 _Z22get_source_term_on_gpuPdS_S_ddddi_param_4,
	.param .f64 _Z22get_source_term_on_gpuPdS_S_ddddi_param_5,
	.param .f64 _Z22get_source_term_on_gpuPdS_S_ddddi_param_6,
	.param .u32 _Z22get_source_term_on_gpuPdS_S_ddddi_param_7
)
{
	.reg .pred 	%p<3>;
	.reg .b32 	%r<11>;
	.reg .b64 	%rd<6>;

	ld.param.u64 	%rd2, [_Z22get_source_term_on_gpuPdS_S_ddddi_param_2];
	ld.param.u32 	%r6, [_Z22get_source_term_on_gpuPdS_S_ddddi_param_7];
	mov.u32 	%r1, %ntid.x;
	mov.u32 	%r7, %ctaid.x;
	mov.u32 	%r8, %tid.x;
	mad.lo.s32 	%r10, %r1, %r7, %r8;
	setp.ge.s32 	%p1, %r10, %r6;
	@%p1 bra 	$L__BB1_3;
	mov.u32 	%r9, %nctaid.x;
	mul.lo.s32 	%r3, %r9, %r1;
	cvta.to.global.u64 	%rd1, %rd2;
$L__BB1_2:
	mul.wide.s32 	%rd3, %r10, 8;
	add.s64 	%rd4, %rd1, %rd3;
	mov.b64 	%rd5, 0;
	st.global.u64 	[%rd4], %rd5;
	add.s32 	%r10, %r10, %r3;
	setp.lt.s32 	%p2, %r10, %r6;
	@%p2 bra 	$L__BB1_2;
$L__BB1_3:
	ret;

}
	// .globl	_Z35get_Euler_cell_center_points_on_gpuPdS_iiidd
.visible .entry _Z35get_Euler_cell_center_points_on_gpuPdS_iiidd(
	.param .u64 .ptr .align 1 _Z35get_Euler_cell_center_points_on_gpuPdS_iiidd_param_0,
	.param .u64 .ptr .align 1 _Z35get_Euler_cell_center_points_on_gpuPdS_iiidd_param_1,
	.param .u32 _Z35get_Euler_cell_center_points_on_gpuPdS_iiidd_param_2,
	.param .u32 _Z35get_Euler_cell_center_points_on_gpuPdS_iiidd_param_3,
	.param .u32 _Z35get_Euler_cell_center_points_on_gpuPdS_iiidd_param_4,
	.param .f64 _Z35get_Euler_cell_center_points_on_gpuPdS_iiidd_param_5,
	.param .f64 _Z35get_Euler_cell_center_points_on_gpuPdS_iiidd_param_6
)
{
	.reg .pred 	%p<3>;
	.reg .b32 	%r<15>;
	.reg .b64 	%rd<8>;
	.reg .b64 	%fd<9>;

	ld.param.u64 	%rd3, [_Z35get_Euler_cell_center_points_on_gpuPdS_iiidd_param_0];
	ld.param.u64 	%rd4, [_Z35get_Euler_cell_center_points_on_gpuPdS_iiidd_param_1];
	ld.param.u32 	%r6, [_Z35get_Euler_cell_center_points_on_gpuPdS_iiidd_param_3];
	ld.param.u32 	%r7, [_Z35get_Euler_cell_center_points_on_gpuPdS_iiidd_param_4];
	ld.param.f64 	%fd1, [_Z35get_Euler_cell_center_points_on_gpuPdS_iiidd_param_5];
	ld.param.f64 	%fd2, [_Z35get_Euler_cell_center_points_on_gpuPdS_iiidd_param_6];
	mov.u32 	%r1, %ntid.x;
	mov.u32 	%r8, %ctaid.x;
	mov.u32 	%r9, %tid.x;
	mad.lo.s32 	%r14, %r1, %r8, %r9;
	setp.ge.s32 	%p1, %r14, %r7;
	@%p1 bra 	$L__BB2_3;
	mov.u32 	%r10, %nctaid.x;
	mul.lo.s32 	%r3, %r10, %r1;
	cvta.to.global.u64 	%rd1, %rd3;
	cvta.to.global.u64 	%rd2, %rd4;
$L__BB2_2:
	div.s32 	%r11, %r14, %r6;
	mul.lo.s32 	%r12, %r11, %r6;
	sub.s32 	%r13, %r14, %r12;
	cvt.rn.f64.s32 	%fd3, %r11;
	add.f64 	%fd4, %fd3, 0d3FE0000000000000;
	fma.rn.f64 	%fd5, %fd1, %fd4, 0dBFF0000000000000;
	mul.wide.s32 	%rd5, %r14, 8;
	add.s64 	%rd6, %rd1, %rd5;
	st.global.f64 	[%rd6], %fd5;
	cvt.rn.f64.s32 	%fd6, %r13;
	add.f64 	%fd7, %fd6, 0d3FE0000000000000;
	fma.rn.f64 	%fd8, %fd2, %fd7, 0dBFF0000000000000;
	add.s64 	%rd7, %rd2, %rd5;
	st.global.f64 	[%rd7], %fd8;
	add.s32 	%r14, %r14, %r3;
	setp.lt.s32 	%p2, %r14, %r7;
	@%p2 bra 	$L__BB2_2;
$L__BB2_3:
	ret;

}
	// .globl	_Z28get_Euler_half_points_on_gpuPdS_iiidd
.visible .entry _Z28get_Euler_half_points_on_gpuPdS_iiidd(
	.param .u64 .ptr .align 1 _Z28get_Euler_half_points_on_gpuPdS_iiidd_param_0,
	.param .u64 .ptr .align 1 _Z28get_Euler_half_points_on_gpuPdS_iiidd_param_1,
	.param .u32 _Z28get_Euler_half_points_on_gpuPdS_iiidd_param_2,
	.param .u32 _Z28get_Euler_half_points_on_gpuPdS_iiidd_param_3,
	.param .u32 _Z28get_Euler_half_points_on_gpuPdS_iiidd_param_4,
	.param .f64 _Z28get_Euler_half_points_on_gpuPdS_iiidd_param_5,
	.param .f64 _Z28get_Euler_half_points_on_gpuPdS_iiidd_param_6
)
{
	.reg .pred 	%p<3>;
	.reg .b32 	%r<16>;
	.reg .b64 	%rd<8>;
	.reg .b64 	%fd<7>;

	ld.param.u64 	%rd3, [_Z28get_Euler_half_points_on_gpuPdS_iiidd_param_0];
	ld.param.u64 	%rd4, [_Z28get_Euler_half_points_on_gpuPdS_iiidd_param_1];
	ld.param.u32 	%r7, [_Z28get_Euler_half_points_on_gpuPdS_iiidd_param_3];
	ld.param.u32 	%r8, [_Z28get_Euler_half_points_on_gpuPdS_iiidd_param_4];
	ld.param.f64 	%fd1, [_Z28get_Euler_half_points_on_gpuPdS_iiidd_param_5];
	ld.param.f64 	%fd2, [_Z28get_Euler_half_points_on_gpuPdS_iiidd_param_6];
	mov.u32 	%r1, %ntid.x;
	mov.u32 	%r9, %ctaid.x;
	mov.u32 	%r10, %tid.x;
	mad.lo.s32 	%r15, %r1, %r9, %r10;
	setp.ge.s32 	%p1, %r15, %r8;
	@%p1 bra 	$L__BB3_3;
	add.s32 	%r3, %r7, 1;
	mov.u32 	%r11, %nctaid.x;
	mul.lo.s32 	%r4, %r11, %r1;
	cvta.to.global.u64 	%rd1, %rd3;
	cvta.to.global.u64 	%rd2, %rd4;
$L__BB3_2:
	div.s32 	%r12, %r15, %r3;
	mul.lo.s32 	%r13, %r12, %r3;
	sub.s32 	%r14, %r15, %r13;
	cvt.rn.f64.s32 	%fd3, %r12;
	fma.rn.f64 	%fd4, %fd1, %fd3, 0dBFF0000000000000;
	mul.wide.s32 	%rd5, %r15, 8;
	add.s64 	%rd6, %rd1, %rd5;
	st.global.f64 	[%rd6], %fd4;
	cvt.rn.f64.s32 	%fd5, %r14;
	fma.rn.f64 	%fd6, %fd2, %fd5, 0dBFF0000000000000;
	add.s64 	%rd7, %rd2, %rd5;
	st.global.f64 	[%rd7], %fd6;
	add.s32 	%r15, %r15, %r4;
	setp.lt.s32 	%p2, %r15, %r8;
	@%p2 bra 	$L__BB3_2;
$L__BB3_3:
	ret;

}
	// .globl	_Z26get_Lagrange_points_on_gpuPdS_S_S_S_iiid
.visible .entry _Z26get_Lagrange_points_on_gpuPdS_S_S_S_iiid(
	.param .u64 .ptr .align 1 _Z26get_Lagrange_points_on_gpuPdS_S_S_S_iiid_param_0,
	.param .u64 .ptr .align 1 _Z26get_Lagrange_points_on_gpuPdS_S_S_S_iiid_param_1,
	.param .u64 .ptr .align 1 _Z26get_Lagrange_points_on_gpuPdS_S_S_S_iiid_param_2,
	.param .u64 .ptr .align 1 _Z26get_Lagrange_points_on_gpuPdS_S_S_S_iiid_param_3,
	.param .u64 .ptr .align 1 _Z26get_Lagrange_points_on_gpuPdS_S_S_S_iiid_param_4,
	.param .u32 _Z26get_Lagrange_points_on_gpuPdS_S_S_S_iiid_param_5,
	.param .u32 _Z26get_Lagrange_points_on_gpuPdS_S_S_S_iiid_param_6,
	.param .u32 _Z26get_Lagrange_points_on_gpuPdS_S_S_S_iiid_param_7,
	.param .f64 _Z26get_Lagrange_points_on_gpuPdS_S_S_S_iiid_param_8
)
{
	.reg .pred 	%p<3>;
	.reg .b32 	%r<11>;
	.reg .b64 	%rd<17>;
	.reg .b64 	%fd<22>;

	ld.param.u64 	%rd6, [_Z26get_Lagrange_points_on_gpuPdS_S_S_S_iiid_param_0];
	ld.param.u64 	%rd7, [_Z26get_Lagrange_points_on_gpuPdS_S_S_S_iiid_param_1];
	ld.param.u64 	%rd8, [_Z26get_Lagrange_points_on_gpuPdS_S_S_S_iiid_param_2];
	ld.param.u64 	%rd9, [_Z26get_Lagrange_points_on_gpuPdS_S_S_S_iiid_param_3];
	ld.param.u64 	%rd10, [_Z26get_Lagrange_points_on_gpuPdS_S_S_S_iiid_param_4];
	ld.param.u32 	%r6, [_Z26get_Lagrange_points_on_gpuPdS_S_S_S_iiid_param_7];
	ld.param.f64 	%fd3, [_Z26get_Lagrange_points_on_gpuPdS_S_S_S_iiid_param_8];
	mov.u32 	%r1, %ntid.x;
	mov.u32 	%r7, %ctaid.x;
	mov.u32 	%r8, %tid.x;
	mad.lo.s32 	%r10, %r1, %r7, %r8;
	setp.ge.s32 	%p1, %r10, %r6;
	@%p1 bra 	$L__BB4_3;
	mul.f64 	%fd1, %fd3, 0d3FD0000000000000;
	mul.f64 	%fd2, %fd3, 0d3FE0000000000000;
	mov.u32 	%r9, %nctaid.x;
	mul.lo.s32 	%r3, %r9, %r1;
	cvta.to.global.u64 	%rd1, %rd6;
	cvta.to.global.u64 	%rd2, %rd7;
	cvta.to.global.u64 	%rd3, %rd8;
	cvta.to.global.u64 	%rd4, %rd9;
	cvta.to.global.u64 	%rd5, %rd10;
$L__BB4_2:
	mul.wide.s32 	%rd11, %r10, 8;
	add.s64 	%rd12, %rd1, %rd11;
	ld.global.f64 	%fd4, [%rd12];
	add.s64 	%rd13, %rd2, %rd11;
	ld.global.f64 	%fd5, [%rd13];
	mul.f64 	%fd6, %fd5, 0dC010000000000000;
	fma.rn.f64 	%fd7, %fd5, 0dC010000000000000, %fd6;
	mul.f64 	%fd8, %fd1, %fd7;
	sub.f64 	%fd9, %fd4, %fd8;
	add.s64 	%rd14, %rd3, %rd11;
	st.global.f64 	[%rd14], %fd9;
	ld.global.f64 	%fd10, [%rd13];
	ld.global.f64 	%fd11, [%rd12];
	mul.f64 	%fd12, %fd11, 0d4010000000000000;
	fma.rn.f64 	%fd13, %fd11, 0d4010000000000000, %fd12;
	mul.f64 	%fd14, %fd2, %fd13;
	sub.f64 	%fd15, %fd10, %fd14;
	add.s64 	%rd15, %rd4, %rd11;
	st.global.f64 	[%rd15], %fd15;
	ld.global.f64 	%fd16, [%rd12];
	ld.global.f64 	%fd17, [%rd13];
	mul.f64 	%fd18, %fd17, 0dC010000000000000;
	fma.rn.f64 	%fd19, %fd17, 0dC010000000000000, %fd18;
	mul.f64 	%fd20, %fd1, %fd19;
	sub.f64 	%fd21, %fd16, %fd20;
	add.s64 	%rd16, %rd5, %rd11;
	st.global.f64 	[%rd16], %fd21;
	add.s32 	%r10, %r10, %r3;
	setp.lt.s32 	%p2, %r10, %r6;
	@%p2 bra 	$L__BB4_2;
$L__BB4_3:
	ret;

}
	// .globl	_Z25intersection_point_vert_xPdS_ii
.visible .entry _Z25intersection_point_vert_xPdS_ii(
	.param .u64 .ptr .align 1 _Z25intersection_point_vert_xPdS_ii_param_0,
	.param .u64 .ptr .align 1 _Z25intersection_point_vert_xPdS_ii_param_1,
	.param .u32 _Z25intersection_point_vert_xPdS_ii_param_2,
	.param .u32 _Z25intersection_point_vert_xPdS_ii_param_3
)
{
	.reg .pred 	%p<3>;
	.reg .b32 	%r<17>;
	.reg .b64 	%rd<9>;
	.reg .b64 	%fd<5>;

	ld.param.u64 	%rd3, [_Z25intersection_point_vert_xPdS_ii_param_0];
	ld.param.u64 	%rd4, [_Z25intersection_point_vert_xPdS_ii_param_1];
	ld.param.u32 	%r7, [_Z25intersection_point_vert_xPdS_ii_param_2];
	ld.param.u32 	%r8, [_Z25intersection_point_vert_xPdS_ii_param_3];
	mov.u32 	%r9, %tid.x;
	mov.u32 	%r10, %ctaid.x;
	mov.u32 	%r1, %ntid.x;
	mad.lo.s32 	%r16, %r10, %r1, %r9;
	setp.ge.s32 	%p1, %r16, %r8;
	@%p1 bra 	$L__BB5_3;
	add.s32 	%r3, %r7, 1;
	mov.u32 	%r11, %nctaid.x;
	mul.lo.s32 	%r4, %r11, %r1;
	cvta.to.global.u64 	%rd1, %rd3;
	cvta.to.global.u64 	%rd2, %rd4;
$L__BB5_2:
	div.s32 	%r12, %r16, %r7;
	mul.lo.s32 	%r13, %r12, %r7;
	sub.s32 	%r14, %r16, %r13;
	mad.lo.s32 	%r15, %r12, %r3, %r14;
	mul.wide.s32 	%rd5, %r15, 8;
	add.s64 	%rd6, %rd1, %rd5;
	ld.global.f64 	%fd1, [%rd6];
	ld.global.f64 	%fd2, [%rd6+8];
	add.f64 	%fd3, %fd1, %fd2;
	mul.f64 	%fd4, %fd3, 0d3FE0000000000000;
	mul.wide.s32 	%rd7, %r16, 8;
	add.s64 	%rd8, %rd2, %rd7;
	st.global.f64 	[%rd8], %fd4;
	add.s32 	%r16, %r16, %r4;
	setp.lt.s32 	%p2, %r16, %r8;
	@%p2 bra 	$L__BB5_2;
$L__BB5_3:
	ret;

}
	// .globl	_Z25intersection_point_hori_yPdS_ii
.visible .entry _Z25intersection_point_hori_yPdS_ii(
	.param .u64 .ptr .align 1 _Z25intersection_point_hori_yPdS_ii_param_0,
	.param .u64 .ptr .align 1 _Z25intersection_point_hori_yPdS_ii_param_1,
	.param .u32 _Z25intersection_point_hori_yPdS_ii_param_2,
	.param .u32 _Z25intersection_point_hori_yPdS_ii_param_3
)
{
	.reg .pred 	%p<3>;
	.reg .b32 	%r<13>;
	.reg .b64 	%rd<10>;
	.reg .b64 	%fd<5>;

	ld.param.u64 	%rd3, [_Z25intersection_point_hori_yPdS_ii_param_0];
	ld.param.u64 	%rd4, [_Z25intersection_point_hori_yPdS_ii_param_1];
	ld.param.u32 	%r7, [_Z25intersection_point_hori_yPdS_ii_param_2];
	ld.param.u32 	%r8, [_Z25intersection_point_hori_yPdS_ii_param_3];
	mov.u32 	%r9, %tid.x;
	mov.u32 	%r10, %ctaid.x;
	mov.u32 	%r1, %ntid.x;
	mad.lo.s32 	%r12, %r10, %r1, %r9;
	setp.ge.s32 	%p1, %r12, %r8;
	@%p1 bra 	$L__BB6_3;
	add.s32 	%r3, %r7, 1;
	mov.u32 	%r11, %nctaid.x;
	mul.lo.s32 	%r4, %r11, %r1;
	cvta.to.global.u64 	%rd1, %rd3;
	cvta.to.global.u64 	%rd2, %rd4;
	mul.wide.s32 	%rd7, %r3, 8;
$L__BB6_2:
	mul.wide.s32 	%rd5, %r12, 8;
	add.s64 	%rd6, %rd1, %rd5;
	ld.global.f64 	%fd1, [%rd6];
	add.s64 	%rd8, %rd6, %rd7;
	ld.global.f64 	%fd2, [%rd8];
	add.f64 	%fd3, %fd1, %fd2;
	mul.f64 	%fd4, %fd3, 0d3FE0000000000000;
	add.s64 	%rd9, %rd2, %rd5;
	st.global.f64 	[%rd9], %fd4;
	add.s32 	%r12, %r12, %r4;
	setp.lt.s32 	%p2, %r12, %r8;
	@%p2 bra 	$L__BB6_2;
$L__BB6_3:
	ret;

}
	// .globl	_Z22x_step_ppm_coef_on_gpuPdS_S_S_S_iii
.visible .entry _Z22x_step_ppm_coef_on_gpuPdS_S_S_S_iii(
	.param .u64 .ptr .align 1 _Z22x_step_ppm_coef_on_gpuPdS_S_S_S_iii_param_0,
	.param .u64 .ptr .align 1 _Z22x_step_ppm_coef_on_gpuPdS_S_S_S_iii_param_1,
	.param .u64 .ptr .align 1 _Z22x_step_ppm_coef_on_gpuPdS_S_S_S_iii_param_2,
	.param .u64 .ptr .align 1 _Z22x_step_ppm_coef_on_gpuPdS_S_S_S_iii_param_3,
	.param .u64 .ptr .align 1 _Z22x_step_ppm_coef_on_gpuPdS_S_S_S_iii_param_4,
	.param .u32 _Z22x_step_ppm_coef_on_gpuPdS_S_S_S_iii_param_5,
	.param .u32 _Z22x_step_ppm_coef_on_gpuPdS_S_S_S_iii_param_6,
	.param .u32 _Z22x_step_ppm_coef_on_gpuPdS_S_S_S_iii_param_7
)
{
	.reg .pred 	%p<9>;
	.reg .b32 	%r<27>;
	.reg .b64 	%rd<41>;
	.reg .b64 	%fd<62>;

	ld.param.u64 	%rd9, [_Z22x_step_ppm_coef_on_gpuPdS_S_S_S_iii_param_4];
	ld.param.u32 	%r13, [_Z22x_step_ppm_coef_on_gpuPdS_S_S_S_iii_param_5];
	ld.param.u32 	%r14, [_Z22x_step_ppm_coef_on_gpuPdS_S_S_S_iii_param_6];
	ld.param.u32 	%r15, [_Z22x_step_ppm_coef_on_gpuPdS_S_S_S_iii_param_7];
	cvta.to.global.u64 	%rd1, %rd9;
	mov.u32 	%r1, %ntid.x;
	mov.u32 	%r16, %ctaid.x;
	mov.u32 	%r17, %tid.x;
	mad.lo.s32 	%r26, %r1, %r16, %r17;
	setp.ge.s32 	%p1, %r26, %r13;
	@%p1 bra 	$L__BB7_12;
	add.s32 	%r18, %r14, -3;
	mul.lo.s32 	%r3, %r18, %r15;
	add.s32 	%r4, %r14, -2;
	add.s32 	%r5, %r14, -1;
	shl.b32 	%r6, %r15, 1;
	mov.u32 	%r19, %nctaid.x;
	mul.lo.s32 	%r7, %r19, %r1;
	mul.wide.s32 	%rd2, %r15, 8;
$L__BB7_2:
	div.s32 	%r9, %r26, %r15;
	mul.lo.s32 	%r10, %r9, %r15;
	sub.s32 	%r20, %r26, %r10;
	add.s32 	%r21, %r20, %r3;
	mul.wide.s32 	%rd10, %r21, 8;
	add.s64 	%rd11, %rd1, %rd10;
	ld.global.f64 	%fd17, [%rd11];
	add.s64 	%rd12, %rd11, %rd2;
	ld.global.f64 	%fd18, [%rd12];
	mul.f64 	%fd19, %fd18, 0d4008000000000000;
	sub.f64 	%fd20, %fd19, %fd17;
	add.s64 	%rd13, %rd12, %rd2;
	ld.global.f64 	%fd21, [%rd13];
	fma.rn.f64 	%fd22, %fd21, 0d4022000000000000, %fd20;
	mul.f64 	%fd1, %fd22, 0d3FB745D1745D1746;
	mul.f64 	%fd23, %fd17, 0d402E000000000000;
	mul.f64 	%fd24, %fd18, 0d404C000000000000;
	sub.f64 	%fd25, %fd24, %fd23;
	mul.f64 	%fd26, %fd21, 0d403E000000000000;
	sub.f64 	%fd2, %fd25, %fd26;
	add.s32 	%r22, %r6, %r20;
	mul.wide.s32 	%rd14, %r22, 8;
	add.s64 	%rd15, %rd1, %rd14;
	ld.global.f64 	%fd27, [%rd15];
	sub.s32 	%r23, %r22, %r15;
	mul.wide.s32 	%rd16, %r23, 8;
	add.s64 	%rd17, %rd1, %rd16;
	ld.global.f64 	%fd28, [%rd17];
	mul.f64 	%fd29, %fd28, 0d4008000000000000;
	sub.f64 	%fd30, %fd29, %fd27;
	mul.wide.s32 	%rd18, %r20, 8;
	add.s64 	%rd3, %rd1, %rd18;
	ld.global.f64 	%fd31, [%rd3];
	fma.rn.f64 	%fd32, %fd31, 0d4022000000000000, %fd30;
	mul.f64 	%fd3, %fd32, 0d3FB745D1745D1746;
	mul.f64 	%fd33, %fd27, 0d402E000000000000;
	mul.f64 	%fd34, %fd28, 0d404C000000000000;
	sub.f64 	%fd35, %fd34, %fd33;
	mul.f64 	%fd36, %fd31, 0d403E000000000000;
	sub.f64 	%fd4, %fd35, %fd36;
	mul.wide.s32 	%rd19, %r10, 8;
	add.s64 	%rd4, %rd3, %rd19;
	ld.global.f64 	%fd5, [%rd4];
	setp.eq.s32 	%p2, %r9, %r5;
	mov.f64 	%fd57, %fd1;
	@%p2 bra 	$L__BB7_4;
	add.s64 	%rd20, %rd4, %rd2;
	ld.global.f64 	%fd57, [%rd20];
$L__BB7_4:
	setp.lt.s32 	%p3, %r9, %r4;
	@%p3 bra 	$L__BB7_6;
	setp.eq.s32 	%p4, %r9, %r4;
	mul.f64 	%fd37, %fd2, 0d3FB745D1745D1746;
	selp.f64 	%fd58, %fd1, %fd37, %p4;
	bra.uni 	$L__BB7_7;
$L__BB7_6:
	add.s32 	%r24, %r10, %r6;
	mul.wide.s32 	%rd21, %r24, 8;
	add.s64 	%rd22, %rd3, %rd21;
	ld.global.f64 	%fd58, [%rd22];
$L__BB7_7:
	setp.eq.s32 	%p5, %r9, 0;
	mov.f64 	%fd59, %fd3;
	@%p5 bra 	$L__BB7_9;
	sub.s32 	%r11, %r10, %r15;
	mul.wide.s32 	%rd23, %r11, 8;
	add.s64 	%rd24, %rd3, %rd23;
	ld.global.f64 	%fd59, [%rd24];
	setp.gt.s32 	%p6, %r9, 1;
	@%p6 bra 	$L__BB7_10;
$L__BB7_9:
	setp.eq.s32 	%p7, %r9, 1;
	mul.f64 	%fd38, %fd4, 0d3FB745D1745D1746;
	selp.f64 	%fd61, %fd3, %fd38, %p7;
	bra.uni 	$L__BB7_11;
$L__BB7_10:
	sub.s32 	%r25, %r11, %r15;
	mul.wide.s32 	%rd25, %r25, 8;
	add.s64 	%rd26, %rd3, %rd25;
	ld.global.f64 	%fd61, [%rd26];
$L__BB7_11:
	ld.param.u64 	%rd40, [_Z22x_step_ppm_coef_on_gpuPdS_S_S_S_iii_param_3];
	ld.param.u64 	%rd39, [_Z22x_step_ppm_coef_on_gpuPdS_S_S_S_iii_param_2];
	ld.param.u64 	%rd38, [_Z22x_step_ppm_coef_on_gpuPdS_S_S_S_iii_param_1];
	ld.param.u64 	%rd37, [_Z22x_step_ppm_coef_on_gpuPdS_S_S_S_iii_param_0];
	add.f64 	%fd39, %fd5, %fd59;
	mul.f64 	%fd40, %fd39, 0d3FE2AAAAAAAAAAAB;
	add.f64 	%fd41, %fd57, %fd61;
	mul.f64 	%fd42, %fd41, 0d3FB5555555555555;
	sub.f64 	%fd43, %fd40, %fd42;
	cvta.to.global.u64 	%rd27, %rd37;
	mul.wide.s32 	%rd28, %r26, 8;
	add.s64 	%rd29, %rd27, %rd28;
	st.global.f64 	[%rd29], %fd43;
	add.f64 	%fd44, %fd5, %fd57;
	mul.f64 	%fd45, %fd44, 0d3FE2AAAAAAAAAAAB;
	add.f64 	%fd46, %fd58, %fd59;
	mul.f64 	%fd47, %fd46, 0d3FB5555555555555;
	sub.f64 	%fd48, %fd45, %fd47;
	cvta.to.global.u64 	%rd30, %rd38;
	add.s64 	%rd31, %rd30, %rd28;
	st.global.f64 	[%rd31], %fd48;
	ld.global.f64 	%fd49, [%rd29];
	sub.f64 	%fd50, %fd48, %fd49;
	cvta.to.global.u64 	%rd32, %rd40;
	add.s64 	%rd33, %rd32, %rd28;
	st.global.f64 	[%rd33], %fd50;
	add.s64 	%rd34, %rd1, %rd28;
	ld.global.f64 	%fd51, [%rd34];
	ld.global.f64 	%fd52, [%rd29];
	ld.global.f64 	%fd53, [%rd31];
	add.f64 	%fd54, %fd52, %fd53;
	fma.rn.f64 	%fd55, %fd54, 0dBFE0000000000000, %fd51;
	mul.f64 	%fd56, %fd55, 0d4018000000000000;
	cvta.to.global.u64 	%rd35, %rd39;
	add.s64 	%rd36, %rd35, %rd28;
	st.global.f64 	[%rd36], %fd56;
	add.s32 	%r26, %r26, %r7;
	setp.lt.s32 	%p8, %r26, %r13;
	@%p8 bra 	$L__BB7_2;
$L__BB7_12:
	ret;

}
	// .globl	_Z22x_step_intC_ppm_on_gpuPdS_S_S_S_S_S_S_iiid
.visible .entry _Z22x_step_intC_ppm_on_gpuPdS_S_S_S_S_S_S_iiid(
	.param .u64 .ptr .align 1 _Z22x_step_intC_ppm_on_gpuPdS_S_S_S_S_S_S_iiid_param_0,
	.param .u64 .ptr .align 1 _Z22x_step_intC_ppm_on_gpuPdS_S_S_S_S_S_S_iiid_param_1,
	.param .u64 .ptr .align 1 _Z22x_step_intC_ppm_on_gpuPdS_S_S_S_S_S_S_iiid_param_2,
	.param .u64 .ptr .align 1 _Z22x_step_intC_ppm_on_gpuPdS_S_S_S_S_S_S_iiid_param_3,
	.param .u64 .ptr .align 1 _Z22x_step_intC_ppm_on_gpuPdS_S_S_S_S_S_S_iiid_param_4,
	.param .u64 .ptr .align 1 _Z22x_step_intC_ppm_on_gpuPdS_S_S_S_S_S_S_iiid_param_5,
	.param .u64 .ptr .align 1 _Z22x_step_intC_ppm_on_gpuPdS_S_S_S_S_S_S_iiid_param_6,
	.param .u64 .ptr .align 1 _Z22x_step_intC_ppm_on_gpuPdS_S_S_S_S_S_S_iiid_param_7,
	.param .u32 _Z22x_step_intC_ppm_on_gpuPdS_S_S_S_S_S_S_iiid_param_8,
	.param .u32 _Z22x_step_intC_ppm_on_gpuPdS_S_S_S_S_S_S_iiid_param_9,
	.param .u32 _Z22x_step_intC_ppm_on_gpuPdS_S_S_S_S_S_S_iiid_param_10,
	.param .f64 _Z22x_step_intC_ppm_on_gpuPdS_S_S_S_S_S_S_iiid_param_11
)
{
	.reg .pred 	%p<109>;
	.reg .b32 	%r<141>;
	.reg .b64 	%rd<79>;
	.reg .b64 	%fd<272>;

	ld.param.u64 	%rd11, [_Z22x_step_intC_ppm_on_gpuPdS_S_S_S_S_S_S_iiid_param_0];
	ld.param.u64 	%rd12, [_Z22x_step_intC_ppm_on_gpuPdS_S_S_S_S_S_S_iiid_param_2];
	ld.param.u64 	%rd13, [_Z22x_step_intC_ppm_on_gpuPdS_S_S_S_S_S_S_iiid_param_3];
	ld.param.u64 	%rd14, [_Z22x_step_intC_ppm_on_gpuPdS_S_S_S_S_S_S_iiid_param_4];
	ld.param.u32 	%r41, [_Z22x_step_intC_ppm_on_gpuPdS_S_S_S_S_S_S_iiid_param_8];
	ld.param.u32 	%r42, [_Z22x_step_intC_ppm_on_gpuPdS_S_S_S_S_S_S_iiid_param_10];
	cvta.to.global.u64 	%rd1, %rd14;
	cvta.to.global.u64 	%rd2, %rd11;
	cvta.to.global.u64 	%rd3, %rd13;
	cvta.to.global.u64 	%rd4, %rd12;
	mov.u32 	%r1, %ntid.x;
	mov.u32 	%r43, %ctaid.x;
	mov.u32 	%r44, %tid.x;
	mad.lo.s32 	%r134, %r1, %r43, %r44;
	setp.ge.s32 	%p3, %r134, %r41;
	@%p3 bra 	$L__BB8_61;
	mov.f64 	%fd83, 0d4008000000000000;
	{
	.reg .b32 %temp; 
	mov.b64 	{%temp, %r3}, %fd83;
	}
	and.b32  	%r4, %r3, 2146435072;
	setp.eq.s32 	%p4, %r4, 1073741824;
	setp.lt.s32 	%p5, %r3, 0;
	selp.b32 	%r5, 0, 2146435072, %p5;
	and.b32  	%r45, %r3, 2147483647;
	setp.ne.s32 	%p6, %r45, 1071644672;
	and.pred  	%p1, %p4, %p6;
	or.b32  	%r6, %r5, -2147483648;
	mov.f64 	%fd84, 0d4000000000000000;
	{
	.reg .b32 %temp; 
	mov.b64 	{%temp, %r7}, %fd84;
	}
	and.b32  	%r8, %r7, 2146435072;
	setp.eq.s32 	%p7, %r8, 1062207488;
	setp.lt.s32 	%p8, %r7, 0;
	selp.b32 	%r9, 0, 2146435072, %p8;
	and.b32  	%r46, %r7, 2147483647;
	setp.ne.s32 	%p9, %r46, 1071644672;
	and.pred  	%p2, %p7, %p9;
	or.b32  	%r10, %r9, -2147483648;
	mov.u32 	%r47, %nctaid.x;
	mul.lo.s32 	%r11, %r47, %r1;
	shl.b32 	%r12, %r42, 4;
	mov.f64 	%fd271, 0d0000000000000000;
	mul.wide.s32 	%rd5, %r42, 8;
$L__BB8_2:
	ld.param.u64 	%rd78, [_Z22x_step_intC_ppm_on_gpuPdS_S_S_S_S_S_S_iiid_param_7];
	rem.s32 	%r14, %r134, %r42;
	cvta.to.global.u64 	%rd15, %rd78;
	mul.wide.s32 	%rd16, %r134, 8;
	add.s64 	%rd17, %rd15, %rd16;
	ld.global.f64 	%fd2, [%rd17];
	add.s64 	%rd18, %rd17, %rd5;
	ld.global.f64 	%fd3, [%rd18];
	setp.gt.f64 	%p10, %fd2, 0d3FF0000000000000;
	setp.geu.f64 	%p11, %fd3, 0dBFF0000000000000;
	setp.neu.f64 	%p12, %fd2, %fd3;
	and.pred  	%p13, %p11, %p12;
	not.pred 	%p15, %p13;
	or.pred  	%p16, %p10, %p15;
	@%p16 bra 	$L__BB8_60;
	ld.param.f64 	%fd253, [_Z22x_step_intC_ppm_on_gpuPdS_S_S_S_S_S_S_iiid_param_11];
	ld.param.u64 	%rd77, [_Z22x_step_intC_ppm_on_gpuPdS_S_S_S_S_S_S_iiid_param_6];
	max.f64 	%fd85, %fd2, 0dBFEFFFFFFFFFFFF7;
	min.f64 	%fd86, %fd3, 0d3FEFFFFFFFFFFFF7;
	add.f64 	%fd87, %fd85, 0d3FF0000000000000;
	div.rn.f64 	%fd88, %fd87, %fd253;
	cvt.rmi.f64.f64 	%fd89, %fd88;
	cvt.rzi.s32.f64 	%r138, %fd89;
	add.f64 	%fd90, %fd86, 0d3FF0000000000000;
	div.rn.f64 	%fd91, %fd90, %fd253;
	cvt.rmi.f64.f64 	%fd92, %fd91;
	cvt.rzi.s32.f64 	%r16, %fd92;
	mad.lo.s32 	%r18, %r138, %r42, %r14;
	add.s32 	%r48, %r18, %r138;
	cvta.to.global.u64 	%rd19, %rd77;
	mul.wide.s32 	%rd20, %r48, 8;
	add.s64 	%rd21, %rd19, %rd20;
	ld.global.f64 	%fd93, [%rd21];
	sub.f64 	%fd94, %fd85, %fd93;
	div.rn.f64 	%fd4, %fd94, %fd253;
	mad.lo.s32 	%r17, %r16, %r42, %r14;
	add.s32 	%r49, %r17, %r16;
	mul.wide.s32 	%rd22, %r49, 8;
	add.s64 	%rd23, %rd19, %rd22;
	ld.global.f64 	%fd95, [%rd23];
	sub.f64 	%fd96, %fd86, %fd95;
	div.rn.f64 	%fd5, %fd96, %fd253;
	setp.ne.s32 	%p17, %r16, %r138;
	@%p17 bra 	$L__BB8_25;
	setp.lt.s32 	%p68, %r3, 0;
	setp.eq.s32 	%p69, %r4, 1073741824;
	mul.wide.s32 	%rd65, %r17, 8;
	add.s64 	%rd66, %rd4, %rd65;
	ld.global.f64 	%fd6, [%rd66];
	add.s64 	%rd67, %rd3, %rd65;
	ld.global.f64 	%fd7, [%rd67];
	add.s64 	%rd68, %rd2, %rd65;
	ld.global.f64 	%fd8, [%rd68];
	{
	.reg .b32 %temp; 
	mov.b64 	{%temp, %r19}, %fd5;
	}
	abs.f64 	%fd9, %fd5;
	{ // callseq 40, 0
	.param .b64 param0;
	st.param.f64 	[param0], %fd9;
	.param .b64 param1;
	st.param.f64 	[param1], 0d4008000000000000;
	.param .b64 retval0;
	call.uni (retval0), 
	__internal_accurate_pow, 
	(
	param0, 
	param1
	);
	ld.param.f64 	%fd208, [retval0];
	} // callseq 40
	setp.lt.s32 	%p71, %r19, 0;
	neg.f64 	%fd210, %fd208;
	selp.f64 	%fd211, %fd210, %fd208, %p69;
	selp.f64 	%fd212, %fd211, %fd208, %p71;
	setp.eq.f64 	%p72, %fd5, 0d0000000000000000;
	selp.b32 	%r98, %r19, 0, %p69;
	or.b32  	%r99, %r98, 2146435072;
	selp.b32 	%r100, %r99, %r98, %p68;
	mov.b32 	%r101, 0;
	mov.b64 	%fd213, {%r101, %r100};
	selp.f64 	%fd255, %fd213, %fd212, %p72;
	add.f64 	%fd214, %fd5, 0d4008000000000000;
	{
	.reg .b32 %temp; 
	mov.b64 	{%temp, %r102}, %fd214;
	}
	and.b32  	%r103, %r102, 2146435072;
	setp.ne.s32 	%p73, %r103, 2146435072;
	@%p73 bra 	$L__BB8_9;
	setp.num.f64 	%p74, %fd5, %fd5;
	@%p74 bra 	$L__BB8_7;
	mov.f64 	%fd215, 0d4008000000000000;
	add.rn.f64 	%fd255, %fd5, %fd215;
	bra.uni 	$L__BB8_9;
$L__BB8_7:
	setp.neu.f64 	%p75, %fd9, 0d7FF0000000000000;
	@%p75 bra 	$L__BB8_9;
	selp.b32 	%r104, %r6, %r5, %p1;
	selp.b32 	%r105, %r104, %r5, %p71;
	mov.b32 	%r106, 0;
	mov.b64 	%fd255, {%r106, %r105};
$L__BB8_9:
	setp.eq.f64 	%p77, %fd5, 0d0000000000000000;
	setp.lt.s32 	%p78, %r19, 0;
	setp.lt.s32 	%p79, %r7, 0;
	setp.eq.s32 	%p80, %r8, 1062207488;
	setp.eq.f64 	%p82, %fd5, 0d3FF0000000000000;
	selp.f64 	%fd216, 0d3FF0000000000000, %fd255, %p82;
	mul.f64 	%fd217, %fd6, 0d3FD5555555555555;
	mul.f64 	%fd14, %fd217, %fd216;
	add.f64 	%fd15, %fd6, %fd7;
	{ // callseq 41, 0
	.param .b64 param0;
	st.param.f64 	[param0], %fd9;
	.param .b64 param1;
	st.param.f64 	[param1], 0d4000000000000000;
	.param .b64 retval0;
	call.uni (retval0), 
	__internal_accurate_pow, 
	(
	param0, 
	param1
	);
	ld.param.f64 	%fd218, [retval0];
	} // callseq 41
	neg.f64 	%fd220, %fd218;
	selp.f64 	%fd221, %fd220, %fd218, %p80;
	selp.f64 	%fd222, %fd221, %fd218, %p78;
	selp.b32 	%r107, %r19, 0, %p80;
	or.b32  	%r108, %r107, 2146435072;
	selp.b32 	%r109, %r108, %r107, %p79;
	mov.b32 	%r110, 0;
	mov.b64 	%fd223, {%r110, %r109};
	selp.f64 	%fd256, %fd223, %fd222, %p77;
	add.f64 	%fd224, %fd5, 0d4000000000000000;
	{
	.reg .b32 %temp; 
	mov.b64 	{%temp, %r111}, %fd224;
	}
	and.b32  	%r112, %r111, 2146435072;
	setp.ne.s32 	%p83, %r112, 2146435072;
	@%p83 bra 	$L__BB8_14;
	setp.num.f64 	%p84, %fd5, %fd5;
	@%p84 bra 	$L__BB8_12;
	mov.f64 	%fd225, 0d4000000000000000;
	add.rn.f64 	%fd256, %fd5, %fd225;
	bra.uni 	$L__BB8_14;
$L__BB8_12:
	setp.neu.f64 	%p85, %fd9, 0d7FF0000000000000;
	@%p85 bra 	$L__BB8_14;
	selp.b32 	%r113, %r10, %r9, %p2;
	selp.b32 	%r114, %r113, %r9, %p78;
	mov.b32 	%r115, 0;
	mov.b64 	%fd256, {%r115, %r114};
$L__BB8_14:
	setp.lt.s32 	%p88, %r3, 0;
	setp.eq.s32 	%p89, %r4, 1073741824;
	selp.f64 	%fd226, 0d3FF0000000000000, %fd256, %p82;
	mul.f64 	%fd227, %fd15, 0d3FE0000000000000;
	mul.f64 	%fd228, %fd227, %fd226;
	sub.f64 	%fd229, %fd228, %fd14;
	fma.rn.f64 	%fd20, %fd5, %fd8, %fd229;
	mul.wide.s32 	%rd69, %r18, 8;
	add.s64 	%rd70, %rd4, %rd69;
	ld.global.f64 	%fd21, [%rd70];
	add.s64 	%rd71, %rd3, %rd69;
	ld.global.f64 	%fd22, [%rd71];
	add.s64 	%rd72, %rd2, %rd69;
	ld.global.f64 	%fd23, [%rd72];
	{
	.reg .b32 %temp; 
	mov.b64 	{%temp, %r20}, %fd4;
	}
	abs.f64 	%fd24, %fd4;
	{ // callseq 42, 0
	.param .b64 param0;
	st.param.f64 	[param0], %fd24;
	.param .b64 param1;
	st.param.f64 	[param1], 0d4008000000000000;
	.param .b64 retval0;
	call.uni (retval0), 
	__internal_accurate_pow, 
	(
	param0, 
	param1
	);
	ld.param.f64 	%fd230, [retval0];
	} // callseq 42
	setp.lt.s32 	%p91, %r20, 0;
	neg.f64 	%fd232, %fd230;
	selp.f64 	%fd233, %fd232, %fd230, %p89;
	selp.f64 	%fd234, %fd233, %fd230, %p91;
	setp.eq.f64 	%p92, %fd4, 0d0000000000000000;
	selp.b32 	%r116, %r20, 0, %p89;
	or.b32  	%r117, %r116, 2146435072;
	selp.b32 	%r118, %r117, %r116, %p88;
	mov.b32 	%r119, 0;
	mov.b64 	%fd235, {%r119, %r118};
	selp.f64 	%fd257, %fd235, %fd234, %p92;
	add.f64 	%fd236, %fd4, 0d4008000000000000;
	{
	.reg .b32 %temp; 
	mov.b64 	{%temp, %r120}, %fd236;
	}
	and.b32  	%r121, %r120, 2146435072;
	setp.ne.s32 	%p93, %r121, 2146435072;
	@%p93 bra 	$L__BB8_19;
	setp.num.f64 	%p94, %fd4, %fd4;
	@%p94 bra 	$L__BB8_17;
	mov.f64 	%fd237, 0d4008000000000000;
	add.rn.f64 	%fd257, %fd4, %fd237;
	bra.uni 	$L__BB8_19;
$L__BB8_17:
	setp.neu.f64 	%p95, %fd24, 0d7FF0000000000000;
	@%p95 bra 	$L__BB8_19;
	selp.b32 	%r122, %r6, %r5, %p1;
	selp.b32 	%r123, %r122, %r5, %p91;
	mov.b32 	%r124, 0;
	mov.b64 	%fd257, {%r124, %r123};
$L__BB8_19:
	setp.eq.f64 	%p97, %fd4, 0d0000000000000000;
	setp.lt.s32 	%p98, %r20, 0;
	setp.lt.s32 	%p99, %r7, 0;
	setp.eq.s32 	%p100, %r8, 1062207488;
	setp.eq.f64 	%p102, %fd4, 0d3FF0000000000000;
	selp.f64 	%fd238, 0d3FF0000000000000, %fd257, %p102;
	mul.f64 	%fd239, %fd21, 0d3FD5555555555555;
	mul.f64 	%fd29, %fd239, %fd238;
	add.f64 	%fd30, %fd21, %fd22;
	{ // callseq 43, 0
	.param .b64 param0;
	st.param.f64 	[param0], %fd24;
	.param .b64 param1;
	st.param.f64 	[param1], 0d4000000000000000;
	.param .b64 retval0;
	call.uni (retval0), 
	__internal_accurate_pow, 
	(
	param0, 
	param1
	);
	ld.param.f64 	%fd240, [retval0];
	} // callseq 43
	neg.f64 	%fd242, %fd240;
	selp.f64 	%fd243, %fd242, %fd240, %p100;
	selp.f64 	%fd244, %fd243, %fd240, %p98;
	selp.b32 	%r125, %r20, 0, %p100;
	or.b32  	%r126, %r125, 2146435072;
	selp.b32 	%r127, %r126, %r125, %p99;
	mov.b32 	%r128, 0;
	mov.b64 	%fd245, {%r128, %r127};
	selp.f64 	%fd258, %fd245, %fd244, %p97;
	add.f64 	%fd246, %fd4, 0d4000000000000000;
	{
	.reg .b32 %temp; 
	mov.b64 	{%temp, %r129}, %fd246;
	}
	and.b32  	%r130, %r129, 2146435072;
	setp.ne.s32 	%p103, %r130, 2146435072;
	@%p103 bra 	$L__BB8_24;
	setp.num.f64 	%p104, %fd4, %fd4;
	@%p104 bra 	$L__BB8_22;
	mov.f64 	%fd247, 0d4000000000000000;
	add.rn.f64 	%fd258, %fd4, %fd247;
	bra.uni 	$L__BB8_24;
$L__BB8_22:
	setp.neu.f64 	%p105, %fd24, 0d7FF0000000000000;
	@%p105 bra 	$L__BB8_24;
	selp.b32 	%r131, %r10, %r9, %p2;
	selp.b32 	%r132, %r131, %r9, %p98;
	mov.b32 	%r133, 0;
	mov.b64 	%fd258, {%r133, %r132};
$L__BB8_24:
	selp.f64 	%fd248, 0d3FF0000000000000, %fd258, %p102;
	mul.f64 	%fd249, %fd30, 0d3FE0000000000000;
	mul.f64 	%fd250, %fd249, %fd248;
	sub.f64 	%fd251, %fd250, %fd29;
	fma.rn.f64 	%fd252, %fd4, %fd23, %fd251;
	sub.f64 	%fd271, %fd20, %fd252;
	bra.uni 	$L__BB8_60;
$L__BB8_25:
	setp.lt.s32 	%p18, %r3, 0;
	setp.eq.s32 	%p19, %r4, 1073741824;
	mul.wide.s32 	%rd24, %r18, 8;
	add.s64 	%rd25, %rd4, %rd24;
	ld.global.f64 	%fd97, [%rd25];
	add.s64 	%rd26, %rd3, %rd24;
	ld.global.f64 	%fd98, [%rd26];
	add.s64 	%rd27, %rd2, %rd24;
	ld.global.f64 	%fd36, [%rd27];
	mul.f64 	%fd37, %fd97, 0d3FD5555555555555;
	add.f64 	%fd38, %fd97, %fd98;
	{
	.reg .b32 %temp; 
	mov.b64 	{%temp, %r21}, %fd4;
	}
	abs.f64 	%fd39, %fd4;
	{ // callseq 36, 0
	.param .b64 param0;
	st.param.f64 	[param0], %fd39;
	.param .b64 param1;
	st.param.f64 	[param1], 0d4008000000000000;
	.param .b64 retval0;
	call.uni (retval0), 
	__internal_accurate_pow, 
	(
	param0, 
	param1
	);
	ld.param.f64 	%fd99, [retval0];
	} // callseq 36
	setp.lt.s32 	%p21, %r21, 0;
	neg.f64 	%fd101, %fd99;
	selp.f64 	%fd102, %fd101, %fd99, %p19;
	selp.f64 	%fd103, %fd102, %fd99, %p21;
	setp.eq.f64 	%p22, %fd4, 0d0000000000000000;
	selp.b32 	%r50, %r21, 0, %p19;
	or.b32  	%r51, %r50, 2146435072;
	selp.b32 	%r52, %r51, %r50, %p18;
	mov.b32 	%r53, 0;
	mov.b64 	%fd104, {%r53, %r52};
	selp.f64 	%fd259, %fd104, %fd103, %p22;
	add.f64 	%fd105, %fd4, 0d4008000000000000;
	{
	.reg .b32 %temp; 
	mov.b64 	{%temp, %r54}, %fd105;
	}
	and.b32  	%r55, %r54, 2146435072;
	setp.ne.s32 	%p23, %r55, 2146435072;
	@%p23 bra 	$L__BB8_30;
	setp.num.f64 	%p24, %fd4, %fd4;
	@%p24 bra 	$L__BB8_28;
	mov.f64 	%fd106, 0d4008000000000000;
	add.rn.f64 	%fd259, %fd4, %fd106;
	bra.uni 	$L__BB8_30;
$L__BB8_28:
	setp.neu.f64 	%p25, %fd39, 0d7FF0000000000000;
	@%p25 bra 	$L__BB8_30;
	selp.b32 	%r56, %r6, %r5, %p1;
	selp.b32 	%r57, %r56, %r5, %p21;
	mov.b32 	%r58, 0;
	mov.b64 	%fd259, {%r58, %r57};
$L__BB8_30:
	setp.eq.f64 	%p27, %fd4, 0d0000000000000000;
	setp.lt.s32 	%p28, %r21, 0;
	setp.lt.s32 	%p29, %r7, 0;
	setp.eq.s32 	%p30, %r8, 1062207488;
	setp.eq.f64 	%p32, %fd4, 0d3FF0000000000000;
	selp.f64 	%fd107, 0d3FF0000000000000, %fd259, %p32;
	mul.f64 	%fd44, %fd37, %fd107;
	{ // callseq 37, 0
	.param .b64 param0;
	st.param.f64 	[param0], %fd39;
	.param .b64 param1;
	st.param.f64 	[param1], 0d4000000000000000;
	.param .b64 retval0;
	call.uni (retval0), 
	__internal_accurate_pow, 
	(
	param0, 
	param1
	);
	ld.param.f64 	%fd108, [retval0];
	} // callseq 37
	neg.f64 	%fd110, %fd108;
	selp.f64 	%fd111, %fd110, %fd108, %p30;
	selp.f64 	%fd112, %fd111, %fd108, %p28;
	selp.b32 	%r59, %r21, 0, %p30;
	or.b32  	%r60, %r59, 2146435072;
	selp.b32 	%r61, %r60, %r59, %p29;
	mov.b32 	%r62, 0;
	mov.b64 	%fd113, {%r62, %r61};
	selp.f64 	%fd260, %fd113, %fd112, %p27;
	add.f64 	%fd114, %fd4, 0d4000000000000000;
	{
	.reg .b32 %temp; 
	mov.b64 	{%temp, %r63}, %fd114;
	}
	and.b32  	%r64, %r63, 2146435072;
	setp.ne.s32 	%p33, %r64, 2146435072;
	@%p33 bra 	$L__BB8_35;
	setp.num.f64 	%p34, %fd4, %fd4;
	@%p34 bra 	$L__BB8_33;
	mov.f64 	%fd115, 0d4000000000000000;
	add.rn.f64 	%fd260, %fd4, %fd115;
	bra.uni 	$L__BB8_35;
$L__BB8_33:
	setp.neu.f64 	%p35, %fd39, 0d7FF0000000000000;
	@%p35 bra 	$L__BB8_35;
	selp.b32 	%r65, %r10, %r9, %p2;
	selp.b32 	%r66, %r65, %r9, %p28;
	mov.b32 	%r67, 0;
	mov.b64 	%fd260, {%r67, %r66};
$L__BB8_35:
	mul.f64 	%fd116, %fd38, 0d3FE0000000000000;
	setp.lt.s32 	%p38, %r3, 0;
	setp.eq.s32 	%p39, %r4, 1073741824;
	selp.f64 	%fd117, 0d3FF0000000000000, %fd260, %p32;
	mul.f64 	%fd118, %fd116, %fd117;
	sub.f64 	%fd119, %fd118, %fd44;
	fma.rn.f64 	%fd120, %fd4, %fd36, %fd119;
	sub.f64 	%fd121, %fd116, %fd37;
	add.f64 	%fd122, %fd36, %fd121;
	sub.f64 	%fd49, %fd122, %fd120;
	mul.wide.s32 	%rd28, %r17, 8;
	add.s64 	%rd29, %rd4, %rd28;
	ld.global.f64 	%fd50, [%rd29];
	add.s64 	%rd30, %rd3, %rd28;
	ld.global.f64 	%fd51, [%rd30];
	add.s64 	%rd31, %rd2, %rd28;
	ld.global.f64 	%fd52, [%rd31];
	{
	.reg .b32 %temp; 
	mov.b64 	{%temp, %r22}, %fd5;
	}
	abs.f64 	%fd53, %fd5;
	{ // callseq 38, 0
	.param .b64 param0;
	st.param.f64 	[param0], %fd53;
	.param .b64 param1;
	st.param.f64 	[param1], 0d4008000000000000;
	.param .b64 retval0;
	call.uni (retval0), 
	__internal_accurate_pow, 
	(
	param0, 
	param1
	);
	ld.param.f64 	%fd123, [retval0];
	} // callseq 38
	setp.lt.s32 	%p41, %r22, 0;
	neg.f64 	%fd125, %fd123;
	selp.f64 	%fd126, %fd125, %fd123, %p39;
	selp.f64 	%fd127, %fd126, %fd123, %p41;
	setp.eq.f64 	%p42, %fd5, 0d0000000000000000;
	selp.b32 	%r68, %r22, 0, %p39;
	or.b32  	%r69, %r68, 2146435072;
	selp.b32 	%r70, %r69, %r68, %p38;
	mov.b32 	%r71, 0;
	mov.b64 	%fd128, {%r71, %r70};
	selp.f64 	%fd261, %fd128, %fd127, %p42;
	add.f64 	%fd129, %fd5, 0d4008000000000000;
	{
	.reg .b32 %temp; 
	mov.b64 	{%temp, %r72}, %fd129;
	}
	and.b32  	%r73, %r72, 2146435072;
	setp.ne.s32 	%p43, %r73, 2146435072;
	@%p43 bra 	$L__BB8_40;
	setp.num.f64 	%p44, %fd5, %fd5;
	@%p44 bra 	$L__BB8_38;
	mov.f64 	%fd130, 0d4008000000000000;
	add.rn.f64 	%fd261, %fd5, %fd130;
	bra.uni 	$L__BB8_40;
$L__BB8_38:
	setp.neu.f64 	%p45, %fd53, 0d7FF0000000000000;
	@%p45 bra 	$L__BB8_40;
	selp.b32 	%r74, %r6, %r5, %p1;
	selp.b32 	%r75, %r74, %r5, %p41;
	mov.b32 	%r76, 0;
	mov.b64 	%fd261, {%r76, %r75};
$L__BB8_40:
	setp.eq.f64 	%p47, %fd5, 0d0000000000000000;
	setp.lt.s32 	%p48, %r22, 0;
	setp.lt.s32 	%p49, %r7, 0;
	setp.eq.s32 	%p50, %r8, 1062207488;
	setp.eq.f64 	%p52, %fd5, 0d3FF0000000000000;
	selp.f64 	%fd131, 0d3FF0000000000000, %fd261, %p52;
	mul.f64 	%fd132, %fd50, 0d3FD5555555555555;
	mul.f64 	%fd58, %fd132, %fd131;
	add.f64 	%fd59, %fd50, %fd51;
	{ // callseq 39, 0
	.param .b64 param0;
	st.param.f64 	[param0], %fd53;
	.param .b64 param1;
	st.param.f64 	[param1], 0d4000000000000000;
	.param .b64 retval0;
	call.uni (retval0), 
	__internal_accurate_pow, 
	(
	param0, 
	param1
	);
	ld.param.f64 	%fd133, [retval0];
	} // callseq 39
	neg.f64 	%fd135, %fd133;
	selp.f64 	%fd136, %fd135, %fd133, %p50;
	selp.f64 	%fd137, %fd136, %fd133, %p48;
	selp.b32 	%r77, %r22, 0, %p50;
	or.b32  	%r78, %r77, 2146435072;
	selp.b32 	%r79, %r78, %r77, %p49;
	mov.b32 	%r80, 0;
	mov.b64 	%fd138, {%r80, %r79};
	selp.f64 	%fd262, %fd138, %fd137, %p47;
	add.f64 	%fd139, %fd5, 0d4000000000000000;
	{
	.reg .b32 %temp; 
	mov.b64 	{%temp, %r81}, %fd139;
	}
	and.b32  	%r82, %r81, 2146435072;
	setp.ne.s32 	%p53, %r82, 2146435072;
	@%p53 bra 	$L__BB8_45;
	setp.num.f64 	%p54, %fd5, %fd5;
	@%p54 bra 	$L__BB8_43;
	mov.f64 	%fd140, 0d4000000000000000;
	add.rn.f64 	%fd262, %fd5, %fd140;
	bra.uni 	$L__BB8_45;
$L__BB8_43:
	setp.neu.f64 	%p55, %fd53, 0d7FF0000000000000;
	@%p55 bra 	$L__BB8_45;
	selp.b32 	%r83, %r10, %r9, %p2;
	selp.b32 	%r84, %r83, %r9, %p48;
	mov.b32 	%r85, 0;
	mov.b64 	%fd262, {%r85, %r84};
$L__BB8_45:
	selp.f64 	%fd142, 0d3FF0000000000000, %fd262, %p52;
	mul.f64 	%fd143, %fd59, 0d3FE0000000000000;
	mul.f64 	%fd144, %fd143, %fd142;
	sub.f64 	%fd145, %fd144, %fd58;
	fma.rn.f64 	%fd64, %fd5, %fd52, %fd145;
	add.s32 	%r86, %r16, -1;
	setp.ge.s32 	%p58, %r138, %r86;
	mov.f64 	%fd270, 0d0000000000000000;
	@%p58 bra 	$L__BB8_59;
	not.b32 	%r87, %r138;
	add.s32 	%r23, %r16, %r87;
	sub.s32 	%r88, %r16, %r138;
	add.s32 	%r89, %r88, -2;
	setp.lt.u32 	%p59, %r89, 15;
	mov.f64 	%fd270, 0d0000000000000000;
	@%p59 bra 	$L__BB8_49;
	mad.lo.s32 	%r90, %r42, %r138, %r42;
	add.s32 	%r136, %r14, %r90;
	and.b32  	%r91, %r23, -16;
	neg.s32 	%r135, %r91;
	mov.f64 	%fd270, 0d0000000000000000;
$L__BB8_48:
	.pragma "nounroll";
	mul.wide.s32 	%rd32, %r136, 8;
	add.s64 	%rd33, %rd1, %rd32;
	ld.global.f64 	%fd149, [%rd33];
	add.f64 	%fd150, %fd270, %fd149;
	add.s64 	%rd34, %rd33, %rd5;
	ld.global.f64 	%fd151, [%rd34];
	add.f64 	%fd152, %fd150, %fd151;
	add.s64 	%rd35, %rd34, %rd5;
	ld.global.f64 	%fd153, [%rd35];
	add.f64 	%fd154, %fd152, %fd153;
	add.s64 	%rd36, %rd35, %rd5;
	ld.global.f64 	%fd155, [%rd36];
	add.f64 	%fd156, %fd154, %fd155;
	add.s64 	%rd37, %rd36, %rd5;
	ld.global.f64 	%fd157, [%rd37];
	add.f64 	%fd158, %fd156, %fd157;
	add.s64 	%rd38, %rd37, %rd5;
	ld.global.f64 	%fd159, [%rd38];
	add.f64 	%fd160, %fd158, %fd159;
	add.s64 	%rd39, %rd38, %rd5;
	ld.global.f64 	%fd161, [%rd39];
	add.f64 	%fd162, %fd160, %fd161;
	add.s64 	%rd40, %rd39, %rd5;
	ld.global.f64 	%fd163, [%rd40];
	add.f64 	%fd164, %fd162, %fd163;
	add.s64 	%rd41, %rd40, %rd5;
	ld.global.f64 	%fd165, [%rd41];
	add.f64 	%fd166, %fd164, %fd165;
	add.s64 	%rd42, %rd41, %rd5;
	ld.global.f64 	%fd167, [%rd42];
	add.f64 	%fd168, %fd166, %fd167;
	add.s64 	%rd43, %rd42, %rd5;
	ld.global.f64 	%fd169, [%rd43];
	add.f64 	%fd170, %fd168, %fd169;
	add.s64 	%rd44, %rd43, %rd5;
	ld.global.f64 	%fd171, [%rd44];
	add.f64 	%fd172, %fd170, %fd171;
	add.s64 	%rd45, %rd44, %rd5;
	ld.global.f64 	%fd173, [%rd45];
	add.f64 	%fd174, %fd172, %fd173;
	add.s64 	%rd46, %rd45, %rd5;
	ld.global.f64 	%fd175, [%rd46];
	add.f64 	%fd176, %fd174, %fd175;
	add.s64 	%rd47, %rd46, %rd5;
	ld.global.f64 	%fd177, [%rd47];
	add.f64 	%fd178, %fd176, %fd177;
	add.s32 	%r138, %r138, 16;
	add.s64 	%rd48, %rd47, %rd5;
	ld.global.f64 	%fd179, [%rd48];
	add.f64 	%fd270, %fd178, %fd179;
	add.s32 	%r136, %r136, %r12;
	add.s32 	%r135, %r135, 16;
	setp.ne.s32 	%p60, %r135, 0;
	@%p60 bra 	$L__BB8_48;
$L__BB8_49:
	and.b32  	%r33, %r23, 15;
	setp.eq.s32 	%p61, %r33, 0;
	@%p61 bra 	$L__BB8_59;
	and.b32  	%r34, %r23, 7;
	setp.lt.u32 	%p62, %r33, 8;
	@%p62 bra 	$L__BB8_52;
	mad.lo.s32 	%r92, %r42, %r138, %r42;
	add.s32 	%r93, %r92, %r14;
	mul.wide.s32 	%rd49, %r93, 8;
	add.s64 	%rd50, %rd1, %rd49;
	ld.global.f64 	%fd181, [%rd50];
	add.f64 	%fd182, %fd270, %fd181;
	add.s64 	%rd51, %rd50, %rd5;
	ld.global.f64 	%fd183, [%rd51];
	add.f64 	%fd184, %fd182, %fd183;
	add.s64 	%rd52, %rd51, %rd5;
	ld.global.f64 	%fd185, [%rd52];
	add.f64 	%fd186, %fd184, %fd185;
	add.s64 	%rd53, %rd52, %rd5;
	ld.global.f64 	%fd187, [%rd53];
	add.f64 	%fd188, %fd186, %fd187;
	add.s64 	%rd54, %rd53, %rd5;
	ld.global.f64 	%fd189, [%rd54];
	add.f64 	%fd190, %fd188, %fd189;
	add.s64 	%rd55, %rd54, %rd5;
	ld.global.f64 	%fd191, [%rd55];
	add.f64 	%fd192, %fd190, %fd191;
	add.s64 	%rd56, %rd55, %rd5;
	ld.global.f64 	%fd193, [%rd56];
	add.f64 	%fd194, %fd192, %fd193;
	add.s32 	%r138, %r138, 8;
	add.s64 	%rd57, %rd56, %rd5;
	ld.global.f64 	%fd195, [%rd57];
	add.f64 	%fd270, %fd194, %fd195;
$L__BB8_52:
	setp.eq.s32 	%p63, %r34, 0;
	@%p63 bra 	$L__BB8_59;
	and.b32  	%r37, %r23, 3;
	setp.lt.u32 	%p64, %r34, 4;
	@%p64 bra 	$L__BB8_55;
	mad.lo.s32 	%r94, %r42, %r138, %r42;
	add.s32 	%r95, %r94, %r14;
	mul.wide.s32 	%rd58, %r95, 8;
	add.s64 	%rd59, %rd1, %rd58;
	ld.global.f64 	%fd197, [%rd59];
	add.f64 	%fd198, %fd270, %fd197;
	add.s64 	%rd60, %rd59, %rd5;
	ld.global.f64 	%fd199, [%rd60];
	add.f64 	%fd200, %fd198, %fd199;
	add.s64 	%rd61, %rd60, %rd5;
	ld.global.f64 	%fd201, [%rd61];
	add.f64 	%fd202, %fd200, %fd201;
	add.s32 	%r138, %r138, 4;
	add.s64 	%rd62, %rd61, %rd5;
	ld.global.f64 	%fd203, [%rd62];
	add.f64 	%fd270, %fd202, %fd203;
$L__BB8_55:
	setp.eq.s32 	%p65, %r37, 0;
	@%p65 bra 	$L__BB8_59;
	mad.lo.s32 	%r96, %r42, %r138, %r42;
	add.s32 	%r97, %r96, %r14;
	mul.wide.s32 	%rd63, %r97, 8;
	add.s64 	%rd6, %rd1, %rd63;
	ld.global.f64 	%fd204, [%rd6];
	add.f64 	%fd270, %fd270, %fd204;
	setp.eq.s32 	%p66, %r37, 1;
	@%p66 bra 	$L__BB8_59;
	add.s64 	%rd7, %rd6, %rd5;
	ld.global.f64 	%fd205, [%rd7];
	add.f64 	%fd270, %fd270, %fd205;
	setp.eq.s32 	%p67, %r37, 2;
	@%p67 bra 	$L__BB8_59;
	add.s64 	%rd64, %rd7, %rd5;
	ld.global.f64 	%fd206, [%rd64];
	add.f64 	%fd270, %fd270, %fd206;
$L__BB8_59:
	add.f64 	%fd207, %fd49, %fd270;
	add.f64 	%fd271, %fd64, %fd207;
$L__BB8_60:
	ld.param.u64 	%rd76, [_Z22x_step_intC_ppm_on_gpuPdS_S_S_S_S_S_S_iiid_param_5];
	cvta.to.global.u64 	%rd73, %rd76;
	mul.wide.s32 	%rd74, %r134, 8;
	add.s64 	%rd75, %rd73, %rd74;
	st.global.f64 	[%rd75], %fd271;
	add.s32 	%r134, %r134, %r11;
	setp.lt.s32 	%p108, %r134, %r41;
	@%p108 bra 	$L__BB8_2;
$L__BB8_61:
	ret;

}
	// .globl	_Z22y_step_ppm_coef_on_gpuPdS_S_S_S_iii
.visible .entry _Z22y_step_ppm_coef_on_gpuPdS_S_S_S_iii(
	.param .u64 .ptr .align 1 _Z22y_step_ppm_coef_on_gpuPdS_S_S_S_iii_param_0,
	.param .u64 .ptr .align 1 _Z22y_step_ppm_coef_on_gpuPdS_S_S_S_iii_param_1,
	.param .u64 .ptr .align 1 _Z22y_step_ppm_coef_on_gpuPdS_S_S_S_iii_param_2,
	.param .u64 .ptr .align 1 _Z22y_step_ppm_coef_on_gpuPdS_S_S_S_iii_param_3,
	.param .u64 .ptr .align 1 _Z22y_step_ppm_coef_on_gpuPdS_S_S_S_iii_param_4,
	.param .u32 _Z22y_step_ppm_coef_on_gpuPdS_S_S_S_iii_param_5,
	.param .u32 _Z22y_step_ppm_coef_on_gpuPdS_S_S_S_iii_param_6,
	.param .u32 _Z22y_step_ppm_coef_on_gpuPdS_S_S_S_iii_param_7
)
{
	.reg .pred 	%p<9>;
	.reg .b32 	%r<17>;
	.reg .b64 	%rd<24>;
	.reg .b64 	%fd<62>;

	ld.param.u64 	%rd6, [_Z22y_step_ppm_coef_on_gpuPdS_S_S_S_iii_param_1];
	ld.param.u64 	%rd7, [_Z22y_step_ppm_coef_on_gpuPdS_S_S_S_iii_param_2];
	ld.param.u64 	%rd8, [_Z22y_step_ppm_coef_on_gpuPdS_S_S_S_iii_param_3];
	ld.param.u32 	%r9, [_Z22y_step_ppm_coef_on_gpuPdS_S_S_S_iii_param_5];
	ld.param.u32 	%r10, [_Z22y_step_ppm_coef_on_gpuPdS_S_S_S_iii_param_7];
	mov.u32 	%r1, %ntid.x;
	mov.u32 	%r11, %ctaid.x;
	mov.u32 	%r12, %tid.x;
	mad.lo.s32 	%r16, %r1, %r11, %r12;
	setp.ge.s32 	%p1, %r16, %r9;
	@%p1 bra 	$L__BB9_12;
	add.s32 	%r3, %r10, -2;
	add.s32 	%r4, %r10, -3;
	mov.u32 	%r13, %nctaid.x;
	mul.lo.s32 	%r5, %r13, %r1;
	cvta.to.global.u64 	%rd1, %rd6;
	cvta.to.global.u64 	%rd2, %rd8;
	cvta.to.global.u64 	%rd3, %rd7;
$L__BB9_2:
	ld.param.u64 	%rd23, [_Z22y_step_ppm_coef_on_gpuPdS_S_S_S_iii_param_4];
	rem.s32 	%r7, %r16, %r10;
	sub.s32 	%r14, %r16, %r7;
	add.s32 	%r15, %r14, %r10;
	cvta.to.global.u64 	%rd10, %rd23;
	mul.wide.s32 	%rd11, %r15, 8;
	add.s64 	%rd12, %rd10, %rd11;
	ld.global.f64 	%fd17, [%rd12+-24];
	ld.global.f64 	%fd18, [%rd12+-16];
	mul.f64 	%fd19, %fd18, 0d4008000000000000;
	sub.f64 	%fd20, %fd19, %fd17;
	ld.global.f64 	%fd21, [%rd12+-8];
	fma.rn.f64 	%fd22, %fd21, 0d4022000000000000, %fd20;
	mul.f64 	%fd1, %fd22, 0d3FB745D1745D1746;
	mul.f64 	%fd23, %fd17, 0d402E000000000000;
	mul.f64 	%fd24, %fd18, 0d404C000000000000;
	sub.f64 	%fd25, %fd24, %fd23;
	mul.f64 	%fd26, %fd21, 0d403E000000000000;
	sub.f64 	%fd2, %fd25, %fd26;
	mul.wide.s32 	%rd13, %r14, 8;
	add.s64 	%rd14, %rd10, %rd13;
	ld.global.f64 	%fd27, [%rd14+16];
	ld.global.f64 	%fd28, [%rd14+8];
	mul.f64 	%fd29, %fd28, 0d4008000000000000;
	sub.f64 	%fd30, %fd29, %fd27;
	ld.global.f64 	%fd31, [%rd14];
	fma.rn.f64 	%fd32, %fd31, 0d4022000000000000, %fd30;
	mul.f64 	%fd3, %fd32, 0d3FB745D1745D1746;
	mul.f64 	%fd33, %fd27, 0d402E000000000000;
	mul.f64 	%fd34, %fd28, 0d404C000000000000;
	sub.f64 	%fd35, %fd34, %fd33;
	mul.f64 	%fd36, %fd31, 0d403E000000000000;
	sub.f64 	%fd4, %fd35, %fd36;
	mul.wide.s32 	%rd15, %r7, 8;
	add.s64 	%rd4, %rd14, %rd15;
	ld.global.f64 	%fd5, [%rd4];
	setp.gt.s32 	%p2, %r7, %r3;
	mov.f64 	%fd57, %fd1;
	@%p2 bra 	$L__BB9_4;
	ld.global.f64 	%fd57, [%rd4+8];
$L__BB9_4:
	setp.le.s32 	%p3, %r7, %r4;
	@%p3 bra 	$L__BB9_6;
	setp.eq.s32 	%p4, %r7, %r3;
	mul.f64 	%fd37, %fd2, 0d3FB745D1745D1746;
	selp.f64 	%fd58, %fd1, %fd37, %p4;
	bra.uni 	$L__BB9_7;
$L__BB9_6:
	ld.global.f64 	%fd58, [%rd4+16];
$L__BB9_7:
	setp.lt.s32 	%p5, %r7, 1;
	mov.f64 	%fd59, %fd3;
	@%p5 bra 	$L__BB9_9;
	ld.global.f64 	%fd59, [%rd4+-8];
	setp.ne.s32 	%p6, %r7, 1;
	@%p6 bra 	$L__BB9_10;
$L__BB9_9:
	setp.eq.s32 	%p7, %r7, 1;
	mul.f64 	%fd38, %fd4, 0d3FB745D1745D1746;
	selp.f64 	%fd61, %fd3, %fd38, %p7;
	bra.uni 	$L__BB9_11;
$L__BB9_10:
	ld.global.f64 	%fd61, [%rd4+-16];
$L__BB9_11:
	ld.param.u64 	%rd22, [_Z22y_step_ppm_coef_on_gpuPdS_S_S_S_iii_param_0];
	add.f64 	%fd39, %fd5, %fd59;
	mul.f64 	%fd40, %fd39, 0d3FE2AAAAAAAAAAAB;
	add.f64 	%fd41, %fd57, %fd61;
	mul.f64 	%fd42, %fd41, 0d3FB5555555555555;
	sub.f64 	%fd43, %fd40, %fd42;
	cvta.to.global.u64 	%rd16, %rd22;
	mul.wide.s32 	%rd17, %r16, 8;
	add.s64 	%rd18, %rd16, %rd17;
	st.global.f64 	[%rd18], %fd43;
	add.f64 	%fd44, %fd5, %fd57;
	mul.f64 	%fd45, %fd44, 0d3FE2AAAAAAAAAAAB;
	add.f64 	%fd46, %fd58, %fd59;
	mul.f64 	%fd47, %fd46, 0d3FB5555555555555;
	sub.f64 	%fd48, %fd45, %fd47;
	add.s64 	%rd19, %rd1, %rd17;
	st.global.f64 	[%rd19], %fd48;
	ld.global.f64 	%fd49, [%rd18];
	sub.f64 	%fd50, %fd48, %fd49;
	add.s64 	%rd20, %rd2, %rd17;
	st.global.f64 	[%rd20], %fd50;
	ld.global.f64 	%fd51, [%rd4];
	ld.global.f64 	%fd52, [%rd18];
	ld.global.f64 	%fd53, [%rd19];
	add.f64 	%fd54, %fd52, %fd53;
	fma.rn.f64 	%fd55, %fd54, 0dBFE0000000000000, %fd51;
	mul.f64 	%fd56, %fd55, 0d4018000000000000;
	add.s64 	%rd21, %rd3, %rd17;
	st.global.f64 	[%rd21], %fd56;
	add.s32 	%r16, %r16, %r5;
	setp.lt.s32 	%p8, %r16, %r9;
	@%p8 bra 	$L__BB9_2;
$L__BB9_12:
	ret;

}
	// .globl	_Z22y_step_intC_ppm_on_gpuPdS_S_S_S_S_S_S_iiid
.visible .entry _Z22y_step_intC_ppm_on_gpuPdS_S_S_S_S_S_S_iiid(
	.param .u64 .ptr .align 1 _Z22y_step_intC_ppm_on_gpuPdS_S_S_S_S_S_S_iiid_param_0,
	.param .u64 .ptr .align 1 _Z22y_step_intC_ppm_on_gpuPdS_S_S_S_S_S_S_iiid_param_1,
	.param .u64 .ptr .align 1 _Z22y_step_intC_ppm_on_gpuPdS_S_S_S_S_S_S_iiid_param_2,
	.param .u64 .ptr .align 1 _Z22y_step_intC_ppm_on_gpuPdS_S_S_S_S_S_S_iiid_param_3,
	.param .u64 .ptr .align 1 _Z22y_step_intC_ppm_on_gpuPdS_S_S_S_S_S_S_iiid_param_4,
	.param .u64 .ptr .align 1 _Z22y_step_intC_ppm_on_gpuPdS_S_S_S_S_S_S_iiid_param_5,
	.param .u64 .ptr .align 1 _Z22y_step_intC_ppm_on_gpuPdS_S_S_S_S_S_S_iiid_param_6,
	.param .u64 .ptr .align 1 _Z22y_step_intC_ppm_on_gpuPdS_S_S_S_S_S_S_iiid_param_7,
	.param .u32 _Z22y_step_intC_ppm_on_gpuPdS_S_S_S_S_S_S_iiid_param_8,
	.param .u32 _Z22y_step_intC_ppm_on_gpuPdS_S_S_S_S_S_S_iiid_param_9,
	.param .u32 _Z22y_step_intC_ppm_on_gpuPdS_S_S_S_S_S_S_iiid_param_10,
	.param .f64 _Z22y_step_intC_ppm_on_gpuPdS_S_S_S_S_S_S_iiid_param_11
)
{
	.reg .pred 	%p<109>;
	.reg .b32 	%r<140>;
	.reg .b64 	%rd<59>;
	.reg .b64 	%fd<266>;

	ld.param.u64 	%rd10, [_Z22y_step_intC_ppm_on_gpuPdS_S_S_S_S_S_S_iiid_param_0];
	ld.param.u64 	%rd11, [_Z22y_step_intC_ppm_on_gpuPdS_S_S_S_S_S_S_iiid_param_2];
	ld.param.u64 	%rd12, [_Z22y_step_intC_ppm_on_gpuPdS_S_S_S_S_S_S_iiid_param_3];
	ld.param.u64 	%rd13, [_Z22y_step_intC_ppm_on_gpuPdS_S_S_S_S_S_S_iiid_param_4];
	ld.param.u64 	%rd7, [_Z22y_step_intC_ppm_on_gpuPdS_S_S_S_S_S_S_iiid_param_5];
	ld.param.u32 	%r42, [_Z22y_step_intC_ppm_on_gpuPdS_S_S_S_S_S_S_iiid_param_8];
	ld.param.u32 	%r43, [_Z22y_step_intC_ppm_on_gpuPdS_S_S_S_S_S_S_iiid_param_10];
	cvta.to.global.u64 	%rd1, %rd13;
	cvta.to.global.u64 	%rd2, %rd10;
	cvta.to.global.u64 	%rd3, %rd12;
	cvta.to.global.u64 	%rd4, %rd11;
	mov.u32 	%r1, %ntid.x;
	mov.u32 	%r44, %ctaid.x;
	mov.u32 	%r45, %tid.x;
	mad.lo.s32 	%r133, %r1, %r44, %r45;
	setp.ge.s32 	%p3, %r133, %r42;
	@%p3 bra 	$L__BB10_61;
	add.s32 	%r3, %r43, 1;
	mov.f64 	%fd80, 0d4008000000000000;
	{
	.reg .b32 %temp; 
	mov.b64 	{%temp, %r4}, %fd80;
	}
	and.b32  	%r5, %r4, 2146435072;
	setp.eq.s32 	%p4, %r5, 1073741824;
	setp.lt.s32 	%p5, %r4, 0;
	selp.b32 	%r6, 0, 2146435072, %p5;
	and.b32  	%r46, %r4, 2147483647;
	setp.ne.s32 	%p6, %r46, 1071644672;
	and.pred  	%p1, %p4, %p6;
	or.b32  	%r7, %r6, -2147483648;
	mov.f64 	%fd81, 0d4000000000000000;
	{
	.reg .b32 %temp; 
	mov.b64 	{%temp, %r8}, %fd81;
	}
	and.b32  	%r9, %r8, 2146435072;
	setp.eq.s32 	%p7, %r9, 1062207488;
	setp.lt.s32 	%p8, %r8, 0;
	selp.b32 	%r10, 0, 2146435072, %p8;
	and.b32  	%r47, %r8, 2147483647;
	setp.ne.s32 	%p9, %r47, 1071644672;
	and.pred  	%p2, %p7, %p9;
	or.b32  	%r11, %r10, -2147483648;
	mov.u32 	%r48, %nctaid.x;
	mul.lo.s32 	%r12, %r48, %r1;
	cvta.to.global.u64 	%rd5, %rd7;
	mov.f64 	%fd265, 0d0000000000000000;
$L__BB10_2:
	ld.param.u64 	%rd58, [_Z22y_step_intC_ppm_on_gpuPdS_S_S_S_S_S_S_iiid_param_7];
	div.s32 	%r14, %r133, %r43;
	mul.lo.s32 	%r49, %r14, %r43;
	sub.s32 	%r50, %r133, %r49;
	mul.lo.s32 	%r15, %r14, %r3;
	add.s32 	%r51, %r15, %r50;
	cvta.to.global.u64 	%rd14, %rd58;
	mul.wide.s32 	%rd15, %r51, 8;
	add.s64 	%rd16, %rd14, %rd15;
	ld.global.f64 	%fd2, [%rd16];
	ld.global.f64 	%fd3, [%rd16+8];
	setp.gt.f64 	%p10, %fd2, 0d3FF0000000000000;
	setp.geu.f64 	%p11, %fd3, 0dBFF0000000000000;
	setp.neu.f64 	%p12, %fd2, %fd3;
	and.pred  	%p13, %p11, %p12;
	not.pred 	%p15, %p13;
	or.pred  	%p16, %p10, %p15;
	@%p16 bra 	$L__BB10_60;
	ld.param.f64 	%fd247, [_Z22y_step_intC_ppm_on_gpuPdS_S_S_S_S_S_S_iiid_param_11];
	ld.param.u64 	%rd57, [_Z22y_step_intC_ppm_on_gpuPdS_S_S_S_S_S_S_iiid_param_6];
	max.f64 	%fd82, %fd2, 0dBFEFFFFFFFFFFFFF;
	min.f64 	%fd83, %fd3, 0d3FEFFFFFFFFFFFFF;
	add.f64 	%fd84, %fd82, 0d3FF0000000000000;
	div.rn.f64 	%fd85, %fd84, %fd247;
	cvt.rmi.f64.f64 	%fd86, %fd85;
	cvt.rzi.s32.f64 	%r137, %fd86;
	add.f64 	%fd87, %fd83, 0d3FF0000000000000;
	div.rn.f64 	%fd88, %fd87, %fd247;
	cvt.rmi.f64.f64 	%fd89, %fd88;
	cvt.rzi.s32.f64 	%r17, %fd89;
	add.s32 	%r52, %r137, %r15;
	cvta.to.global.u64 	%rd17, %rd57;
	mul.wide.s32 	%rd18, %r52, 8;
	add.s64 	%rd19, %rd17, %rd18;
	ld.global.f64 	%fd90, [%rd19];
	sub.f64 	%fd91, %fd82, %fd90;
	div.rn.f64 	%fd4, %fd91, %fd247;
	add.s32 	%r53, %r17, %r15;
	mul.wide.s32 	%rd20, %r53, 8;
	add.s64 	%rd21, %rd17, %rd20;
	ld.global.f64 	%fd92, [%rd21];
	sub.f64 	%fd93, %fd83, %fd92;
	div.rn.f64 	%fd5, %fd93, %fd247;
	add.s32 	%r19, %r137, %r49;
	setp.ne.s32 	%p17, %r137, %r17;
	@%p17 bra 	$L__BB10_25;
	setp.lt.s32 	%p68, %r4, 0;
	setp.eq.s32 	%p69, %r5, 1073741824;
	mul.wide.s32 	%rd51, %r19, 8;
	add.s64 	%rd52, %rd4, %rd51;
	ld.global.f64 	%fd6, [%rd52];
	add.s64 	%rd53, %rd3, %rd51;
	ld.global.f64 	%fd7, [%rd53];
	add.s64 	%rd54, %rd2, %rd51;
	ld.global.f64 	%fd8, [%rd54];
	mul.f64 	%fd9, %fd6, 0d3FD5555555555555;
	{
	.reg .b32 %temp; 
	mov.b64 	{%temp, %r20}, %fd5;
	}
	abs.f64 	%fd10, %fd5;
	{ // callseq 48, 0
	.param .b64 param0;
	st.param.f64 	[param0], %fd10;
	.param .b64 param1;
	st.param.f64 	[param1], 0d4008000000000000;
	.param .b64 retval0;
	call.uni (retval0), 
	__internal_accurate_pow, 
	(
	param0, 
	param1
	);
	ld.param.f64 	%fd205, [retval0];
	} // callseq 48
	setp.lt.s32 	%p71, %r20, 0;
	neg.f64 	%fd207, %fd205;
	selp.f64 	%fd208, %fd207, %fd205, %p69;
	selp.f64 	%fd209, %fd208, %fd205, %p71;
	setp.eq.f64 	%p72, %fd5, 0d0000000000000000;
	selp.b32 	%r97, %r20, 0, %p69;
	or.b32  	%r98, %r97, 2146435072;
	selp.b32 	%r99, %r98, %r97, %p68;
	mov.b32 	%r100, 0;
	mov.b64 	%fd210, {%r100, %r99};
	selp.f64 	%fd249, %fd210, %fd209, %p72;
	add.f64 	%fd211, %fd5, 0d4008000000000000;
	{
	.reg .b32 %temp; 
	mov.b64 	{%temp, %r101}, %fd211;
	}
	and.b32  	%r102, %r101, 2146435072;
	setp.ne.s32 	%p73, %r102, 2146435072;
	@%p73 bra 	$L__BB10_9;
	setp.num.f64 	%p74, %fd5, %fd5;
	@%p74 bra 	$L__BB10_7;
	mov.f64 	%fd212, 0d4008000000000000;
	add.rn.f64 	%fd249, %fd5, %fd212;
	bra.uni 	$L__BB10_9;
$L__BB10_7:
	setp.neu.f64 	%p75, %fd10, 0d7FF0000000000000;
	@%p75 bra 	$L__BB10_9;
	selp.b32 	%r103, %r7, %r6, %p1;
	selp.b32 	%r104, %r103, %r6, %p71;
	mov.b32 	%r105, 0;
	mov.b64 	%fd249, {%r105, %r104};
$L__BB10_9:
	setp.eq.f64 	%p77, %fd5, 0d0000000000000000;
	setp.lt.s32 	%p78, %r20, 0;
	setp.lt.s32 	%p79, %r8, 0;
	setp.eq.s32 	%p80, %r9, 1062207488;
	setp.eq.f64 	%p82, %fd5, 0d3FF0000000000000;
	selp.f64 	%fd15, 0d3FF0000000000000, %fd249, %p82;
	add.f64 	%fd213, %fd6, %fd7;
	mul.f64 	%fd16, %fd213, 0d3FE0000000000000;
	{ // callseq 49, 0
	.param .b64 param0;
	st.param.f64 	[param0], %fd10;
	.param .b64 param1;
	st.param.f64 	[param1], 0d4000000000000000;
	.param .b64 retval0;
	call.uni (retval0), 
	__internal_accurate_pow, 
	(
	param0, 
	param1
	);
	ld.param.f64 	%fd214, [retval0];
	} // callseq 49
	neg.f64 	%fd216, %fd214;
	selp.f64 	%fd217, %fd216, %fd214, %p80;
	selp.f64 	%fd218, %fd217, %fd214, %p78;
	selp.b32 	%r106, %r20, 0, %p80;
	or.b32  	%r107, %r106, 2146435072;
	selp.b32 	%r108, %r107, %r106, %p79;
	mov.b32 	%r109, 0;
	mov.b64 	%fd219, {%r109, %r108};
	selp.f64 	%fd250, %fd219, %fd218, %p77;
	add.f64 	%fd220, %fd5, 0d4000000000000000;
	{
	.reg .b32 %temp; 
	mov.b64 	{%temp, %r110}, %fd220;
	}
	and.b32  	%r111, %r110, 2146435072;
	setp.ne.s32 	%p83, %r111, 2146435072;
	@%p83 bra 	$L__BB10_14;
	setp.num.f64 	%p84, %fd5, %fd5;
	@%p84 bra 	$L__BB10_12;
	mov.f64 	%fd221, 0d4000000000000000;
	add.rn.f64 	%fd250, %fd5, %fd221;
	bra.uni 	$L__BB10_14;
$L__BB10_12:
	setp.neu.f64 	%p85, %fd10, 0d7FF0000000000000;
	@%p85 bra 	$L__BB10_14;
	selp.b32 	%r112, %r11, %r10, %p2;
	selp.b32 	%r113, %r112, %r10, %p78;
	mov.b32 	%r114, 0;
	mov.b64 	%fd250, {%r114, %r113};
$L__BB10_14:
	setp.lt.s32 	%p88, %r4, 0;
	setp.eq.s32 	%p89, %r5, 1073741824;
	selp.f64 	%fd222, 0d3FF0000000000000, %fd250, %p82;
	mul.f64 	%fd223, %fd16, %fd222;
	mul.f64 	%fd224, %fd9, %fd15;
	sub.f64 	%fd225, %fd223, %fd224;
	fma.rn.f64 	%fd21, %fd5, %fd8, %fd225;
	{
	.reg .b32 %temp; 
	mov.b64 	{%temp, %r21}, %fd4;
	}
	abs.f64 	%fd22, %fd4;
	{ // callseq 50, 0
	.param .b64 param0;
	st.param.f64 	[param0], %fd22;
	.param .b64 param1;
	st.param.f64 	[param1], 0d4008000000000000;
	.param .b64 retval0;
	call.uni (retval0), 
	__internal_accurate_pow, 
	(
	param0, 
	param1
	);
	ld.param.f64 	%fd226, [retval0];
	} // callseq 50
	setp.lt.s32 	%p91, %r21, 0;
	neg.f64 	%fd228, %fd226;
	selp.f64 	%fd229, %fd228, %fd226, %p89;
	selp.f64 	%fd230, %fd229, %fd226, %p91;
	setp.eq.f64 	%p92, %fd4, 0d0000000000000000;
	selp.b32 	%r115, %r21, 0, %p89;
	or.b32  	%r116, %r115, 2146435072;
	selp.b32 	%r117, %r116, %r115, %p88;
	mov.b32 	%r118, 0;
	mov.b64 	%fd231, {%r118, %r117};
	selp.f64 	%fd251, %fd231, %fd230, %p92;
	add.f64 	%fd232, %fd4, 0d4008000000000000;
	{
	.reg .b32 %temp; 
	mov.b64 	{%temp, %r119}, %fd232;
	}
	and.b32  	%r120, %r119, 2146435072;
	setp.ne.s32 	%p93, %r120, 2146435072;
	@%p93 bra 	$L__BB10_19;
	setp.num.f64 	%p94, %fd4, %fd4;
	@%p94 bra 	$L__BB10_17;
	mov.f64 	%fd233, 0d4008000000000000;
	add.rn.f64 	%fd251, %fd4, %fd233;
	bra.uni 	$L__BB10_19;
$L__BB10_17:
	setp.neu.f64 	%p95, %fd22, 0d7FF0000000000000;
	@%p95 bra 	$L__BB10_19;
	selp.b32 	%r121, %r7, %r6, %p1;
	selp.b32 	%r122, %r121, %r6, %p91;
	mov.b32 	%r123, 0;
	mov.b64 	%fd251, {%r123, %r122};
$L__BB10_19:
	setp.eq.f64 	%p97, %fd4, 0d0000000000000000;
	setp.lt.s32 	%p98, %r21, 0;
	setp.lt.s32 	%p99, %r8, 0;
	setp.eq.s32 	%p100, %r9, 1062207488;
	setp.eq.f64 	%p102, %fd4, 0d3FF0000000000000;
	selp.f64 	%fd234, 0d3FF0000000000000, %fd251, %p102;
	mul.f64 	%fd27, %fd9, %fd234;
	{ // callseq 51, 0
	.param .b64 param0;
	st.param.f64 	[param0], %fd22;
	.param .b64 param1;
	st.param.f64 	[param1], 0d4000000000000000;
	.param .b64 retval0;
	call.uni (retval0), 
	__internal_accurate_pow, 
	(
	param0, 
	param1
	);
	ld.param.f64 	%fd235, [retval0];
	} // callseq 51
	neg.f64 	%fd237, %fd235;
	selp.f64 	%fd238, %fd237, %fd235, %p100;
	selp.f64 	%fd239, %fd238, %fd235, %p98;
	selp.b32 	%r124, %r21, 0, %p100;
	or.b32  	%r125, %r124, 2146435072;
	selp.b32 	%r126, %r125, %r124, %p99;
	mov.b32 	%r127, 0;
	mov.b64 	%fd240, {%r127, %r126};
	selp.f64 	%fd252, %fd240, %fd239, %p97;
	add.f64 	%fd241, %fd4, 0d4000000000000000;
	{
	.reg .b32 %temp; 
	mov.b64 	{%temp, %r128}, %fd241;
	}
	and.b32  	%r129, %r128, 2146435072;
	setp.ne.s32 	%p103, %r129, 2146435072;
	@%p103 bra 	$L__BB10_24;
	setp.num.f64 	%p104, %fd4, %fd4;
	@%p104 bra 	$L__BB10_22;
	mov.f64 	%fd242, 0d4000000000000000;
	add.rn.f64 	%fd252, %fd4, %fd242;
	bra.uni 	$L__BB10_24;
$L__BB10_22:
	setp.neu.f64 	%p105, %fd22, 0d7FF0000000000000;
	@%p105 bra 	$L__BB10_24;
	selp.b32 	%r130, %r11, %r10, %p2;
	selp.b32 	%r131, %r130, %r10, %p98;
	mov.b32 	%r132, 0;
	mov.b64 	%fd252, {%r132, %r131};
$L__BB10_24:
	selp.f64 	%fd243, 0d3FF0000000000000, %fd252, %p102;
	mul.f64 	%fd244, %fd16, %fd243;
	sub.f64 	%fd245, %fd244, %fd27;
	fma.rn.f64 	%fd246, %fd4, %fd8, %fd245;
	sub.f64 	%fd265, %fd21, %fd246;
	bra.uni 	$L__BB10_60;
$L__BB10_25:
	setp.lt.s32 	%p18, %r4, 0;
	setp.eq.s32 	%p19, %r5, 1073741824;
	mul.wide.s32 	%rd22, %r19, 8;
	add.s64 	%rd23, %rd4, %rd22;
	ld.global.f64 	%fd94, [%rd23];
	add.s64 	%rd24, %rd3, %rd22;
	ld.global.f64 	%fd95, [%rd24];
	add.s64 	%rd25, %rd2, %rd22;
	ld.global.f64 	%fd33, [%rd25];
	mul.f64 	%fd34, %fd94, 0d3FD5555555555555;
	add.f64 	%fd35, %fd94, %fd95;
	{
	.reg .b32 %temp; 
	mov.b64 	{%temp, %r22}, %fd4;
	}
	abs.f64 	%fd36, %fd4;
	{ // callseq 44, 0
	.param .b64 param0;
	st.param.f64 	[param0], %fd36;
	.param .b64 param1;
	st.param.f64 	[param1], 0d4008000000000000;
	.param .b64 retval0;
	call.uni (retval0), 
	__internal_accurate_pow, 
	(
	param0, 
	param1
	);
	ld.param.f64 	%fd96, [retval0];
	} // callseq 44
	setp.lt.s32 	%p21, %r22, 0;
	neg.f64 	%fd98, %fd96;
	selp.f64 	%fd99, %fd98, %fd96, %p19;
	selp.f64 	%fd100, %fd99, %fd96, %p21;
	setp.eq.f64 	%p22, %fd4, 0d0000000000000000;
	selp.b32 	%r54, %r22, 0, %p19;
	or.b32  	%r55, %r54, 2146435072;
	selp.b32 	%r56, %r55, %r54, %p18;
	mov.b32 	%r57, 0;
	mov.b64 	%fd101, {%r57, %r56};
	selp.f64 	%fd253, %fd101, %fd100, %p22;
	add.f64 	%fd102, %fd4, 0d4008000000000000;
	{
	.reg .b32 %temp; 
	mov.b64 	{%temp, %r58}, %fd102;
	}
	and.b32  	%r59, %r58, 2146435072;
	setp.ne.s32 	%p23, %r59, 2146435072;
	@%p23 bra 	$L__BB10_30;
	setp.num.f64 	%p24, %fd4, %fd4;
	@%p24 bra 	$L__BB10_28;
	mov.f64 	%fd103, 0d4008000000000000;
	add.rn.f64 	%fd253, %fd4, %fd103;
	bra.uni 	$L__BB10_30;
$L__BB10_28:
	setp.neu.f64 	%p25, %fd36, 0d7FF0000000000000;
	@%p25 bra 	$L__BB10_30;
	selp.b32 	%r60, %r7, %r6, %p1;
	selp.b32 	%r61, %r60, %r6, %p21;
	mov.b32 	%r62, 0;
	mov.b64 	%fd253, {%r62, %r61};
$L__BB10_30:
	setp.eq.f64 	%p27, %fd4, 0d0000000000000000;
	setp.lt.s32 	%p28, %r22, 0;
	setp.lt.s32 	%p29, %r8, 0;
	setp.eq.s32 	%p30, %r9, 1062207488;
	setp.eq.f64 	%p32, %fd4, 0d3FF0000000000000;
	selp.f64 	%fd104, 0d3FF0000000000000, %fd253, %p32;
	mul.f64 	%fd41, %fd34, %fd104;
	{ // callseq 45, 0
	.param .b64 param0;
	st.param.f64 	[param0], %fd36;
	.param .b64 param1;
	st.param.f64 	[param1], 0d4000000000000000;
	.param .b64 retval0;
	call.uni (retval0), 
	__internal_accurate_pow, 
	(
	param0, 
	param1
	);
	ld.param.f64 	%fd105, [retval0];
	} // callseq 45
	neg.f64 	%fd107, %fd105;
	selp.f64 	%fd108, %fd107, %fd105, %p30;
	selp.f64 	%fd109, %fd108, %fd105, %p28;
	selp.b32 	%r63, %r22, 0, %p30;
	or.b32  	%r64, %r63, 2146435072;
	selp.b32 	%r65, %r64, %r63, %p29;
	mov.b32 	%r66, 0;
	mov.b64 	%fd110, {%r66, %r65};
	selp.f64 	%fd254, %fd110, %fd109, %p27;
	add.f64 	%fd111, %fd4, 0d4000000000000000;
	{
	.reg .b32 %temp; 
	mov.b64 	{%temp, %r67}, %fd111;
	}
	and.b32  	%r68, %r67, 2146435072;
	setp.ne.s32 	%p33, %r68, 2146435072;
	@%p33 bra 	$L__BB10_35;
	setp.num.f64 	%p34, %fd4, %fd4;
	@%p34 bra 	$L__BB10_33;
	mov.f64 	%fd112, 0d4000000000000000;
	add.rn.f64 	%fd254, %fd4, %fd112;
	bra.uni 	$L__BB10_35;
$L__BB10_33:
	setp.neu.f64 	%p35, %fd36, 0d7FF0000000000000;
	@%p35 bra 	$L__BB10_35;
	selp.b32 	%r69, %r11, %r10, %p2;
	selp.b32 	%r70, %r69, %r10, %p28;
	mov.b32 	%r71, 0;
	mov.b64 	%fd254, {%r71, %r70};
$L__BB10_35:
	mul.f64 	%fd113, %fd35, 0d3FE0000000000000;
	setp.lt.s32 	%p38, %r4, 0;
	setp.eq.s32 	%p39, %r5, 1073741824;
	selp.f64 	%fd114, 0d3FF0000000000000, %fd254, %p32;
	mul.f64 	%fd115, %fd113, %fd114;
	sub.f64 	%fd116, %fd115, %fd41;
	fma.rn.f64 	%fd117, %fd4, %fd33, %fd116;
	sub.f64 	%fd118, %fd113, %fd34;
	add.f64 	%fd119, %fd33, %fd118;
	sub.f64 	%fd46, %fd119, %fd117;
	add.s32 	%r72, %r17, %r49;
	mul.wide.s32 	%rd26, %r72, 8;
	add.s64 	%rd27, %rd4, %rd26;
	ld.global.f64 	%fd47, [%rd27];
	add.s64 	%rd28, %rd3, %rd26;
	ld.global.f64 	%fd48, [%rd28];
	add.s64 	%rd29, %rd2, %rd26;
	ld.global.f64 	%fd49, [%rd29];
	{
	.reg .b32 %temp; 
	mov.b64 	{%temp, %r23}, %fd5;
	}
	abs.f64 	%fd50, %fd5;
	{ // callseq 46, 0
	.param .b64 param0;
	st.param.f64 	[param0], %fd50;
	.param .b64 param1;
	st.param.f64 	[param1], 0d4008000000000000;
	.param .b64 retval0;
	call.uni (retval0), 
	__internal_accurate_pow, 
	(
	param0, 
	param1
	);
	ld.param.f64 	%fd120, [retval0];
	} // callseq 46
	setp.lt.s32 	%p41, %r23, 0;
	neg.f64 	%fd122, %fd120;
	selp.f64 	%fd123, %fd122, %fd120, %p39;
	selp.f64 	%fd124, %fd123, %fd120, %p41;
	setp.eq.f64 	%p42, %fd5, 0d0000000000000000;
	selp.b32 	%r73, %r23, 0, %p39;
	or.b32  	%r74, %r73, 2146435072;
	selp.b32 	%r75, %r74, %r73, %p38;
	mov.b32 	%r76, 0;
	mov.b64 	%fd125, {%r76, %r75};
	selp.f64 	%fd255, %fd125, %fd124, %p42;
	add.f64 	%fd126, %fd5, 0d4008000000000000;
	{
	.reg .b32 %temp; 
	mov.b64 	{%temp, %r77}, %fd126;
	}
	and.b32  	%r78, %r77, 2146435072;
	setp.ne.s32 	%p43, %r78, 2146435072;
	@%p43 bra 	$L__BB10_40;
	setp.num.f64 	%p44, %fd5, %fd5;
	@%p44 bra 	$L__BB10_38;
	mov.f64 	%fd127, 0d4008000000000000;
	add.rn.f64 	%fd255, %fd5, %fd127;
	bra.uni 	$L__BB10_40;
$L__BB10_38:
	setp.neu.f64 	%p45, %fd50, 0d7FF0000000000000;
	@%p45 bra 	$L__BB10_40;
	selp.b32 	%r79, %r7, %r6, %p1;
	selp.b32 	%r80, %r79, %r6, %p41;
	mov.b32 	%r81, 0;
	mov.b64 	%fd255, {%r81, %r80};
$L__BB10_40:
	setp.eq.f64 	%p47, %fd5, 0d0000000000000000;
	setp.lt.s32 	%p48, %r23, 0;
	setp.lt.s32 	%p49, %r8, 0;
	setp.eq.s32 	%p50, %r9, 1062207488;
	setp.eq.f64 	%p52, %fd5, 0d3FF0000000000000;
	selp.f64 	%fd128, 0d3FF0000000000000, %fd255, %p52;
	mul.f64 	%fd129, %fd47, 0d3FD5555555555555;
	mul.f64 	%fd55, %fd129, %fd128;
	add.f64 	%fd56, %fd47, %fd48;
	{ // callseq 47, 0
	.param .b64 param0;
	st.param.f64 	[param0], %fd50;
	.param .b64 param1;
	st.param.f64 	[param1], 0d4000000000000000;
	.param .b64 retval0;
	call.uni (retval0), 
	__internal_accurate_pow, 
	(
	param0, 
	param1
	);
	ld.param.f64 	%fd130, [retval0];
	} // callseq 47
	neg.f64 	%fd132, %fd130;
	selp.f64 	%fd133, %fd132, %fd130, %p50;
	selp.f64 	%fd134, %fd133, %fd130, %p48;
	selp.b32 	%r82, %r23, 0, %p50;
	or.b32  	%r83, %r82, 2146435072;
	selp.b32 	%r84, %r83, %r82, %p49;
	mov.b32 	%r85, 0;
	mov.b64 	%fd135, {%r85, %r84};
	selp.f64 	%fd256, %fd135, %fd134, %p47;
	add.f64 	%fd136, %fd5, 0d4000000000000000;
	{
	.reg .b32 %temp; 
	mov.b64 	{%temp, %r86}, %fd136;
	}
	and.b32  	%r87, %r86, 2146435072;
	setp.ne.s32 	%p53, %r87, 2146435072;
	@%p53 bra 	$L__BB10_45;
	setp.num.f64 	%p54, %fd5, %fd5;
	@%p54 bra 	$L__BB10_43;
	mov.f64 	%fd137, 0d4000000000000000;
	add.rn.f64 	%fd256, %fd5, %fd137;
	bra.uni 	$L__BB10_45;
$L__BB10_43:
	setp.neu.f64 	%p55, %fd50, 0d7FF0000000000000;
	@%p55 bra 	$L__BB10_45;
	selp.b32 	%r88, %r11, %r10, %p2;
	selp.b32 	%r89, %r88, %r10, %p48;
	mov.b32 	%r90, 0;
	mov.b64 	%fd256, {%r90, %r89};
$L__BB10_45:
	selp.f64 	%fd139, 0d3FF0000000000000, %fd256, %p52;
	mul.f64 	%fd140, %fd56, 0d3FE0000000000000;
	mul.f64 	%fd141, %fd140, %fd139;
	sub.f64 	%fd142, %fd141, %fd55;
	fma.rn.f64 	%fd61, %fd5, %fd49, %fd142;
	add.s32 	%r91, %r17, -1;
	setp.ge.s32 	%p58, %r137, %r91;
	mov.f64 	%fd264, 0d0000000000000000;
	@%p58 bra 	$L__BB10_59;
	not.b32 	%r92, %r137;
	add.s32 	%r24, %r17, %r92;
	sub.s32 	%r93, %r17, %r137;
	add.s32 	%r94, %r93, -2;
	setp.lt.u32 	%p59, %r94, 15;
	mov.f64 	%fd264, 0d0000000000000000;
	@%p59 bra 	$L__BB10_49;
	and.b32  	%r95, %r24, -16;
	neg.s32 	%r135, %r95;
	add.s32 	%r96, %r137, %r49;
	add.s32 	%r134, %r96, 1;
	mov.f64 	%fd264, 0d0000000000000000;
$L__BB10_48:
	.pragma "nounroll";
	cvt.s64.s32 	%rd30, %r137;
	cvt.s64.s32 	%rd31, %r49;
	add.s64 	%rd32, %rd31, %rd30;
	shl.b64 	%rd33, %rd32, 3;
	add.s64 	%rd34, %rd1, %rd33;
	mul.wide.s32 	%rd35, %r134, 8;
	add.s64 	%rd36, %rd1, %rd35;
	ld.global.f64 	%fd146, [%rd36];
	add.f64 	%fd147, %fd264, %fd146;
	ld.global.f64 	%fd148, [%rd36+8];
	add.f64 	%fd149, %fd147, %fd148;
	ld.global.f64 	%fd150, [%rd36+16];
	add.f64 	%fd151, %fd149, %fd150;
	ld.global.f64 	%fd152, [%rd36+24];
	add.f64 	%fd153, %fd151, %fd152;
	ld.global.f64 	%fd154, [%rd36+32];
	add.f64 	%fd155, %fd153, %fd154;
	ld.global.f64 	%fd156, [%rd36+40];
	add.f64 	%fd157, %fd155, %fd156;
	ld.global.f64 	%fd158, [%rd36+48];
	add.f64 	%fd159, %fd157, %fd158;
	ld.global.f64 	%fd160, [%rd36+56];
	add.f64 	%fd161, %fd159, %fd160;
	ld.global.f64 	%fd162, [%rd36+64];
	add.f64 	%fd163, %fd161, %fd162;
	ld.global.f64 	%fd164, [%rd36+72];
	add.f64 	%fd165, %fd163, %fd164;
	ld.global.f64 	%fd166, [%rd36+80];
	add.f64 	%fd167, %fd165, %fd166;
	ld.global.f64 	%fd168, [%rd36+88];
	add.f64 	%fd169, %fd167, %fd168;
	ld.global.f64 	%fd170, [%rd36+96];
	add.f64 	%fd171, %fd169, %fd170;
	ld.global.f64 	%fd172, [%rd36+104];
	add.f64 	%fd173, %fd171, %fd172;
	ld.global.f64 	%fd174, [%rd36+112];
	add.f64 	%fd175, %fd173, %fd174;
	add.s32 	%r137, %r137, 16;
	ld.global.f64 	%fd176, [%rd34+128];
	add.f64 	%fd264, %fd175, %fd176;
	add.s32 	%r135, %r135, 16;
	add.s32 	%r134, %r134, 16;
	setp.ne.s32 	%p60, %r135, 0;
	@%p60 bra 	$L__BB10_48;
$L__BB10_49:
	and.b32  	%r34, %r24, 15;
	setp.eq.s32 	%p61, %r34, 0;
	@%p61 bra 	$L__BB10_59;
	and.b32  	%r35, %r24, 7;
	setp.lt.u32 	%p62, %r34, 8;
	@%p62 bra 	$L__BB10_52;
	cvt.s64.s32 	%rd37, %r49;
	cvt.s64.s32 	%rd38, %r137;
	add.s64 	%rd39, %rd38, %rd37;
	shl.b64 	%rd40, %rd39, 3;
	add.s64 	%rd41, %rd1, %rd40;
	ld.global.f64 	%fd178, [%rd41+8];
	add.f64 	%fd179, %fd264, %fd178;
	ld.global.f64 	%fd180, [%rd41+16];
	add.f64 	%fd181, %fd179, %fd180;
	ld.global.f64 	%fd182, [%rd41+24];
	add.f64 	%fd183, %fd181, %fd182;
	ld.global.f64 	%fd184, [%rd41+32];
	add.f64 	%fd185, %fd183, %fd184;
	ld.global.f64 	%fd186, [%rd41+40];
	add.f64 	%fd187, %fd185, %fd186;
	ld.global.f64 	%fd188, [%rd41+48];
	add.f64 	%fd189, %fd187, %fd188;
	ld.global.f64 	%fd190, [%rd41+56];
	add.f64 	%fd191, %fd189, %fd190;
	add.s32 	%r137, %r137, 8;
	ld.global.f64 	%fd192, [%rd41+64];
	add.f64 	%fd264, %fd191, %fd192;
$L__BB10_52:
	setp.eq.s32 	%p63, %r35, 0;
	@%p63 bra 	$L__BB10_59;
	and.b32  	%r38, %r24, 3;
	setp.lt.u32 	%p64, %r35, 4;
	@%p64 bra 	$L__BB10_55;
	cvt.s64.s32 	%rd42, %r49;
	cvt.s64.s32 	%rd43, %r137;
	add.s64 	%rd44, %rd43, %rd42;
	shl.b64 	%rd45, %rd44, 3;
	add.s64 	%rd46, %rd1, %rd45;
	ld.global.f64 	%fd194, [%rd46+8];
	add.f64 	%fd195, %fd264, %fd194;
	ld.global.f64 	%fd196, [%rd46+16];
	add.f64 	%fd197, %fd195, %fd196;
	ld.global.f64 	%fd198, [%rd46+24];
	add.f64 	%fd199, %fd197, %fd198;
	add.s32 	%r137, %r137, 4;
	ld.global.f64 	%fd200, [%rd46+32];
	add.f64 	%fd264, %fd199, %fd200;
$L__BB10_55:
	setp.eq.s32 	%p65, %r38, 0;
	@%p65 bra 	$L__BB10_59;
	cvt.s64.s32 	%rd47, %r49;
	cvt.s64.s32 	%rd48, %r137;
	add.s64 	%rd49, %rd48, %rd47;
	shl.b64 	%rd50, %rd49, 3;
	add.s64 	%rd6, %rd1, %rd50;
	ld.global.f64 	%fd201, [%rd6+8];
	add.f64 	%fd264, %fd264, %fd201;
	setp.eq.s32 	%p66, %r38, 1;
	@%p66 bra 	$L__BB10_59;
	ld.global.f64 	%fd202, [%rd6+16];
	add.f64 	%fd264, %fd264, %fd202;
	setp.eq.s32 	%p67, %r38, 2;
	@%p67 bra 	$L__BB10_59;
	ld.global.f64 	%fd203, [%rd6+24];
	add.f64 	%fd264, %fd264, %fd203;
$L__BB10_59:
	add.f64 	%fd204, %fd46, %fd264;
	add.f64 	%fd265, %fd61, %fd204;
$L__BB10_60:
	mul.wide.s32 	%rd55, %r133, 8;
	add.s64 	%rd56, %rd5, %rd55;
	st.global.f64 	[%rd56], %fd265;
	add.s32 	%r133, %r133, %r12;
	setp.lt.s32 	%p108, %r133, %r42;
	@%p108 bra 	$L__BB10_2;
$L__BB10_61:
	ret;

}
	// .globl	_Z15dcdx_bar_on_gpuPdS_S_S_iiid
.visible .entry _Z15dcdx_bar_on_gpuPdS_S_S_iiid(
	.param .u64 .ptr .align 1 _Z15dcdx_bar_on_gpuPdS_S_S_iiid_param_0,
	.param .u64 .ptr .align 1 _Z15dcdx_bar_on_gpuPdS_S_S_iiid_param_1,
	.param .u64 .ptr .align 1 _Z15dcdx_bar_on_gpuPdS_S_S_iiid_param_2,
	.param .u64 .ptr .align 1 _Z15dcdx_bar_on_gpuPdS_S_S_iiid_param_3,
	.param .u32 _Z15dcdx_bar_on_gpuPdS_S_S_iiid_param_4,
	.param .u32 _Z15dcdx_bar_on_gpuPdS_S_S_iiid_param_5,
	.param .u32 _Z15dcdx_bar_on_gpuPdS_S_S_iiid_param_6,
	.param .f64 _Z15dcdx_bar_on_gpuPdS_S_S_iiid_param_7
)
{
	.reg .pred 	%p<9>;
	.reg .b32 	%r<28>;
	.reg .b64 	%rd<41>;
	.reg .b64 	%fd<79>;

	ld.param.u64 	%rd8, [_Z15dcdx_bar_on_gpuPdS_S_S_iiid_param_1];
	ld.param.u32 	%r14, [_Z15dcdx_bar_on_gpuPdS_S_S_iiid_param_4];
	ld.param.u32 	%r15, [_Z15dcdx_bar_on_gpuPdS_S_S_iiid_param_5];
	ld.param.u32 	%r16, [_Z15dcdx_bar_on_gpuPdS_S_S_iiid_param_6];
	ld.param.f64 	%fd19, [_Z15dcdx_bar_on_gpuPdS_S_S_iiid_param_7];
	cvta.to.global.u64 	%rd1, %rd8;
	mov.u32 	%r1, %ntid.x;
	mov.u32 	%r17, %ctaid.x;
	mov.u32 	%r18, %tid.x;
	mad.lo.s32 	%r27, %r1, %r17, %r18;
	setp.ge.s32 	%p1, %r27, %r14;
	@%p1 bra 	$L__BB11_14;
	add.s32 	%r3, %r16, 1;
	add.s32 	%r4, %r15, -3;
	mul.lo.s32 	%r5, %r4, %r16;
	add.s32 	%r6, %r15, -2;
	shl.b32 	%r7, %r16, 1;
	mul.f64 	%fd20, %fd19, 0d4028000000000000;
	rcp.rn.f64 	%fd1, %fd20;
	mov.u32 	%r19, %nctaid.x;
	mul.lo.s32 	%r8, %r19, %r1;
	mul.wide.s32 	%rd2, %r16, 8;
$L__BB11_2:
	ld.param.u64 	%rd40, [_Z15dcdx_bar_on_gpuPdS_S_S_iiid_param_3];
	cvta.to.global.u64 	%rd9, %rd40;
	mul.wide.s32 	%rd10, %r27, 8;
	add.s64 	%rd11, %rd9, %rd10;
	ld.global.f64 	%fd2, [%rd11];
	abs.f64 	%fd21, %fd2;
	setp.gtu.f64 	%p2, %fd21, 0d3FF0000000000000;
	@%p2 bra 	$L__BB11_12;
	ld.param.u64 	%rd39, [_Z15dcdx_bar_on_gpuPdS_S_S_iiid_param_2];
	ld.param.u64 	%rd38, [_Z15dcdx_bar_on_gpuPdS_S_S_iiid_param_0];
	rem.s32 	%r20, %r27, %r16;
	max.f64 	%fd22, %fd2, 0dBFEFFFFFFFFFFFF7;
	min.f64 	%fd23, %fd22, 0d3FEFFFFFFFFFFFF7;
	add.f64 	%fd24, %fd23, 0d3FF0000000000000;
	div.rn.f64 	%fd25, %fd24, %fd19;
	cvt.rmi.f64.f64 	%fd26, %fd25;
	cvt.rzi.s32.f64 	%r10, %fd26;
	mad.lo.s32 	%r21, %r10, %r3, %r20;
	cvta.to.global.u64 	%rd12, %rd39;
	mul.wide.s32 	%rd13, %r21, 8;
	add.s64 	%rd14, %rd12, %rd13;
	ld.global.f64 	%fd27, [%rd14];
	sub.f64 	%fd3, %fd23, %fd27;
	add.s32 	%r22, %r20, %r5;
	cvta.to.global.u64 	%rd15, %rd38;
	mul.wide.s32 	%rd16, %r22, 8;
	add.s64 	%rd17, %rd15, %rd16;
	ld.global.f64 	%fd28, [%rd17];
	add.s64 	%rd18, %rd17, %rd2;
	ld.global.f64 	%fd29, [%rd18];
	mul.f64 	%fd30, %fd29, 0d4008000000000000;
	sub.f64 	%fd31, %fd30, %fd28;
	add.s64 	%rd19, %rd18, %rd2;
	ld.global.f64 	%fd32, [%rd19];
	fma.rn.f64 	%fd33, %fd32, 0d4022000000000000, %fd31;
	mul.f64 	%fd4, %fd33, 0d3FB745D1745D1746;
	mul.f64 	%fd34, %fd28, 0d402E000000000000;
	mul.f64 	%fd35, %fd29, 0d404C000000000000;
	sub.f64 	%fd36, %fd35, %fd34;
	mul.f64 	%fd37, %fd32, 0d403E000000000000;
	sub.f64 	%fd5, %fd36, %fd37;
	add.s32 	%r23, %r7, %r20;
	mul.wide.s32 	%rd20, %r23, 8;
	add.s64 	%rd21, %rd15, %rd20;
	ld.global.f64 	%fd38, [%rd21];
	sub.s32 	%r24, %r23, %r16;
	mul.wide.s32 	%rd22, %r24, 8;
	add.s64 	%rd23, %rd15, %rd22;
	ld.global.f64 	%fd39, [%rd23];
	mul.f64 	%fd40, %fd39, 0d4008000000000000;
	sub.f64 	%fd41, %fd40, %fd38;
	mul.wide.s32 	%rd24, %r20, 8;
	add.s64 	%rd3, %rd15, %rd24;
	ld.global.f64 	%fd42, [%rd3];
	fma.rn.f64 	%fd43, %fd42, 0d4022000000000000, %fd41;
	mul.f64 	%fd77, %fd43, 0d3FB745D1745D1746;
	mul.f64 	%fd44, %fd38, 0d402E000000000000;
	mul.f64 	%fd45, %fd39, 0d404C000000000000;
	sub.f64 	%fd46, %fd45, %fd44;
	mul.f64 	%fd47, %fd42, 0d403E000000000000;
	sub.f64 	%fd7, %fd46, %fd47;
	mul.lo.s32 	%r11, %r10, %r16;
	mul.wide.s32 	%rd25, %r11, 8;
	add.s64 	%rd4, %rd3, %rd25;
	ld.global.f64 	%fd8, [%rd4];
	setp.gt.s32 	%p3, %r10, %r6;
	mov.f64 	%fd75, %fd4;
	@%p3 bra 	$L__BB11_5;
	add.s64 	%rd26, %rd4, %rd2;
	ld.global.f64 	%fd75, [%rd26];
$L__BB11_5:
	setp.gt.s32 	%p4, %r10, %r4;
	mul.f64 	%fd76, %fd5, 0d3FB745D1745D1746;
	@%p4 bra 	$L__BB11_8;
	setp.eq.s32 	%p5, %r10, %r6;
	mov.f64 	%fd76, %fd4;
	@%p5 bra 	$L__BB11_8;
	add.s32 	%r25, %r11, %r7;
	mul.wide.s32 	%rd27, %r25, 8;
	add.s64 	%rd28, %rd3, %rd27;
	ld.global.f64 	%fd76, [%rd28];
$L__BB11_8:
	mul.f64 	%fd78, %fd7, 0d3FB745D1745D1746;
	setp.lt.s32 	%p6, %r10, 1;
	@%p6 bra 	$L__BB11_11;
	sub.s32 	%r12, %r11, %r16;
	mul.wide.s32 	%rd29, %r12, 8;
	add.s64 	%rd30, %rd3, %rd29;
	ld.global.f64 	%fd77, [%rd30];
	setp.eq.s32 	%p7, %r10, 1;
	@%p7 bra 	$L__BB11_11;
	sub.s32 	%r26, %r12, %r16;
	mul.wide.s32 	%rd31, %r26, 8;
	add.s64 	%rd32, %rd3, %rd31;
	ld.global.f64 	%fd78, [%rd32];
$L__BB11_11:
	div.rn.f64 	%fd48, %fd3, %fd19;
	mul.f64 	%fd49, %fd48, %fd48;
	mul.f64 	%fd50, %fd48, %fd49;
	add.f64 	%fd51, %fd50, %fd50;
	mul.f64 	%fd52, %fd49, 0d4018000000000000;
	sub.f64 	%fd53, %fd51, %fd52;
	mul.f64 	%fd54, %fd48, 0d4008000000000000;
	add.f64 	%fd55, %fd54, %fd53;
	add.f64 	%fd56, %fd55, 0d3FF0000000000000;
	mul.f64 	%fd57, %fd56, %fd78;
	mul.f64 	%fd58, %fd49, 0d4032000000000000;
	fma.rn.f64 	%fd59, %fd50, 0dC020000000000000, %fd58;
	fma.rn.f64 	%fd60, %fd48, 0d4018000000000000, %fd59;
	add.f64 	%fd61, %fd60, 0dC02E000000000000;
	fma.rn.f64 	%fd62, %fd61, %fd77, %fd57;
	mul.f64 	%fd63, %fd50, 0d4028000000000000;
	sub.f64 	%fd64, %fd63, %fd58;
	fma.rn.f64 	%fd65, %fd48, 0dC038000000000000, %fd64;
	add.f64 	%fd66, %fd65, 0d402E000000000000;
	fma.rn.f64 	%fd67, %fd66, %fd8, %fd62;
	fma.rn.f64 	%fd68, %fd50, 0dC020000000000000, %fd52;
	fma.rn.f64 	%fd69, %fd48, 0d4032000000000000, %fd68;
	add.f64 	%fd70, %fd69, 0dBFF0000000000000;
	fma.rn.f64 	%fd71, %fd70, %fd75, %fd67;
	sub.f64 	%fd72, %fd51, %fd54;
	fma.rn.f64 	%fd73, %fd72, %fd76, %fd71;
	mul.f64 	%fd74, %fd1, %fd73;
	mul.wide.s32 	%rd33, %r27, 8;
	add.s64 	%rd34, %rd1, %rd33;
	st.global.f64 	[%rd34], %fd74;
	bra.uni 	$L__BB11_13;
$L__BB11_12:
	add.s64 	%rd36, %rd1, %rd10;
	mov.b64 	%rd37, 0;
	st.global.u64 	[%rd36], %rd37;
$L__BB11_13:
	add.s32 	%r27, %r27, %r8;
	setp.lt.s32 	%p8, %r27, %r14;
	@%p8 bra 	$L__BB11_2;
$L__BB11_14:
	ret;

}
	// .globl	_Z15dcdy_bar_on_gpuPdS_S_S_iiid
.visible .entry _Z15dcdy_bar_on_gpuPdS_S_S_iiid(
	.param .u64 .ptr .align 1 _Z15dcdy_bar_on_gpuPdS_S_S_iiid_param_0,
	.param .u64 .ptr .align 1 _Z15dcdy_bar_on_gpuPdS_S_S_iiid_param_1,
	.param .u64 .ptr .align 1 _Z15dcdy_bar_on_gpuPdS_S_S_iiid_param_2,
	.param .u64 .ptr .align 1 _Z15dcdy_bar_on_gpuPdS_S_S_iiid_param_3,
	.param .u32 _Z15dcdy_bar_on_gpuPdS_S_S_iiid_param_4,
	.param .u32 _Z15dcdy_bar_on_gpuPdS_S_S_iiid_param_5,
	.param .u32 _Z15dcdy_bar_on_gpuPdS_S_S_iiid_param_6,
	.param .f64 _Z15dcdy_bar_on_gpuPdS_S_S_iiid_param_7
)
{
	.reg .pred 	%p<9>;
	.reg .b32 	%r<21>;
	.reg .b64 	%rd<27>;
	.reg .b64 	%fd<79>;

	ld.param.u64 	%rd6, [_Z15dcdy_bar_on_gpuPdS_S_S_iiid_param_1];
	ld.param.u32 	%r8, [_Z15dcdy_bar_on_gpuPdS_S_S_iiid_param_4];
	ld.param.u32 	%r9, [_Z15dcdy_bar_on_gpuPdS_S_S_iiid_param_6];
	ld.param.f64 	%fd19, [_Z15dcdy_bar_on_gpuPdS_S_S_iiid_param_7];
	cvta.to.global.u64 	%rd1, %rd6;
	mov.u32 	%r10, %ntid.x;
	mov.u32 	%r11, %ctaid.x;
	mov.u32 	%r12, %tid.x;
	mad.lo.s32 	%r20, %r10, %r11, %r12;
	setp.ge.s32 	%p1, %r20, %r8;
	@%p1 bra 	$L__BB12_14;
	add.s32 	%r2, %r9, -2;
	mul.f64 	%fd20, %fd19, 0d4028000000000000;
	rcp.rn.f64 	%fd1, %fd20;
	add.s32 	%r13, %r9, 1;
$L__BB12_2:
	ld.param.u64 	%rd26, [_Z15dcdy_bar_on_gpuPdS_S_S_iiid_param_3];
	div.s32 	%r4, %r20, %r13;
	mad.lo.s32 	%r5, %r4, %r9, %r4;
	cvta.to.global.u64 	%rd7, %rd26;
	mul.wide.s32 	%rd8, %r20, 8;
	add.s64 	%rd9, %rd7, %rd8;
	ld.global.f64 	%fd2, [%rd9];
	abs.f64 	%fd21, %fd2;
	setp.gtu.f64 	%p2, %fd21, 0d3FF0000000000000;
	@%p2 bra 	$L__BB12_12;
	ld.param.u64 	%rd25, [_Z15dcdy_bar_on_gpuPdS_S_S_iiid_param_2];
	ld.param.u64 	%rd24, [_Z15dcdy_bar_on_gpuPdS_S_S_iiid_param_0];
	max.f64 	%fd22, %fd2, 0dBFEFFFFFFFFFFFF7;
	min.f64 	%fd23, %fd22, 0d3FEFFFFFFFFFFFF7;
	add.f64 	%fd24, %fd23, 0d3FF0000000000000;
	div.rn.f64 	%fd25, %fd24, %fd19;
	cvt.rmi.f64.f64 	%fd26, %fd25;
	cvt.rzi.s32.f64 	%r6, %fd26;
	add.s32 	%r14, %r6, %r5;
	cvta.to.global.u64 	%rd10, %rd25;
	mul.wide.s32 	%rd11, %r14, 8;
	add.s64 	%rd12, %rd10, %rd11;
	ld.global.f64 	%fd27, [%rd12];
	sub.f64 	%fd3, %fd23, %fd27;
	mul.lo.s32 	%r15, %r4, %r9;
	add.s32 	%r16, %r15, %r9;
	cvta.to.global.u64 	%rd13, %rd24;
	mul.wide.s32 	%rd14, %r16, 8;
	add.s64 	%rd15, %rd13, %rd14;
	ld.global.f64 	%fd28, [%rd15+-24];
	ld.global.f64 	%fd29, [%rd15+-16];
	mul.f64 	%fd30, %fd29, 0d4008000000000000;
	sub.f64 	%fd31, %fd30, %fd28;
	ld.global.f64 	%fd32, [%rd15+-8];
	fma.rn.f64 	%fd33, %fd32, 0d4022000000000000, %fd31;
	mul.f64 	%fd4, %fd33, 0d3FB745D1745D1746;
	mul.f64 	%fd34, %fd28, 0d402E000000000000;
	mul.f64 	%fd35, %fd29, 0d404C000000000000;
	sub.f64 	%fd36, %fd35, %fd34;
	mul.f64 	%fd37, %fd32, 0d403E000000000000;
	sub.f64 	%fd5, %fd36, %fd37;
	mul.wide.s32 	%rd16, %r15, 8;
	add.s64 	%rd17, %rd13, %rd16;
	ld.global.f64 	%fd38, [%rd17+16];
	ld.global.f64 	%fd39, [%rd17+8];
	mul.f64 	%fd40, %fd39, 0d4008000000000000;
	sub.f64 	%fd41, %fd40, %fd38;
	ld.global.f64 	%fd42, [%rd17];
	fma.rn.f64 	%fd43, %fd42, 0d4022000000000000, %fd41;
	mul.f64 	%fd77, %fd43, 0d3FB745D1745D1746;
	mul.f64 	%fd44, %fd38, 0d402E000000000000;
	mul.f64 	%fd45, %fd39, 0d404C000000000000;
	sub.f64 	%fd46, %fd45, %fd44;
	mul.f64 	%fd47, %fd42, 0d403E000000000000;
	sub.f64 	%fd7, %fd46, %fd47;
	mul.wide.s32 	%rd18, %r6, 8;
	add.s64 	%rd2, %rd17, %rd18;
	ld.global.f64 	%fd8, [%rd2];
	setp.gt.s32 	%p3, %r6, %r2;
	mov.f64 	%fd75, %fd4;
	@%p3 bra 	$L__BB12_5;
	ld.global.f64 	%fd75, [%rd2+8];
$L__BB12_5:
	add.s32 	%r17, %r9, -3;
	setp.gt.s32 	%p4, %r6, %r17;
	mul.f64 	%fd76, %fd5, 0d3FB745D1745D1746;
	@%p4 bra 	$L__BB12_8;
	setp.eq.s32 	%p5, %r6, %r2;
	mov.f64 	%fd76, %fd4;
	@%p5 bra 	$L__BB12_8;
	ld.global.f64 	%fd76, [%rd2+16];
$L__BB12_8:
	mul.f64 	%fd78, %fd7, 0d3FB745D1745D1746;
	setp.lt.s32 	%p6, %r6, 1;
	@%p6 bra 	$L__BB12_11;
	ld.global.f64 	%fd77, [%rd2+-8];
	setp.eq.s32 	%p7, %r6, 1;
	@%p7 bra 	$L__BB12_11;
	ld.global.f64 	%fd78, [%rd2+-16];
$L__BB12_11:
	div.rn.f64 	%fd48, %fd3, %fd19;
	mul.f64 	%fd49, %fd48, %fd48;
	mul.f64 	%fd50, %fd48, %fd49;
	add.f64 	%fd51, %fd50, %fd50;
	mul.f64 	%fd52, %fd49, 0d4018000000000000;
	sub.f64 	%fd53, %fd51, %fd52;
	mul.f64 	%fd54, %fd48, 0d4008000000000000;
	add.f64 	%fd55, %fd54, %fd53;
	add.f64 	%fd56, %fd55, 0d3FF0000000000000;
	mul.f64 	%fd57, %fd56, %fd78;
	mul.f64 	%fd58, %fd49, 0d4032000000000000;
	fma.rn.f64 	%fd59, %fd50, 0dC020000000000000, %fd58;
	fma.rn.f64 	%fd60, %fd48, 0d4018000000000000, %fd59;
	add.f64 	%fd61, %fd60, 0dC02E000000000000;
	fma.rn.f64 	%fd62, %fd61, %fd77, %fd57;
	mul.f64 	%fd63, %fd50, 0d4028000000000000;
	sub.f64 	%fd64, %fd63, %fd58;
	fma.rn.f64 	%fd65, %fd48, 0dC038000000000000, %fd64;
	add.f64 	%fd66, %fd65, 0d402E000000000000;
	fma.rn.f64 	%fd67, %fd66, %fd8, %fd62;
	fma.rn.f64 	%fd68, %fd50, 0dC020000000000000, %fd52;
	fma.rn.f64 	%fd69, %fd48, 0d4032000000000000, %fd68;
	add.f64 	%fd70, %fd69, 0dBFF0000000000000;
	fma.rn.f64 	%fd71, %fd70, %fd75, %fd67;
	sub.f64 	%fd72, %fd51, %fd54;
	fma.rn.f64 	%fd73, %fd72, %fd76, %fd71;
	mul.f64 	%fd74, %fd1, %fd73;
	mul.wide.s32 	%rd19, %r20, 8;
	add.s64 	%rd20, %rd1, %rd19;
	st.global.f64 	[%rd20], %fd74;
	bra.uni 	$L__BB12_13;
$L__BB12_12:
	add.s64 	%rd22, %rd1, %rd8;
	mov.b64 	%rd23, 0;
	st.global.u64 	[%rd22], %rd23;
$L__BB12_13:
	mov.u32 	%r18, %nctaid.x;
	mov.u32 	%r19, %ntid.x;
	mad.lo.s32 	%r20, %r18, %r19, %r20;
	setp.lt.s32 	%p8, %r20, %r8;
	@%p8 bra 	$L__BB12_2;
$L__BB12_14:
	ret;

}
	// .globl	_Z14x_A_LHS_on_gpuPdS_S_iidd
.visible .entry _Z14x_A_LHS_on_gpuPdS_S_iidd(
	.param .u64 .ptr .align 1 _Z14x_A_LHS_on_gpuPdS_S_iidd_param_0,
	.param .u64 .ptr .align 1 _Z14x_A_LHS_on_gpuPdS_S_iidd_param_1,
	.param .u64 .ptr .align 1 _Z14x_A_LHS_on_gpuPdS_S_iidd_param_2,
	.param .u32 _Z14x_A_LHS_on_gpuPdS_S_iidd_param_3,
	.param .u32 _Z14x_A_LHS_on_gpuPdS_S_iidd_param_4,
	.param .f64 _Z14x_A_LHS_on_gpuPdS_S_iidd_param_5,
	.param .f64 _Z14x_A_LHS_on_gpuPdS_S_iidd_param_6
)
{
	.reg .pred 	%p<3>;
	.reg .b32 	%r<11>;
	.reg .b64 	%rd<11>;
	.reg .b64 	%fd<7>;

	ld.param.u64 	%rd4, [_Z14x_A_LHS_on_gpuPdS_S_iidd_param_0];
	ld.param.u64 	%rd5, [_Z14x_A_LHS_on_gpuPdS_S_iidd_param_1];
	ld.param.u64 	%rd6, [_Z14x_A_LHS_on_gpuPdS_S_iidd_param_2];
	ld.param.u32 	%r6, [_Z14x_A_LHS_on_gpuPdS_S_iidd_param_3];
	ld.param.f64 	%fd3, [_Z14x_A_LHS_on_gpuPdS_S_iidd_param_5];
	ld.param.f64 	%fd4, [_Z14x_A_LHS_on_gpuPdS_S_iidd_param_6];
	mov.u32 	%r1, %ntid.x;
	mov.u32 	%r7, %ctaid.x;
	mov.u32 	%r8, %tid.x;
	mad.lo.s32 	%r10, %r1, %r7, %r8;
	setp.ge.s32 	%p1, %r10, %r6;
	@%p1 bra 	$L__BB13_3;
	mul.f64 	%fd5, %fd3, 0dBFD0000000000000;
	fma.rn.f64 	%fd1, %fd5, %fd4, 0d3FB5555555555555;
	mul.f64 	%fd6, %fd3, 0d3FE0000000000000;
	fma.rn.f64 	%fd2, %fd6, %fd4, 0d3FEAAAAAAAAAAAAB;
	mov.u32 	%r9, %nctaid.x;
	mul.lo.s32 	%r3, %r9, %r1;
	cvta.to.global.u64 	%rd1, %rd4;
	cvta.to.global.u64 	%rd2, %rd5;
	cvta.to.global.u64 	%rd3, %rd6;
$L__BB13_2:
	mul.wide.s32 	%rd7, %r10, 8;
	add.s64 	%rd8, %rd1, %rd7;
	st.global.f64 	[%rd8], %fd1;
	add.s64 	%rd9, %rd2, %rd7;
	st.global.f64 	[%rd9], %fd2;
	add.s64 	%rd10, %rd3, %rd7;
	st.global.f64 	[%rd10], %fd1;
	add.s32 	%r10, %r10, %r3;
	setp.lt.s32 	%p2, %r10, %r6;
	@%p2 bra 	$L__BB13_2;
$L__BB13_3:
	ret;

}
	// .globl	_Z14x_b_RHS_on_gpuPdS_S_S_S_iiddd
.visible .entry _Z14x_b_RHS_on_gpuPdS_S_S_S_iiddd(
	.param .u64 .ptr .align 1 _Z14x_b_RHS_on_gpuPdS_S_S_S_iiddd_param_0,
	.param .u64 .ptr .align 1 _Z14x_b_RHS_on_gpuPdS_S_S_S_iiddd_param_1,
	.param .u64 .ptr .align 1 _Z14x_b_RHS_on_gpuPdS_S_S_S_iiddd_param_2,
	.param .u64 .ptr .align 1 _Z14x_b_RHS_on_gpuPdS_S_S_S_iiddd_param_3,
	.param .u64 .ptr .align 1 _Z14x_b_RHS_on_gpuPdS_S_S_S_iiddd_param_4,
	.param .u32 _Z14x_b_RHS_on_gpuPdS_S_S_S_iiddd_param_5,
	.param .u32 _Z14x_b_RHS_on_gpuPdS_S_S_S_iiddd_param_6,
	.param .f64 _Z14x_b_RHS_on_gpuPdS_S_S_S_iiddd_param_7,
	.param .f64 _Z14x_b_RHS_on_gpuPdS_S_S_S_iiddd_param_8,
	.param .f64 _Z14x_b_RHS_on_gpuPdS_S_S_S_iiddd_param_9
)
{
	.reg .pred 	%p<3>;
	.reg .b32 	%r<13>;
	.reg .b64 	%rd<20>;
	.reg .b64 	%fd<16>;

	ld.param.u64 	%rd7, [_Z14x_b_RHS_on_gpuPdS_S_S_S_iiddd_param_1];
	ld.param.u64 	%rd8, [_Z14x_b_RHS_on_gpuPdS_S_S_S_iiddd_param_2];
	ld.param.u64 	%rd9, [_Z14x_b_RHS_on_gpuPdS_S_S_S_iiddd_param_3];
	ld.param.u64 	%rd10, [_Z14x_b_RHS_on_gpuPdS_S_S_S_iiddd_param_4];
	ld.param.u32 	%r6, [_Z14x_b_RHS_on_gpuPdS_S_S_S_iiddd_param_5];
	ld.param.u32 	%r7, [_Z14x_b_RHS_on_gpuPdS_S_S_S_iiddd_param_6];
	ld.param.f64 	%fd3, [_Z14x_b_RHS_on_gpuPdS_S_S_S_iiddd_param_7];
	ld.param.f64 	%fd4, [_Z14x_b_RHS_on_gpuPdS_S_S_S_iiddd_param_8];
	ld.param.f64 	%fd5, [_Z14x_b_RHS_on_gpuPdS_S_S_S_iiddd_param_9];
	mov.u32 	%r1, %ntid.x;
	mov.u32 	%r8, %ctaid.x;
	mov.u32 	%r9, %tid.x;
	mad.lo.s32 	%r12, %r1, %r8, %r9;
	setp.ge.s32 	%p1, %r12, %r6;
	@%p1 bra 	$L__BB14_3;
	ld.param.u64 	%rd19, [_Z14x_b_RHS_on_gpuPdS_S_S_S_iiddd_param_0];
	cvta.to.global.u64 	%rd1, %rd8;
	mul.f64 	%fd1, %fd4, 0d3FD0000000000000;
	mul.f64 	%fd6, %fd3, 0d3FD0000000000000;
	mul.f64 	%fd2, %fd6, %fd5;
	mov.u32 	%r10, %nctaid.x;
	mul.lo.s32 	%r3, %r10, %r1;
	cvta.to.global.u64 	%rd2, %rd7;
	cvta.to.global.u64 	%rd3, %rd9;
	cvta.to.global.u64 	%rd4, %rd10;
	cvta.to.global.u64 	%rd5, %rd19;
$L__BB14_2:
	mul.wide.s32 	%rd11, %r12, 8;
	add.s64 	%rd12, %rd2, %rd11;
	ld.global.f64 	%fd7, [%rd12];
	add.s64 	%rd13, %rd3, %rd11;
	ld.global.f64 	%fd8, [%rd13];
	add.s64 	%rd14, %rd4, %rd11;
	ld.global.f64 	%fd9, [%rd14];
	add.f64 	%fd10, %fd8, %fd9;
	fma.rn.f64 	%fd11, %fd1, %fd10, %fd7;
	add.s32 	%r11, %r12, %r7;
	mul.wide.s32 	%rd15, %r11, 8;
	add.s64 	%rd16, %rd1, %rd15;
	ld.global.f64 	%fd12, [%rd16];
	add.s64 	%rd17, %rd1, %rd11;
	ld.global.f64 	%fd13, [%rd17];
	sub.f64 	%fd14, %fd12, %fd13;
	fma.rn.f64 	%fd15, %fd2, %fd14, %fd11;
	add.s64 	%rd18, %rd5, %rd11;
	st.global.f64 	[%rd18], %fd15;
	add.s32 	%r12, %r12, %r3;
	setp.lt.s32 	%p2, %r12, %r6;
	@%p2 bra 	$L__BB14_2;
$L__BB14_3:
	ret;

}
	// .globl	_Z14y_A_LHS_on_gpuPdS_S_iidd
.visible .entry _Z14y_A_LHS_on_gpuPdS_S_iidd(
	.param .u64 .ptr .align 1 _Z14y_A_LHS_on_gpuPdS_S_iidd_param_0,
	.param .u64 .ptr .align 1 _Z14y_A_LHS_on_gpuPdS_S_iidd_param_1,
	.param .u64 .ptr .align 1 _Z14y_A_LHS_on_gpuPdS_S_iidd_param_2,
	.param .u32 _Z14y_A_LHS_on_gpuPdS_S_iidd_param_3,
	.param .u32 _Z14y_A_LHS_on_gpuPdS_S_iidd_param_4,
	.param .f64 _Z14y_A_LHS_on_gpuPdS_S_iidd_param_5,
	.param .f64 _Z14y_A_LHS_on_gpuPdS_S_iidd_param_6
)
{
	.reg .pred 	%p<3>;
	.reg .b32 	%r<11>;
	.reg .b64 	%rd<11>;
	.reg .b64 	%fd<6>;

	ld.param.u64 	%rd4, [_Z14y_A_LHS_on_gpuPdS_S_iidd_param_0];
	ld.param.u64 	%rd5, [_Z14y_A_LHS_on_gpuPdS_S_iidd_param_1];
	ld.param.u64 	%rd6, [_Z14y_A_LHS_on_gpuPdS_S_iidd_param_2];
	ld.param.u32 	%r6, [_Z14y_A_LHS_on_gpuPdS_S_iidd_param_3];
	ld.param.f64 	%fd3, [_Z14y_A_LHS_on_gpuPdS_S_iidd_param_5];
	ld.param.f64 	%fd4, [_Z14y_A_LHS_on_gpuPdS_S_iidd_param_6];
	mov.u32 	%r1, %ntid.x;
	mov.u32 	%r7, %ctaid.x;
	mov.u32 	%r8, %tid.x;
	mad.lo.s32 	%r10, %r1, %r7, %r8;
	setp.ge.s32 	%p1, %r10, %r6;
	@%p1 bra 	$L__BB15_3;
	mul.f64 	%fd5, %fd3, 0dBFE0000000000000;
	fma.rn.f64 	%fd1, %fd5, %fd4, 0d3FB5555555555555;
	fma.rn.f64 	%fd2, %fd3, %fd4, 0d3FEAAAAAAAAAAAAB;
	mov.u32 	%r9, %nctaid.x;
	mul.lo.s32 	%r3, %r9, %r1;
	cvta.to.global.u64 	%rd1, %rd4;
	cvta.to.global.u64 	%rd2, %rd5;
	cvta.to.global.u64 	%rd3, %rd6;
$L__BB15_2:
	mul.wide.s32 	%rd7, %r10, 8;
	add.s64 	%rd8, %rd1, %rd7;
	st.global.f64 	[%rd8], %fd1;
	add.s64 	%rd9, %rd2, %rd7;
	st.global.f64 	[%rd9], %fd2;
	add.s64 	%rd10, %rd3, %rd7;
	st.global.f64 	[%rd10], %fd1;
	add.s32 	%r10, %r10, %r3;
	setp.lt.s32 	%p2, %r10, %r6;
	@%p2 bra 	$L__BB15_2;
$L__BB15_3:
	ret;

}
	// .globl	_Z14y_b_RHS_on_gpuPdS_S_S_S_iiddd
.visible .entry _Z14y_b_RHS_on_gpuPdS_S_S_S_iiddd(
	.param .u64 .ptr .align 1 _Z14y_b_RHS_on_gpuPdS_S_S_S_iiddd_param_0,
	.param .u64 .ptr .align 1 _Z14y_b_RHS_on_gpuPdS_S_S_S_iiddd_param_1,
	.param .u64 .ptr .align 1 _Z14y_b_RHS_on_gpuPdS_S_S_S_iiddd_param_2,
	.param .u64 .ptr .align 1 _Z14y_b_RHS_on_gpuPdS_S_S_S_iiddd_param_3,
	.param .u64 .ptr .align 1 _Z14y_b_RHS_on_gpuPdS_S_S_S_iiddd_param_4,
	.param .u32 _Z14y_b_RHS_on_gpuPdS_S_S_S_iiddd_param_5,
	.param .u32 _Z14y_b_RHS_on_gpuPdS_S_S_S_iiddd_param_6,
	.param .f64 _Z14y_b_RHS_on_gpuPdS_S_S_S_iiddd_param_7,
	.param .f64 _Z14y_b_RHS_on_gpuPdS_S_S_S_iiddd_param_8,
	.param .f64 _Z14y_b_RHS_on_gpuPdS_S_S_S_iiddd_param_9
)
{
	.reg .pred 	%p<3>;
	.reg .b32 	%r<17>;
	.reg .b64 	%rd<20>;
	.reg .b64 	%fd<16>;

	ld.param.u64 	%rd7, [_Z14y_b_RHS_on_gpuPdS_S_S_S_iiddd_param_1];
	ld.param.u64 	%rd9, [_Z14y_b_RHS_on_gpuPdS_S_S_S_iiddd_param_3];
	ld.param.u64 	%rd10, [_Z14y_b_RHS_on_gpuPdS_S_S_S_iiddd_param_4];
	ld.param.u32 	%r7, [_Z14y_b_RHS_on_gpuPdS_S_S_S_iiddd_param_5];
	ld.param.u32 	%r8, [_Z14y_b_RHS_on_gpuPdS_S_S_S_iiddd_param_6];
	ld.param.f64 	%fd3, [_Z14y_b_RHS_on_gpuPdS_S_S_S_iiddd_param_7];
	ld.param.f64 	%fd4, [_Z14y_b_RHS_on_gpuPdS_S_S_S_iiddd_param_8];
	ld.param.f64 	%fd5, [_Z14y_b_RHS_on_gpuPdS_S_S_S_iiddd_param_9];
	mov.u32 	%r1, %ntid.x;
	mov.u32 	%r9, %ctaid.x;
	mov.u32 	%r10, %tid.x;
	mad.lo.s32 	%r16, %r1, %r9, %r10;
	setp.ge.s32 	%p1, %r16, %r7;
	@%p1 bra 	$L__BB16_3;
	ld.param.u64 	%rd19, [_Z14y_b_RHS_on_gpuPdS_S_S_S_iiddd_param_2];
	ld.param.u64 	%rd18, [_Z14y_b_RHS_on_gpuPdS_S_S_S_iiddd_param_0];
	mul.f64 	%fd1, %fd4, 0d3FE0000000000000;
	mul.f64 	%fd6, %fd3, 0d3FE0000000000000;
	mul.f64 	%fd2, %fd6, %fd5;
	add.s32 	%r3, %r8, 1;
	mov.u32 	%r11, %nctaid.x;
	mul.lo.s32 	%r4, %r11, %r1;
	cvta.to.global.u64 	%rd1, %rd7;
	cvta.to.global.u64 	%rd2, %rd9;
	cvta.to.global.u64 	%rd3, %rd10;
	cvta.to.global.u64 	%rd4, %rd19;
	cvta.to.global.u64 	%rd5, %rd18;
$L__BB16_2:
	div.s32 	%r12, %r16, %r8;
	mul.lo.s32 	%r13, %r12, %r8;
	sub.s32 	%r14, %r16, %r13;
	mul.wide.s32 	%rd11, %r16, 8;
	add.s64 	%rd12, %rd1, %rd11;
	ld.global.f64 	%fd7, [%rd12];
	add.s64 	%rd13, %rd2, %rd11;
	ld.global.f64 	%fd8, [%rd13];
	add.s64 	%rd14, %rd3, %rd11;
	ld.global.f64 	%fd9, [%rd14];
	add.f64 	%fd10, %fd8, %fd9;
	fma.rn.f64 	%fd11, %fd1, %fd10, %fd7;
	mad.lo.s32 	%r15, %r12, %r3, %r14;
	mul.wide.s32 	%rd15, %r15, 8;
	add.s64 	%rd16, %rd4, %rd15;
	ld.global.f64 	%fd12, [%rd16+8];
	ld.global.f64 	%fd13, [%rd16];
	sub.f64 	%fd14, %fd12, %fd13;
	fma.rn.f64 	%fd15, %fd2, %fd14, %fd11;
	add.s64 	%rd17, %rd5, %rd11;
	st.global.f64 	[%rd17], %fd15;
	add.s32 	%r16, %r16, %r4;
	setp.lt.s32 	%p2, %r16, %r7;
	@%p2 bra 	$L__BB16_2;
$L__BB16_3:
	ret;

}
	// .globl	_Z22x_b_rhs_compact_on_gpuPdS_iii
.visible .entry _Z22x_b_rhs_compact_on_gpuPdS_iii(
	.param .u64 .ptr .align 1 _Z22x_b_rhs_compact_on_gpuPdS_iii_param_0,
	.param .u64 .ptr .align 1 _Z22x_b_rhs_compact_on_gpuPdS_iii_param_1,
	.param .u32 _Z22x_b_rhs_compact_on_gpuPdS_iii_param_2,
	.param .u32 _Z22x_b_rhs_compact_on_gpuPdS_iii_param_3,
	.param .u32 _Z22x_b_rhs_compact_on_gpuPdS_iii_param_4
)
{
	.reg .pred 	%p<5>;
	.reg .b32 	%r<27>;
	.reg .b64 	%rd<17>;
	.reg .b64 	%fd<13>;

	ld.param.u64 	%rd4, [_Z22x_b_rhs_compact_on_gpuPdS_iii_param_0];
	ld.param.u64 	%rd3, [_Z22x_b_rhs_compact_on_gpuPdS_iii_param_1];
	ld.param.u32 	%r13, [_Z22x_b_rhs_compact_on_gpuPdS_iii_param_2];
	ld.param.u32 	%r14, [_Z22x_b_rhs_compact_on_gpuPdS_iii_param_3];
	ld.param.u32 	%r15, [_Z22x_b_rhs_compact_on_gpuPdS_iii_param_4];
	cvta.to.global.u64 	%rd1, %rd4;
	mov.u32 	%r1, %ntid.x;
	mov.u32 	%r16, %ctaid.x;
	mov.u32 	%r17, %tid.x;
	mad.lo.s32 	%r25, %r1, %r16, %r17;
	setp.ge.s32 	%p1, %r25, %r13;
	@%p1 bra 	$L__BB17_8;
	add.s32 	%r3, %r15, -1;
	mov.u32 	%r18, %nctaid.x;
	mul.lo.s32 	%r4, %r18, %r1;
	mul.lo.s32 	%r5, %r3, %r14;
	sub.s32 	%r6, %r5, %r14;
	cvta.to.global.u64 	%rd2, %rd3;
$L__BB17_2:
	div.s32 	%r8, %r25, %r14;
	mul.lo.s32 	%r19, %r8, %r14;
	sub.s32 	%r9, %r25, %r19;
	setp.ne.s32 	%p2, %r8, 0;
	@%p2 bra 	$L__BB17_4;
	mul.wide.s32 	%rd11, %r9, 8;
	add.s64 	%rd12, %rd1, %rd11;
	ld.global.f64 	%fd8, [%rd12];
	mul.f64 	%fd12, %fd8, 0d4024000000000000;
	mov.u32 	%r26, %r14;
	bra.uni 	$L__BB17_7;
$L__BB17_4:
	setp.ne.s32 	%p3, %r8, %r3;
	@%p3 bra 	$L__BB17_6;
	add.s32 	%r23, %r5, %r9;
	mul.wide.s32 	%rd9, %r23, 8;
	add.s64 	%rd10, %rd1, %rd9;
	ld.global.f64 	%fd7, [%rd10];
	mul.f64 	%fd12, %fd7, 0d4024000000000000;
	mov.u32 	%r26, %r6;
	bra.uni 	$L__BB17_7;
$L__BB17_6:
	add.s32 	%r21, %r19, %r9;
	add.s32 	%r22, %r21, %r14;
	mul.wide.s32 	%rd5, %r22, 8;
	add.s64 	%rd6, %rd1, %rd5;
	ld.global.f64 	%fd5, [%rd6];
	mul.wide.s32 	%rd7, %r21, 8;
	add.s64 	%rd8, %rd1, %rd7;
	ld.global.f64 	%fd6, [%rd8];
	fma.rn.f64 	%fd12, %fd6, 0d4024000000000000, %fd5;
	sub.s32 	%r26, %r19, %r14;
$L__BB17_7:
	add.s32 	%r24, %r26, %r9;
	mul.wide.s32 	%rd13, %r24, 8;
	add.s64 	%rd14, %rd1, %rd13;
	ld.global.f64 	%fd9, [%rd14];
	add.f64 	%fd10, %fd12, %fd9;
	div.rn.f64 	%fd11, %fd10, 0d4028000000000000;
	mul.wide.s32 	%rd15, %r25, 8;
	add.s64 	%rd16, %rd2, %rd15;
	st.global.f64 	[%rd16], %fd11;
	add.s32 	%r25, %r25, %r4;
	setp.lt.s32 	%p4, %r25, %r13;
	@%p4 bra 	$L__BB17_2;
$L__BB17_8:
	ret;

}
	// .globl	_Z22y_b_rhs_compact_on_gpuPdS_ii
.visible .entry _Z22y_b_rhs_compact_on_gpuPdS_ii(
	.param .u64 .ptr .align 1 _Z22y_b_rhs_compact_on_gpuPdS_ii_param_0,
	.param .u64 .ptr .align 1 _Z22y_b_rhs_compact_on_gpuPdS_ii_param_1,
	.param .u32 _Z22y_b_rhs_compact_on_gpuPdS_ii_param_2,
	.param .u32 _Z22y_b_rhs_compact_on_gpuPdS_ii_param_3
)
{
	.reg .pred 	%p<5>;
	.reg .b32 	%r<29>;
	.reg .b64 	%rd<23>;
	.reg .b64 	%fd<13>;

	ld.param.u64 	%rd4, [_Z22y_b_rhs_compact_on_gpuPdS_ii_param_0];
	ld.param.u64 	%rd3, [_Z22y_b_rhs_compact_on_gpuPdS_ii_param_1];
	ld.param.u32 	%r15, [_Z22y_b_rhs_compact_on_gpuPdS_ii_param_2];
	ld.param.u32 	%r16, [_Z22y_b_rhs_compact_on_gpuPdS_ii_param_3];
	cvta.to.global.u64 	%rd1, %rd4;
	mov.u32 	%r1, %ntid.x;
	mov.u32 	%r17, %ctaid.x;
	mov.u32 	%r18, %tid.x;
	mad.lo.s32 	%r26, %r1, %r17, %r18;
	setp.ge.s32 	%p1, %r26, %r15;
	@%p1 bra 	$L__BB18_8;
	add.s32 	%r3, %r16, -1;
	mov.u32 	%r19, %nctaid.x;
	mul.lo.s32 	%r4, %r19, %r1;
	cvta.to.global.u64 	%rd2, %rd3;
	cvt.s64.s32 	%rd13, %r16;
$L__BB18_2:
	div.s32 	%r6, %r26, %r16;
	mul.lo.s32 	%r27, %r6, %r16;
	sub.s32 	%r7, %r26, %r27;
	setp.ne.s32 	%p2, %r7, 0;
	@%p2 bra 	$L__BB18_4;
	mul.lo.s32 	%r27, %r6, %r16;
	mul.wide.s32 	%rd17, %r27, 8;
	add.s64 	%rd18, %rd1, %rd17;
	ld.global.f64 	%fd8, [%rd18];
	mul.f64 	%fd12, %fd8, 0d4024000000000000;
	mov.b32 	%r28, 1;
	bra.uni 	$L__BB18_7;
$L__BB18_4:
	setp.ne.s32 	%p3, %r7, %r3;
	@%p3 bra 	$L__BB18_6;
	mul.lo.s32 	%r23, %r6, %r16;
	add.s32 	%r27, %r23, %r3;
	cvt.s64.s32 	%rd12, %r23;
	add.s64 	%rd14, %rd12, %rd13;
	shl.b64 	%rd15, %rd14, 3;
	add.s64 	%rd16, %rd1, %rd15;
	ld.global.f64 	%fd7, [%rd16+-8];
	mul.f64 	%fd12, %fd7, 0d4024000000000000;
	mov.b32 	%r28, -1;
	bra.uni 	$L__BB18_7;
$L__BB18_6:
	cvt.s64.s32 	%rd5, %r27;
	cvt.s64.s32 	%rd6, %r7;
	add.s64 	%rd7, %rd6, %rd5;
	shl.b64 	%rd8, %rd7, 3;
	add.s64 	%rd9, %rd1, %rd8;
	ld.global.f64 	%fd5, [%rd9+8];
	add.s32 	%r21, %r27, %r7;
	mul.wide.s32 	%rd10, %r21, 8;
	add.s64 	%rd11, %rd1, %rd10;
	ld.global.f64 	%fd6, [%rd11];
	fma.rn.f64 	%fd12, %fd6, 0d4024000000000000, %fd5;
	add.s32 	%r28, %r7, -1;
$L__BB18_7:
	add.s32 	%r25, %r28, %r27;
	mul.wide.s32 	%rd19, %r25, 8;
	add.s64 	%rd20, %rd1, %rd19;
	ld.global.f64 	%fd9, [%rd20];
	add.f64 	%fd10, %fd12, %fd9;
	div.rn.f64 	%fd11, %fd10, 0d4028000000000000;
	mul.wide.s32 	%rd21, %r26, 8;
	add.s64 	%rd22, %rd2, %rd21;
	st.global.f64 	[%rd22], %fd11;
	add.s32 	%r26, %r26, %r4;
	setp.lt.s32 	%p4, %r26, %r15;
	@%p4 bra 	$L__BB18_2;
$L__BB18_8:
	ret;

}
	// .globl	_Z15x_Thomas_on_gpuPdS_S_S_S_S_S_iii
.visible .entry _Z15x_Thomas_on_gpuPdS_S_S_S_S_S_iii(
	.param .u64 .ptr .align 1 _Z15x_Thomas_on_gpuPdS_S_S_S_S_S_iii_param_0,
	.param .u64 .ptr .align 1 _Z15x_Thomas_on_gpuPdS_S_S_S_S_S_iii_param_1,
	.param .u64 .ptr .align 1 _Z15x_Thomas_on_gpuPdS_S_S_S_S_S_iii_param_2,
	.param .u64 .ptr .align 1 _Z15x_Thomas_on_gpuPdS_S_S_S_S_S_iii_param_3,
	.param .u64 .ptr .align 1 _Z15x_Thomas_on_gpuPdS_S_S_S_S_S_iii_param_4,
	.param .u64 .ptr .align 1 _Z15x_Thomas_on_gpuPdS_S_S_S_S_S_iii_param_5,
	.param .u64 .ptr .align 1 _Z15x_Thomas_on_gpuPdS_S_S_S_S_S_iii_param_6,
	.param .u32 _Z15x_Thomas_on_gpuPdS_S_S_S_S_S_iii_param_7,
	.param .u32 _Z15x_Thomas_on_gpuPdS_S_S_S_S_S_iii_param_8,
	.param .u32 _Z15x_Thomas_on_gpuPdS_S_S_S_S_S_iii_param_9
)
{
	.reg .pred 	%p<17>;
	.reg .b32 	%r<125>;
	.reg .b64 	%rd<178>;
	.reg .b64 	%fd<177>;

	ld.param.u64 	%rd13, [_Z15x_Thomas_on_gpuPdS_S_S_S_S_S_iii_param_0];
	ld.param.u64 	%rd14, [_Z15x_Thomas_on_gpuPdS_S_S_S_S_S_iii_param_1];
	ld.param.u64 	%rd15, [_Z15x_Thomas_on_gpuPdS_S_S_S_S_S_iii_param_2];
	ld.param.u64 	%rd16, [_Z15x_Thomas_on_gpuPdS_S_S_S_S_S_iii_param_3];
	ld.param.u64 	%rd17, [_Z15x_Thomas_on_gpuPdS_S_S_S_S_S_iii_param_4];
	ld.param.u64 	%rd18, [_Z15x_Thomas_on_gpuPdS_S_S_S_S_S_iii_param_5];
	ld.param.u64 	%rd19, [_Z15x_Thomas_on_gpuPdS_S_S_S_S_S_iii_param_6];
	ld.param.u32 	%r42, [_Z15x_Thomas_on_gpuPdS_S_S_S_S_S_iii_param_9];
	cvta.to.global.u64 	%rd1, %rd13;
	cvta.to.global.u64 	%rd2, %rd17;
	cvta.to.global.u64 	%rd3, %rd19;
	cvta.to.global.u64 	%rd4, %rd16;
	cvta.to.global.u64 	%rd5, %rd18;
	cvta.to.global.u64 	%rd6, %rd14;
	cvta.to.global.u64 	%rd7, %rd15;
	mov.u32 	%r1, %ntid.x;
	mov.u32 	%r43, %ctaid.x;
	mov.u32 	%r44, %tid.x;
	mad.lo.s32 	%r111, %r1, %r43, %r44;
	setp.ge.s32 	%p1, %r111, %r42;
	@%p1 bra 	$L__BB19_25;
	ld.param.u32 	%r107, [_Z15x_Thomas_on_gpuPdS_S_S_S_S_S_iii_param_8];
	setp.gt.s32 	%p2, %r107, 1;
	add.s32 	%r3, %r107, -1;
	mul.lo.s32 	%r4, %r3, %r42;
	add.s32 	%r5, %r107, -2;
	mov.u32 	%r45, %nctaid.x;
	mul.lo.s32 	%r6, %r45, %r1;
	@%p2 bra 	$L__BB19_2;
	bra.uni 	$L__BB19_24;
$L__BB19_2:
	ld.param.u32 	%r108, [_Z15x_Thomas_on_gpuPdS_S_S_S_S_S_iii_param_8];
	add.s32 	%r47, %r108, 3;
	and.b32  	%r48, %r47, 3;
	add.s32 	%r7, %r48, -1;
	add.s32 	%r49, %r108, 7;
	and.b32  	%r50, %r49, 7;
	add.s32 	%r8, %r50, -1;
	and.b32  	%r9, %r47, 1;
	and.b32  	%r10, %r3, -8;
	and.b32  	%r11, %r49, 3;
	and.b32  	%r51, %r3, -4;
	neg.s32 	%r12, %r51;
$L__BB19_3:
	setp.lt.u32 	%p4, %r5, 3;
	mul.wide.s32 	%rd30, %r111, 8;
	add.s64 	%rd8, %rd7, %rd30;
	ld.global.f64 	%fd8, [%rd8];
	add.s64 	%rd9, %rd6, %rd30;
	ld.global.f64 	%fd9, [%rd9];
	div.rn.f64 	%fd10, %fd8, %fd9;
	add.s64 	%rd10, %rd5, %rd30;
	st.global.f64 	[%rd10], %fd10;
	add.s64 	%rd11, %rd4, %rd30;
	ld.global.f64 	%fd11, [%rd11];
	ld.global.f64 	%fd12, [%rd9];
	div.rn.f64 	%fd13, %fd11, %fd12;
	add.s64 	%rd12, %rd3, %rd30;
	st.global.f64 	[%rd12], %fd13;
	mov.b32 	%r123, 1;
	@%p4 bra 	$L__BB19_7;
	add.s32 	%r112, %r42, %r111;
	mov.b32 	%r113, 0;
	mov.u32 	%r114, %r42;
	mov.u32 	%r115, %r113;
	mov.u32 	%r116, %r12;
$L__BB19_5:
	.pragma "nounroll";
	mul.wide.s32 	%rd31, %r114, 8;
	add.s64 	%rd32, %rd9, %rd31;
	ld.global.f64 	%fd14, [%rd32];
	mul.wide.s32 	%rd33, %r113, 8;
	add.s64 	%rd34, %rd10, %rd33;
	ld.global.f64 	%fd15, [%rd34];
	mul.wide.s32 	%rd35, %r112, 8;
	add.s64 	%rd36, %rd1, %rd35;
	ld.global.f64 	%fd16, [%rd36];
	mul.f64 	%fd17, %fd15, %fd16;
	sub.f64 	%fd18, %fd14, %fd17;
	rcp.rn.f64 	%fd19, %fd18;
	add.s64 	%rd37, %rd8, %rd31;
	ld.global.f64 	%fd20, [%rd37];
	mul.f64 	%fd21, %fd20, %fd19;
	mul.wide.s32 	%rd38, %r42, 8;
	add.s64 	%rd39, %rd34, %rd38;
	st.global.f64 	[%rd39], %fd21;
	add.s64 	%rd40, %rd11, %rd31;
	ld.global.f64 	%fd22, [%rd40];
	add.s64 	%rd41, %rd12, %rd33;
	ld.global.f64 	%fd23, [%rd41];
	ld.global.f64 	%fd24, [%rd36];
	mul.f64 	%fd25, %fd23, %fd24;
	sub.f64 	%fd26, %fd22, %fd25;
	mul.f64 	%fd27, %fd19, %fd26;
	add.s64 	%rd42, %rd41, %rd38;
	st.global.f64 	[%rd42], %fd27;
	add.s64 	%rd43, %rd32, %rd38;
	ld.global.f64 	%fd28, [%rd43];
	ld.global.f64 	%fd29, [%rd39];
	add.s64 	%rd44, %rd36, %rd38;
	ld.global.f64 	%fd30, [%rd44];
	mul.f64 	%fd31, %fd29, %fd30;
	sub.f64 	%fd32, %fd28, %fd31;
	rcp.rn.f64 	%fd33, %fd32;
	add.s64 	%rd45, %rd37, %rd38;
	ld.global.f64 	%fd34, [%rd45];
	mul.f64 	%fd35, %fd34, %fd33;
	add.s64 	%rd46, %rd39, %rd38;
	st.global.f64 	[%rd46], %fd35;
	add.s64 	%rd47, %rd40, %rd38;
	ld.global.f64 	%fd36, [%rd47];
	ld.global.f64 	%fd37, [%rd42];
	ld.global.f64 	%fd38, [%rd44];
	mul.f64 	%fd39, %fd37, %fd38;
	sub.f64 	%fd40, %fd36, %fd39;
	mul.f64 	%fd41, %fd33, %fd40;
	add.s64 	%rd48, %rd42, %rd38;
	st.global.f64 	[%rd48], %fd41;
	add.s64 	%rd49, %rd43, %rd38;
	ld.global.f64 	%fd42, [%rd49];
	ld.global.f64 	%fd43, [%rd46];
	add.s64 	%rd50, %rd44, %rd38;
	ld.global.f64 	%fd44, [%rd50];
	mul.f64 	%fd45, %fd43, %fd44;
	sub.f64 	%fd46, %fd42, %fd45;
	rcp.rn.f64 	%fd47, %fd46;
	add.s64 	%rd51, %rd45, %rd38;
	ld.global.f64 	%fd48, [%rd51];
	mul.f64 	%fd49, %fd48, %fd47;
	add.s64 	%rd52, %rd46, %rd38;
	st.global.f64 	[%rd52], %fd49;
	add.s64 	%rd53, %rd47, %rd38;
	ld.global.f64 	%fd50, [%rd53];
	ld.global.f64 	%fd51, [%rd48];
	ld.global.f64 	%fd52, [%rd50];
	mul.f64 	%fd53, %fd51, %fd52;
	sub.f64 	%fd54, %fd50, %fd53;
	mul.f64 	%fd55, %fd47, %fd54;
	add.s64 	%rd54, %rd48, %rd38;
	st.global.f64 	[%rd54], %fd55;
	add.s64 	%rd55, %rd49, %rd38;
	ld.global.f64 	%fd56, [%rd55];
	ld.global.f64 	%fd57, [%rd52];
	add.s64 	%rd56, %rd50, %rd38;
	ld.global.f64 	%fd58, [%rd56];
	mul.f64 	%fd59, %fd57, %fd58;
	sub.f64 	%fd60, %fd56, %fd59;
	rcp.rn.f64 	%fd61, %fd60;
	add.s64 	%rd57, %rd51, %rd38;
	ld.global.f64 	%fd62, [%rd57];
	mul.f64 	%fd63, %fd62, %fd61;
	add.s64 	%rd58, %rd52, %rd38;
	st.global.f64 	[%rd58], %fd63;
	add.s64 	%rd59, %rd53, %rd38;
	ld.global.f64 	%fd64, [%rd59];
	ld.global.f64 	%fd65, [%rd54];
	ld.global.f64 	%fd66, [%rd56];
	mul.f64 	%fd67, %fd65, %fd66;
	sub.f64 	%fd68, %fd64, %fd67;
	mul.f64 	%fd69, %fd61, %fd68;
	add.s64 	%rd60, %rd54, %rd38;
	st.global.f64 	[%rd60], %fd69;
	add.s32 	%r116, %r116, 4;
	add.s32 	%r115, %r115, 4;
	shl.b32 	%r54, %r42, 2;
	add.s32 	%r114, %r114, %r54;
	add.s32 	%r113, %r113, %r54;
	add.s32 	%r112, %r112, %r54;
	setp.eq.s32 	%p5, %r116, 0;
	@%p5 bra 	$L__BB19_6;
	bra.uni 	$L__BB19_5;
$L__BB19_6:
	add.s32 	%r123, %r115, 1;
$L__BB19_7:
	ld.param.u32 	%r109, [_Z15x_Thomas_on_gpuPdS_S_S_S_S_S_iii_param_8];
	add.s32 	%r55, %r109, -1;
	and.b32  	%r56, %r55, 3;
	setp.eq.s32 	%p6, %r56, 0;
	@%p6 bra 	$L__BB19_12;
	setp.eq.s32 	%p7, %r7, 0;
	@%p7 bra 	$L__BB19_10;
	mul.lo.s32 	%r57, %r123, %r42;
	add.s32 	%r58, %r57, %r111;
	mul.wide.s32 	%rd61, %r57, 8;
	add.s64 	%rd62, %rd9, %rd61;
	ld.global.f64 	%fd70, [%rd62];
	sub.s32 	%r59, %r57, %r42;
	mul.wide.s32 	%rd63, %r59, 8;
	add.s64 	%rd64, %rd10, %rd63;
	ld.global.f64 	%fd71, [%rd64];
	mul.wide.s32 	%rd65, %r58, 8;
	add.s64 	%rd66, %rd1, %rd65;
	ld.global.f64 	%fd72, [%rd66];
	mul.f64 	%fd73, %fd71, %fd72;
	sub.f64 	%fd74, %fd70, %fd73;
	rcp.rn.f64 	%fd75, %fd74;
	add.s64 	%rd67, %rd8, %rd61;
	ld.global.f64 	%fd76, [%rd67];
	mul.f64 	%fd77, %fd76, %fd75;
	mul.wide.s32 	%rd68, %r42, 8;
	add.s64 	%rd69, %rd64, %rd68;
	st.global.f64 	[%rd69], %fd77;
	add.s64 	%rd70, %rd11, %rd61;
	ld.global.f64 	%fd78, [%rd70];
	add.s64 	%rd71, %rd12, %rd63;
	ld.global.f64 	%fd79, [%rd71];
	ld.global.f64 	%fd80, [%rd66];
	mul.f64 	%fd81, %fd79, %fd80;
	sub.f64 	%fd82, %fd78, %fd81;
	mul.f64 	%fd83, %fd75, %fd82;
	add.s64 	%rd72, %rd71, %rd68;
	st.global.f64 	[%rd72], %fd83;
	add.s64 	%rd73, %rd62, %rd68;
	ld.global.f64 	%fd84, [%rd73];
	ld.global.f64 	%fd85, [%rd69];
	add.s64 	%rd74, %rd66, %rd68;
	ld.global.f64 	%fd86, [%rd74];
	mul.f64 	%fd87, %fd85, %fd86;
	sub.f64 	%fd88, %fd84, %fd87;
	rcp.rn.f64 	%fd89, %fd88;
	add.s64 	%rd75, %rd67, %rd68;
	ld.global.f64 	%fd90, [%rd75];
	mul.f64 	%fd91, %fd90, %fd89;
	add.s64 	%rd76, %rd69, %rd68;
	st.global.f64 	[%rd76], %fd91;
	add.s64 	%rd77, %rd70, %rd68;
	ld.global.f64 	%fd92, [%rd77];
	ld.global.f64 	%fd93, [%rd72];
	ld.global.f64 	%fd94, [%rd74];
	mul.f64 	%fd95, %fd93, %fd94;
	sub.f64 	%fd96, %fd92, %fd95;
	mul.f64 	%fd97, %fd89, %fd96;
	add.s64 	%rd78, %rd72, %rd68;
	st.global.f64 	[%rd78], %fd97;
	add.s32 	%r123, %r123, 2;
$L__BB19_10:
	setp.eq.s32 	%p8, %r9, 0;
	@%p8 bra 	$L__BB19_12;
	mul.lo.s32 	%r60, %r123, %r42;
	add.s32 	%r61, %r60, %r111;
	mul.wide.s32 	%rd79, %r60, 8;
	add.s64 	%rd80, %rd9, %rd79;
	ld.global.f64 	%fd98, [%rd80];
	sub.s32 	%r62, %r60, %r42;
	mul.wide.s32 	%rd81, %r62, 8;
	add.s64 	%rd82, %rd10, %rd81;
	ld.global.f64 	%fd99, [%rd82];
	mul.wide.s32 	%rd83, %r61, 8;
	add.s64 	%rd84, %rd1, %rd83;
	ld.global.f64 	%fd100, [%rd84];
	mul.f64 	%fd101, %fd99, %fd100;
	sub.f64 	%fd102, %fd98, %fd101;
	rcp.rn.f64 	%fd103, %fd102;
	add.s64 	%rd85, %rd8, %rd79;
	ld.global.f64 	%fd104, [%rd85];
	mul.f64 	%fd105, %fd104, %fd103;
	mul.wide.s32 	%rd86, %r42, 8;
	add.s64 	%rd87, %rd82, %rd86;
	st.global.f64 	[%rd87], %fd105;
	add.s64 	%rd88, %rd11, %rd79;
	ld.global.f64 	%fd106, [%rd88];
	add.s64 	%rd89, %rd12, %rd81;
	ld.global.f64 	%fd107, [%rd89];
	ld.global.f64 	%fd108, [%rd84];
	mul.f64 	%fd109, %fd107, %fd108;
	sub.f64 	%fd110, %fd106, %fd109;
	mul.f64 	%fd111, %fd103, %fd110;
	add.s64 	%rd90, %rd89, %rd86;
	st.global.f64 	[%rd90], %fd111;
$L__BB19_12:
	setp.lt.u32 	%p9, %r5, 7;
	add.s32 	%r63, %r111, %r4;
	mul.wide.s32 	%rd91, %r4, 8;
	add.s64 	%rd92, %rd12, %rd91;
	ld.global.f64 	%fd112, [%rd92];
	mul.wide.s32 	%rd93, %r63, 8;
	add.s64 	%rd94, %rd2, %rd93;
	st.global.f64 	[%rd94], %fd112;
	mov.u32 	%r119, %r5;
	@%p9 bra 	$L__BB19_15;
	mov.b32 	%r118, 0;
	mov.u32 	%r119, %r5;
$L__BB19_14:
	.pragma "nounroll";
	mul.lo.s32 	%r65, %r119, %r42;
	add.s32 	%r66, %r65, %r111;
	mul.wide.s32 	%rd95, %r65, 8;
	add.s64 	%rd96, %rd12, %rd95;
	ld.global.f64 	%fd113, [%rd96];
	add.s64 	%rd97, %rd10, %rd95;
	ld.global.f64 	%fd114, [%rd97];
	add.s32 	%r67, %r65, %r42;
	add.s32 	%r68, %r66, %r42;
	mul.wide.s32 	%rd98, %r68, 8;
	add.s64 	%rd99, %rd2, %rd98;
	ld.global.f64 	%fd115, [%rd99];
	mul.f64 	%fd116, %fd114, %fd115;
	sub.f64 	%fd117, %fd113, %fd116;
	mul.wide.s32 	%rd100, %r66, 8;
	add.s64 	%rd101, %rd2, %rd100;
	st.global.f64 	[%rd101], %fd117;
	shl.b32 	%r69, %r42, 1;
	sub.s32 	%r70, %r67, %r69;
	add.s32 	%r71, %r70, %r111;
	mul.wide.s32 	%rd102, %r70, 8;
	add.s64 	%rd103, %rd12, %rd102;
	ld.global.f64 	%fd118, [%rd103];
	add.s64 	%rd104, %rd10, %rd102;
	ld.global.f64 	%fd119, [%rd104];
	mul.f64 	%fd120, %fd119, %fd117;
	sub.f64 	%fd121, %fd118, %fd120;
	mul.wide.s32 	%rd105, %r71, 8;
	add.s64 	%rd106, %rd2, %rd105;
	st.global.f64 	[%rd106], %fd121;
	sub.s32 	%r72, %r70, %r42;
	add.s32 	%r73, %r72, %r111;
	mul.wide.s32 	%rd107, %r72, 8;
	add.s64 	%rd108, %rd12, %rd107;
	ld.global.f64 	%fd122, [%rd108];
	add.s64 	%rd109, %rd10, %rd107;
	ld.global.f64 	%fd123, [%rd109];
	mul.f64 	%fd124, %fd123, %fd121;
	sub.f64 	%fd125, %fd122, %fd124;
	mul.wide.s32 	%rd110, %r73, 8;
	add.s64 	%rd111, %rd2, %rd110;
	st.global.f64 	[%rd111], %fd125;
	sub.s32 	%r74, %r72, %r42;
	add.s32 	%r75, %r74, %r111;
	mul.wide.s32 	%rd112, %r74, 8;
	add.s64 	%rd113, %rd12, %rd112;
	ld.global.f64 	%fd126, [%rd113];
	add.s64 	%rd114, %rd10, %rd112;
	ld.global.f64 	%fd127, [%rd114];
	mul.f64 	%fd128, %fd127, %fd125;
	sub.f64 	%fd129, %fd126, %fd128;
	mul.wide.s32 	%rd115, %r75, 8;
	add.s64 	%rd116, %rd2, %rd115;
	st.global.f64 	[%rd116], %fd129;
	sub.s32 	%r76, %r74, %r42;
	add.s32 	%r77, %r76, %r111;
	mul.wide.s32 	%rd117, %r76, 8;
	add.s64 	%rd118, %rd12, %rd117;
	ld.global.f64 	%fd130, [%rd118];
	add.s64 	%rd119, %rd10, %rd117;
	ld.global.f64 	%fd131, [%rd119];
	mul.f64 	%fd132, %fd131, %fd129;
	sub.f64 	%fd133, %fd130, %fd132;
	mul.wide.s32 	%rd120, %r77, 8;
	add.s64 	%rd121, %rd2, %rd120;
	st.global.f64 	[%rd121], %fd133;
	sub.s32 	%r78, %r76, %r42;
	add.s32 	%r79, %r78, %r111;
	mul.wide.s32 	%rd122, %r78, 8;
	add.s64 	%rd123, %rd12, %rd122;
	ld.global.f64 	%fd134, [%rd123];
	add.s64 	%rd124, %rd10, %rd122;
	ld.global.f64 	%fd135, [%rd124];
	mul.f64 	%fd136, %fd135, %fd133;
	sub.f64 	%fd137, %fd134, %fd136;
	mul.wide.s32 	%rd125, %r79, 8;
	add.s64 	%rd126, %rd2, %rd125;
	st.global.f64 	[%rd126], %fd137;
	sub.s32 	%r80, %r78, %r42;
	add.s32 	%r81, %r80, %r111;
	mul.wide.s32 	%rd127, %r80, 8;
	add.s64 	%rd128, %rd12, %rd127;
	ld.global.f64 	%fd138, [%rd128];
	add.s64 	%rd129, %rd10, %rd127;
	ld.global.f64 	%fd139, [%rd129];
	mul.f64 	%fd140, %fd139, %fd137;
	sub.f64 	%fd141, %fd138, %fd140;
	mul.wide.s32 	%rd130, %r81, 8;
	add.s64 	%rd131, %rd2, %rd130;
	st.global.f64 	[%rd131], %fd141;
	sub.s32 	%r82, %r80, %r42;
	add.s32 	%r83, %r82, %r111;
	mul.wide.s32 	%rd132, %r82, 8;
	add.s64 	%rd133, %rd12, %rd132;
	ld.global.f64 	%fd142, [%rd133];
	add.s64 	%rd134, %rd10, %rd132;
	ld.global.f64 	%fd143, [%rd134];
	mul.f64 	%fd144, %fd143, %fd141;
	sub.f64 	%fd145, %fd142, %fd144;
	mul.wide.s32 	%rd135, %r83, 8;
	add.s64 	%rd136, %rd2, %rd135;
	st.global.f64 	[%rd136], %fd145;
	add.s32 	%r119, %r119, -8;
	add.s32 	%r118, %r118, 8;
	setp.ne.s32 	%p10, %r118, %r10;
	@%p10 bra 	$L__BB19_14;
$L__BB19_15:
	ld.param.u32 	%r110, [_Z15x_Thomas_on_gpuPdS_S_S_S_S_S_iii_param_8];
	add.s32 	%r84, %r110, -1;
	and.b32  	%r85, %r84, 7;
	setp.eq.s32 	%p11, %r85, 0;
	@%p11 bra 	$L__BB19_23;
	setp.lt.u32 	%p12, %r8, 3;
	@%p12 bra 	$L__BB19_18;
	mul.lo.s32 	%r86, %r119, %r42;
	add.s32 	%r87, %r86, %r111;
	mul.wide.s32 	%rd137, %r86, 8;
	add.s64 	%rd138, %rd12, %rd137;
	ld.global.f64 	%fd146, [%rd138];
	add.s64 	%rd139, %rd10, %rd137;
	ld.global.f64 	%fd147, [%rd139];
	add.s32 	%r88, %r86, %r42;
	add.s32 	%r89, %r87, %r42;
	mul.wide.s32 	%rd140, %r89, 8;
	add.s64 	%rd141, %rd2, %rd140;
	ld.global.f64 	%fd148, [%rd141];
	mul.f64 	%fd149, %fd147, %fd148;
	sub.f64 	%fd150, %fd146, %fd149;
	mul.wide.s32 	%rd142, %r87, 8;
	add.s64 	%rd143, %rd2, %rd142;
	st.global.f64 	[%rd143], %fd150;
	shl.b32 	%r90, %r42, 1;
	sub.s32 	%r91, %r88, %r90;
	add.s32 	%r92, %r91, %r111;
	mul.wide.s32 	%rd144, %r91, 8;
	add.s64 	%rd145, %rd12, %rd144;
	ld.global.f64 	%fd151, [%rd145];
	add.s64 	%rd146, %rd10, %rd144;
	ld.global.f64 	%fd152, [%rd146];
	mul.f64 	%fd153, %fd152, %fd150;
	sub.f64 	%fd154, %fd151, %fd153;
	mul.wide.s32 	%rd147, %r92, 8;
	add.s64 	%rd148, %rd2, %rd147;
	st.global.f64 	[%rd148], %fd154;
	sub.s32 	%r93, %r91, %r42;
	add.s32 	%r94, %r93, %r111;
	mul.wide.s32 	%rd149, %r93, 8;
	add.s64 	%rd150, %rd12, %rd149;
	ld.global.f64 	%fd155, [%rd150];
	add.s64 	%rd151, %rd10, %rd149;
	ld.global.f64 	%fd156, [%rd151];
	mul.f64 	%fd157, %fd156, %fd154;
	sub.f64 	%fd158, %fd155, %fd157;
	mul.wide.s32 	%rd152, %r94, 8;
	add.s64 	%rd153, %rd2, %rd152;
	st.global.f64 	[%rd153], %fd158;
	sub.s32 	%r95, %r93, %r42;
	add.s32 	%r96, %r95, %r111;
	mul.wide.s32 	%rd154, %r95, 8;
	add.s64 	%rd155, %rd12, %rd154;
	ld.global.f64 	%fd159, [%rd155];
	add.s64 	%rd156, %rd10, %rd154;
	ld.global.f64 	%fd160, [%rd156];
	mul.f64 	%fd161, %fd160, %fd158;
	sub.f64 	%fd162, %fd159, %fd161;
	mul.wide.s32 	%rd157, %r96, 8;
	add.s64 	%rd158, %rd2, %rd157;
	st.global.f64 	[%rd158], %fd162;
	add.s32 	%r119, %r119, -4;
$L__BB19_18:
	setp.eq.s32 	%p13, %r11, 0;
	@%p13 bra 	$L__BB19_23;
	setp.eq.s32 	%p14, %r7, 0;
	@%p14 bra 	$L__BB19_21;
	mul.lo.s32 	%r97, %r119, %r42;
	add.s32 	%r98, %r97, %r111;
	mul.wide.s32 	%rd159, %r97, 8;
	add.s64 	%rd160, %rd12, %rd159;
	ld.global.f64 	%fd163, [%rd160];
	add.s64 	%rd161, %rd10, %rd159;
	ld.global.f64 	%fd164, [%rd161];
	add.s32 	%r99, %r97, %r42;
	add.s32 	%r100, %r98, %r42;
	mul.wide.s32 	%rd162, %r100, 8;
	add.s64 	%rd163, %rd2, %rd162;
	ld.global.f64 	%fd165, [%rd163];
	mul.f64 	%fd166, %fd164, %fd165;
	sub.f64 	%fd167, %fd163, %fd166;
	mul.wide.s32 	%rd164, %r98, 8;
	add.s64 	%rd165, %rd2, %rd164;
	st.global.f64 	[%rd165], %fd167;
	shl.b32 	%r101, %r42, 1;
	sub.s32 	%r102, %r99, %r101;
	add.s32 	%r103, %r102, %r111;
	mul.wide.s32 	%rd166, %r102, 8;
	add.s64 	%rd167, %rd12, %rd166;
	ld.global.f64 	%fd168, [%rd167];
	add.s64 	%rd168, %rd10, %rd166;
	ld.global.f64 	%fd169, [%rd168];
	mul.f64 	%fd170, %fd169, %fd167;
	sub.f64 	%fd171, %fd168, %fd170;
	mul.wide.s32 	%rd169, %r103, 8;
	add.s64 	%rd170, %rd2, %rd169;
	st.global.f64 	[%rd170], %fd171;
	add.s32 	%r119, %r119, -2;
$L__BB19_21:
	setp.eq.s32 	%p15, %r9, 0;
	@%p15 bra 	$L__BB19_23;
	mul.lo.s32 	%r104, %r119, %r42;
	add.s32 	%r105, %r104, %r111;
	mul.wide.s32 	%rd171, %r104, 8;
	add.s64 	%rd172, %rd12, %rd171;
	ld.global.f64 	%fd172, [%rd172];
	add.s64 	%rd173, %rd10, %rd171;
	ld.global.f64 	%fd173, [%rd173];
	add.s32 	%r106, %r105, %r42;
	mul.wide.s32 	%rd174, %r106, 8;
	add.s64 	%rd175, %rd2, %rd174;
	ld.global.f64 	%fd174, [%rd175];
	mul.f64 	%fd175, %fd173, %fd174;
	sub.f64 	%fd176, %fd172, %fd175;
	mul.wide.s32 	%rd176, %r105, 8;
	add.s64 	%rd177, %rd2, %rd176;
	st.global.f64 	[%rd177], %fd176;
$L__BB19_23:
	add.s32 	%r111, %r111, %r6;
	setp.lt.s32 	%p16, %r111, %r42;
	@%p16 bra 	$L__BB19_3;
	bra.uni 	$L__BB19_25;
$L__BB19_24:
	mul.wide.s32 	%rd20, %r111, 8;
	add.s64 	%rd21, %rd7, %rd20;
	ld.global.f64 	%fd1, [%rd21];
	add.s64 	%rd22, %rd6, %rd20;
	ld.global.f64 	%fd2, [%rd22];
	div.rn.f64 	%fd3, %fd1, %fd2;
	add.s64 	%rd23, %rd5, %rd20;
	st.global.f64 	[%rd23], %fd3;
	add.s64 	%rd24, %rd4, %rd20;
	ld.global.f64 	%fd4, [%rd24];
	ld.global.f64 	%fd5, [%rd22];
	div.rn.f64 	%fd6, %fd4, %fd5;
	add.s64 	%rd25, %rd3, %rd20;
	st.global.f64 	[%rd25], %fd6;
	add.s32 	%r46, %r111, %r4;
	mul.wide.s32 	%rd26, %r4, 8;
	add.s64 	%rd27, %rd25, %rd26;
	ld.global.f64 	%fd7, [%rd27];
	mul.wide.s32 	%rd28, %r46, 8;
	add.s64 	%rd29, %rd2, %rd28;
	st.global.f64 	[%rd29], %fd7;
	add.s32 	%r111, %r111, %r6;
	setp.lt.s32 	%p3, %r111, %r42;
	@%p3 bra 	$L__BB19_24;
$L__BB19_25:
	ret;

}
	// .globl	_Z15y_Thomas_on_gpuPdS_S_S_S_S_S_iii
.visible .entry _Z15y_Thomas_on_gpuPdS_S_S_S_S_S_iii(
	.param .u64 .ptr .align 1 _Z15y_Thomas_on_gpuPdS_S_S_S_S_S_iii_param_0,
	.param .u64 .ptr .align 1 _Z15y_Thomas_on_gpuPdS_S_S_S_S_S_iii_param_1,
	.param .u64 .ptr .align 1 _Z15y_Thomas_on_gpuPdS_S_S_S_S_S_iii_param_2,
	.param .u64 .ptr .align 1 _Z15y_Thomas_on_gpuPdS_S_S_S_S_S_iii_param_3,
	.param .u64 .ptr .align 1 _Z15y_Thomas_on_gpuPdS_S_S_S_S_S_iii_param_4,
	.param .u64 .ptr .align 1 _Z15y_Thomas_on_gpuPdS_S_S_S_S_S_iii_param_5,
	.param .u64 .ptr .align 1 _Z15y_Thomas_on_gpuPdS_S_S_S_S_S_iii_param_6,
	.param .u32 _Z15y_Thomas_on_gpuPdS_S_S_S_S_S_iii_param_7,
	.param .u32 _Z15y_Thomas_on_gpuPdS_S_S_S_S_S_iii_param_8,
	.param .u32 _Z15y_Thomas_on_gpuPdS_S_S_S_S_S_iii_param_9
)
{
	.reg .pred 	%p<17>;
	.reg .b32 	%r<86>;
	.reg .b64 	%rd<116>;
	.reg .b64 	%fd<184>;

	ld.param.u64 	%rd29, [_Z15y_Thomas_on_gpuPdS_S_S_S_S_S_iii_param_0];
	ld.param.u64 	%rd30, [_Z15y_Thomas_on_gpuPdS_S_S_S_S_S_iii_param_1];
	ld.param.u64 	%rd31, [_Z15y_Thomas_on_gpuPdS_S_S_S_S_S_iii_param_2];
	ld.param.u64 	%rd32, [_Z15y_Thomas_on_gpuPdS_S_S_S_S_S_iii_param_3];
	ld.param.u64 	%rd33, [_Z15y_Thomas_on_gpuPdS_S_S_S_S_S_iii_param_4];
	ld.param.u64 	%rd34, [_Z15y_Thomas_on_gpuPdS_S_S_S_S_S_iii_param_5];
	ld.param.u64 	%rd35, [_Z15y_Thomas_on_gpuPdS_S_S_S_S_S_iii_param_6];
	ld.param.u32 	%r34, [_Z15y_Thomas_on_gpuPdS_S_S_S_S_S_iii_param_8];
	ld.param.u32 	%r35, [_Z15y_Thomas_on_gpuPdS_S_S_S_S_S_iii_param_9];
	cvta.to.global.u64 	%rd1, %rd29;
	cvta.to.global.u64 	%rd2, %rd33;
	cvta.to.global.u64 	%rd3, %rd35;
	cvta.to.global.u64 	%rd4, %rd32;
	cvta.to.global.u64 	%rd5, %rd34;
	cvta.to.global.u64 	%rd6, %rd30;
	cvta.to.global.u64 	%rd7, %rd31;
	mov.u32 	%r1, %ntid.x;
	mov.u32 	%r36, %ctaid.x;
	mov.u32 	%r37, %tid.x;
	mad.lo.s32 	%r74, %r1, %r36, %r37;
	setp.ge.s32 	%p1, %r74, %r34;
	@%p1 bra 	$L__BB20_25;
	setp.gt.s32 	%p2, %r35, 1;
	add.s32 	%r3, %r35, -1;
	add.s32 	%r4, %r35, -2;
	mov.u32 	%r38, %nctaid.x;
	mul.lo.s32 	%r5, %r38, %r1;
	@%p2 bra 	$L__BB20_2;
	bra.uni 	$L__BB20_24;
$L__BB20_2:
	add.s32 	%r41, %r35, 3;
	and.b32  	%r42, %r41, 3;
	add.s32 	%r6, %r42, -1;
	and.b32  	%r44, %r3, 7;
	add.s32 	%r7, %r44, -1;
	and.b32  	%r8, %r41, 1;
$L__BB20_3:
	setp.lt.u32 	%p4, %r4, 3;
	mul.lo.s32 	%r46, %r74, %r35;
	cvt.s64.s32 	%rd8, %r46;
	mul.wide.s32 	%rd46, %r46, 8;
	add.s64 	%rd9, %rd7, %rd46;
	ld.global.f64 	%fd8, [%rd9];
	add.s64 	%rd10, %rd6, %rd46;
	ld.global.f64 	%fd9, [%rd10];
	div.rn.f64 	%fd10, %fd8, %fd9;
	add.s64 	%rd11, %rd5, %rd46;
	st.global.f64 	[%rd11], %fd10;
	add.s64 	%rd12, %rd4, %rd46;
	ld.global.f64 	%fd11, [%rd12];
	ld.global.f64 	%fd12, [%rd10];
	div.rn.f64 	%fd13, %fd11, %fd12;
	add.s64 	%rd13, %rd3, %rd46;
	st.global.f64 	[%rd13], %fd13;
	mov.b32 	%r84, 1;
	@%p4 bra 	$L__BB20_18;
	and.b32  	%r48, %r3, -4;
	neg.s32 	%r77, %r48;
	cvt.u32.u64 	%r49, %rd8;
	add.s32 	%r76, %r49, 1;
	shl.b64 	%rd47, %rd8, 3;
	add.s64 	%rd48, %rd6, %rd47;
	add.s64 	%rd115, %rd48, 32;
	add.s64 	%rd49, %rd3, %rd47;
	add.s64 	%rd114, %rd49, 16;
	add.s64 	%rd50, %rd5, %rd47;
	add.s64 	%rd113, %rd50, 16;
	add.s64 	%rd51, %rd7, %rd47;
	add.s64 	%rd112, %rd51, 32;
	add.s64 	%rd52, %rd4, %rd47;
	add.s64 	%rd111, %rd52, 16;
	mov.b32 	%r75, 0;
	bra.uni 	$L__BB20_16;
$L__BB20_5:
	mov.b32 	%r79, 0;
	mov.u32 	%r80, %r4;
$L__BB20_6:
	.pragma "nounroll";
	add.s32 	%r59, %r80, %r55;
	cvt.s64.s32 	%rd79, %r80;
	mul.wide.s32 	%rd80, %r80, 8;
	add.s64 	%rd81, %rd13, %rd80;
	ld.global.f64 	%fd113, [%rd81];
	add.s64 	%rd82, %rd11, %rd80;
	ld.global.f64 	%fd114, [%rd82];
	add.s32 	%r60, %r59, 1;
	mul.wide.s32 	%rd83, %r60, 8;
	add.s64 	%rd84, %rd2, %rd83;
	ld.global.f64 	%fd115, [%rd84];
	mul.f64 	%fd116, %fd114, %fd115;
	sub.f64 	%fd117, %fd113, %fd116;
	st.global.f64 	[%rd84+-8], %fd117;
	ld.global.f64 	%fd118, [%rd81+-8];
	ld.global.f64 	%fd119, [%rd82+-8];
	mul.f64 	%fd120, %fd119, %fd117;
	sub.f64 	%fd121, %fd118, %fd120;
	st.global.f64 	[%rd84+-16], %fd121;
	add.s64 	%rd85, %rd79, %rd8;
	ld.global.f64 	%fd122, [%rd81+-16];
	ld.global.f64 	%fd123, [%rd82+-16];
	mul.f64 	%fd124, %fd123, %fd121;
	sub.f64 	%fd125, %fd122, %fd124;
	shl.b64 	%rd86, %rd85, 3;
	add.s64 	%rd87, %rd2, %rd86;
	st.global.f64 	[%rd87+-16], %fd125;
	ld.global.f64 	%fd126, [%rd81+-24];
	ld.global.f64 	%fd127, [%rd82+-24];
	ld.global.f64 	%fd128, [%rd84+-24];
	mul.f64 	%fd129, %fd127, %fd128;
	sub.f64 	%fd130, %fd126, %fd129;
	st.global.f64 	[%rd87+-24], %fd130;
	ld.global.f64 	%fd131, [%rd81+-32];
	ld.global.f64 	%fd132, [%rd82+-32];
	ld.global.f64 	%fd133, [%rd84+-32];
	mul.f64 	%fd134, %fd132, %fd133;
	sub.f64 	%fd135, %fd131, %fd134;
	st.global.f64 	[%rd87+-32], %fd135;
	ld.global.f64 	%fd136, [%rd81+-40];
	ld.global.f64 	%fd137, [%rd82+-40];
	ld.global.f64 	%fd138, [%rd84+-40];
	mul.f64 	%fd139, %fd137, %fd138;
	sub.f64 	%fd140, %fd136, %fd139;
	st.global.f64 	[%rd87+-40], %fd140;
	ld.global.f64 	%fd141, [%rd81+-48];
	ld.global.f64 	%fd142, [%rd82+-48];
	ld.global.f64 	%fd143, [%rd84+-48];
	mul.f64 	%fd144, %fd142, %fd143;
	sub.f64 	%fd145, %fd141, %fd144;
	st.global.f64 	[%rd87+-48], %fd145;
	ld.global.f64 	%fd146, [%rd81+-56];
	ld.global.f64 	%fd147, [%rd82+-56];
	ld.global.f64 	%fd148, [%rd84+-56];
	mul.f64 	%fd149, %fd147, %fd148;
	sub.f64 	%fd150, %fd146, %fd149;
	st.global.f64 	[%rd87+-56], %fd150;
	add.s32 	%r80, %r80, -8;
	add.s32 	%r79, %r79, 8;
	and.b32  	%r61, %r3, -8;
	setp.ne.s32 	%p10, %r79, %r61;
	@%p10 bra 	$L__BB20_6;
$L__BB20_7:
	and.b32  	%r62, %r3, 7;
	setp.eq.s32 	%p11, %r62, 0;
	@%p11 bra 	$L__BB20_15;
	setp.lt.u32 	%p12, %r7, 3;
	@%p12 bra 	$L__BB20_10;
	add.s32 	%r64, %r80, %r55;
	cvt.s64.s32 	%rd88, %r80;
	mul.wide.s32 	%rd89, %r80, 8;
	add.s64 	%rd90, %rd13, %rd89;
	ld.global.f64 	%fd151, [%rd90];
	add.s64 	%rd91, %rd11, %rd89;
	ld.global.f64 	%fd152, [%rd91];
	add.s32 	%r65, %r64, 1;
	mul.wide.s32 	%rd92, %r65, 8;
	add.s64 	%rd93, %rd2, %rd92;
	ld.global.f64 	%fd153, [%rd93];
	mul.f64 	%fd154, %fd152, %fd153;
	sub.f64 	%fd155, %fd151, %fd154;
	st.global.f64 	[%rd93+-8], %fd155;
	add.s64 	%rd94, %rd88, %rd8;
	ld.global.f64 	%fd156, [%rd90+-8];
	ld.global.f64 	%fd157, [%rd91+-8];
	mul.f64 	%fd158, %fd157, %fd155;
	sub.f64 	%fd159, %fd156, %fd158;
	shl.b64 	%rd95, %rd94, 3;
	add.s64 	%rd96, %rd2, %rd95;
	st.global.f64 	[%rd96+-8], %fd159;
	ld.global.f64 	%fd160, [%rd90+-16];
	ld.global.f64 	%fd161, [%rd91+-16];
	ld.global.f64 	%fd162, [%rd93+-16];
	mul.f64 	%fd163, %fd161, %fd162;
	sub.f64 	%fd164, %fd160, %fd163;
	st.global.f64 	[%rd96+-16], %fd164;
	ld.global.f64 	%fd165, [%rd90+-24];
	ld.global.f64 	%fd166, [%rd91+-24];
	ld.global.f64 	%fd167, [%rd93+-24];
	mul.f64 	%fd168, %fd166, %fd167;
	sub.f64 	%fd169, %fd165, %fd168;
	st.global.f64 	[%rd96+-24], %fd169;
	add.s32 	%r80, %r80, -4;
$L__BB20_10:
	add.s32 	%r66, %r35, -1;
	and.b32  	%r67, %r66, 3;
	setp.eq.s32 	%p13, %r67, 0;
	@%p13 bra 	$L__BB20_15;
	setp.eq.s32 	%p14, %r6, 0;
	@%p14 bra 	$L__BB20_13;
	add.s32 	%r69, %r80, %r55;
	cvt.s64.s32 	%rd97, %r80;
	mul.wide.s32 	%rd98, %r80, 8;
	add.s64 	%rd99, %rd13, %rd98;
	ld.global.f64 	%fd170, [%rd99];
	add.s64 	%rd100, %rd11, %rd98;
	ld.global.f64 	%fd171, [%rd100];
	add.s32 	%r70, %r69, 1;
	mul.wide.s32 	%rd101, %r70, 8;
	add.s64 	%rd102, %rd2, %rd101;
	ld.global.f64 	%fd172, [%rd102];
	mul.f64 	%fd173, %fd171, %fd172;
	sub.f64 	%fd174, %fd170, %fd173;
	st.global.f64 	[%rd102+-8], %fd174;
	add.s64 	%rd103, %rd97, %rd8;
	ld.global.f64 	%fd175, [%rd99+-8];
	ld.global.f64 	%fd176, [%rd100+-8];
	mul.f64 	%fd177, %fd176, %fd174;
	sub.f64 	%fd178, %fd175, %fd177;
	shl.b64 	%rd104, %rd103, 3;
	add.s64 	%rd105, %rd2, %rd104;
	st.global.f64 	[%rd105+-8], %fd178;
	add.s32 	%r80, %r80, -2;
$L__BB20_13:
	setp.eq.s32 	%p15, %r8, 0;
	@%p15 bra 	$L__BB20_15;
	add.s32 	%r72, %r80, %r55;
	mul.wide.s32 	%rd106, %r80, 8;
	add.s64 	%rd107, %rd13, %rd106;
	ld.global.f64 	%fd179, [%rd107];
	add.s64 	%rd108, %rd11, %rd106;
	ld.global.f64 	%fd180, [%rd108];
	add.s32 	%r73, %r72, 1;
	mul.wide.s32 	%rd109, %r73, 8;
	add.s64 	%rd110, %rd2, %rd109;
	ld.global.f64 	%fd181, [%rd110];
	mul.f64 	%fd182, %fd180, %fd181;
	sub.f64 	%fd183, %fd179, %fd182;
	st.global.f64 	[%rd110+-8], %fd183;
$L__BB20_15:
	add.s32 	%r74, %r74, %r5;
	setp.lt.s32 	%p16, %r74, %r34;
	@%p16 bra 	$L__BB20_3;
	bra.uni 	$L__BB20_25;
$L__BB20_16:
	.pragma "nounroll";
	mul.wide.s32 	%rd53, %r76, 8;
	add.s64 	%rd54, %rd1, %rd53;
	ld.global.f64 	%fd14, [%rd115+-24];
	ld.global.f64 	%fd15, [%rd113+-16];
	ld.global.f64 	%fd16, [%rd54];
	mul.f64 	%fd17, %fd15, %fd16;
	sub.f64 	%fd18, %fd14, %fd17;
	rcp.rn.f64 	%fd19, %fd18;
	ld.global.f64 	%fd20, [%rd112+-24];
	mul.f64 	%fd21, %fd20, %fd19;
	st.global.f64 	[%rd113+-8], %fd21;
	ld.global.f64 	%fd22, [%rd111+-8];
	ld.global.f64 	%fd23, [%rd114+-16];
	ld.global.f64 	%fd24, [%rd54];
	mul.f64 	%fd25, %fd23, %fd24;
	sub.f64 	%fd26, %fd22, %fd25;
	mul.f64 	%fd27, %fd19, %fd26;
	st.global.f64 	[%rd114+-8], %fd27;
	ld.global.f64 	%fd28, [%rd115+-16];
	ld.global.f64 	%fd29, [%rd113+-8];
	ld.global.f64 	%fd30, [%rd54+8];
	mul.f64 	%fd31, %fd29, %fd30;
	sub.f64 	%fd32, %fd28, %fd31;
	rcp.rn.f64 	%fd33, %fd32;
	ld.global.f64 	%fd34, [%rd112+-16];
	mul.f64 	%fd35, %fd34, %fd33;
	st.global.f64 	[%rd113], %fd35;
	ld.global.f64 	%fd36, [%rd111];
	ld.global.f64 	%fd37, [%rd114+-8];
	ld.global.f64 	%fd38, [%rd54+8];
	mul.f64 	%fd39, %fd37, %fd38;
	sub.f64 	%fd40, %fd36, %fd39;
	mul.f64 	%fd41, %fd33, %fd40;
	st.global.f64 	[%rd114], %fd41;
	ld.global.f64 	%fd42, [%rd115+-8];
	ld.global.f64 	%fd43, [%rd113];
	ld.global.f64 	%fd44, [%rd54+16];
	mul.f64 	%fd45, %fd43, %fd44;
	sub.f64 	%fd46, %fd42, %fd45;
	rcp.rn.f64 	%fd47, %fd46;
	ld.global.f64 	%fd48, [%rd112+-8];
	mul.f64 	%fd49, %fd48, %fd47;
	st.global.f64 	[%rd113+8], %fd49;
	ld.global.f64 	%fd50, [%rd111+8];
	ld.global.f64 	%fd51, [%rd114];
	ld.global.f64 	%fd52, [%rd54+16];
	mul.f64 	%fd53, %fd51, %fd52;
	sub.f64 	%fd54, %fd50, %fd53;
	mul.f64 	%fd55, %fd47, %fd54;
	st.global.f64 	[%rd114+8], %fd55;
	ld.global.f64 	%fd56, [%rd115];
	ld.global.f64 	%fd57, [%rd113+8];
	ld.global.f64 	%fd58, [%rd54+24];
	mul.f64 	%fd59, %fd57, %fd58;
	sub.f64 	%fd60, %fd56, %fd59;
	rcp.rn.f64 	%fd61, %fd60;
	ld.global.f64 	%fd62, [%rd112];
	mul.f64 	%fd63, %fd62, %fd61;
	st.global.f64 	[%rd113+16], %fd63;
	ld.global.f64 	%fd64, [%rd111+16];
	ld.global.f64 	%fd65, [%rd114+8];
	ld.global.f64 	%fd66, [%rd54+24];
	mul.f64 	%fd67, %fd65, %fd66;
	sub.f64 	%fd68, %fd64, %fd67;
	mul.f64 	%fd69, %fd61, %fd68;
	st.global.f64 	[%rd114+16], %fd69;
	add.s32 	%r77, %r77, 4;
	add.s32 	%r76, %r76, 4;
	add.s32 	%r75, %r75, 4;
	add.s64 	%rd115, %rd115, 32;
	add.s64 	%rd114, %rd114, 32;
	add.s64 	%rd113, %rd113, 32;
	add.s64 	%rd112, %rd112, 32;
	add.s64 	%rd111, %rd111, 32;
	setp.eq.s32 	%p5, %r77, 0;
	@%p5 bra 	$L__BB20_17;
	bra.uni 	$L__BB20_16;
$L__BB20_17:
	add.s32 	%r84, %r75, 1;
$L__BB20_18:
	and.b32  	%r50, %r3, 3;
	setp.eq.s32 	%p6, %r50, 0;
	@%p6 bra 	$L__BB20_23;
	setp.eq.s32 	%p7, %r6, 0;
	@%p7 bra 	$L__BB20_21;
	cvt.u32.u64 	%r51, %rd8;
	add.s32 	%r52, %r84, %r51;
	cvt.s64.s32 	%rd55, %r84;
	mul.wide.s32 	%rd56, %r84, 8;
	add.s64 	%rd57, %rd10, %rd56;
	ld.global.f64 	%fd70, [%rd57];
	add.s64 	%rd58, %rd11, %rd56;
	ld.global.f64 	%fd71, [%rd58+-8];
	mul.wide.s32 	%rd59, %r52, 8;
	add.s64 	%rd60, %rd1, %rd59;
	ld.global.f64 	%fd72, [%rd60];
	mul.f64 	%fd73, %fd71, %fd72;
	sub.f64 	%fd74, %fd70, %fd73;
	rcp.rn.f64 	%fd75, %fd74;
	add.s64 	%rd61, %rd9, %rd56;
	ld.global.f64 	%fd76, [%rd61];
	mul.f64 	%fd77, %fd76, %fd75;
	st.global.f64 	[%rd58], %fd77;
	add.s64 	%rd62, %rd12, %rd56;
	ld.global.f64 	%fd78, [%rd62];
	add.s64 	%rd63, %rd13, %rd56;
	ld.global.f64 	%fd79, [%rd63+-8];
	ld.global.f64 	%fd80, [%rd60];
	mul.f64 	%fd81, %fd79, %fd80;
	sub.f64 	%fd82, %fd78, %fd81;
	mul.f64 	%fd83, %fd75, %fd82;
	st.global.f64 	[%rd63], %fd83;
	add.s64 	%rd64, %rd55, %rd8;
	ld.global.f64 	%fd84, [%rd57+8];
	ld.global.f64 	%fd85, [%rd58];
	shl.b64 	%rd65, %rd64, 3;
	add.s64 	%rd66, %rd1, %rd65;
	ld.global.f64 	%fd86, [%rd66+8];
	mul.f64 	%fd87, %fd85, %fd86;
	sub.f64 	%fd88, %fd84, %fd87;
	rcp.rn.f64 	%fd89, %fd88;
	ld.global.f64 	%fd90, [%rd61+8];
	mul.f64 	%fd91, %fd90, %fd89;
	st.global.f64 	[%rd58+8], %fd91;
	ld.global.f64 	%fd92, [%rd62+8];
	ld.global.f64 	%fd93, [%rd63];
	ld.global.f64 	%fd94, [%rd66+8];
	mul.f64 	%fd95, %fd93, %fd94;
	sub.f64 	%fd96, %fd92, %fd95;
	mul.f64 	%fd97, %fd89, %fd96;
	st.global.f64 	[%rd63+8], %fd97;
	add.s32 	%r84, %r84, 2;
$L__BB20_21:
	setp.eq.s32 	%p8, %r8, 0;
	@%p8 bra 	$L__BB20_23;
	cvt.u32.u64 	%r53, %rd8;
	add.s32 	%r54, %r84, %r53;
	mul.wide.s32 	%rd67, %r84, 8;
	add.s64 	%rd68, %rd10, %rd67;
	ld.global.f64 	%fd98, [%rd68];
	add.s64 	%rd69, %rd11, %rd67;
	ld.global.f64 	%fd99, [%rd69+-8];
	mul.wide.s32 	%rd70, %r54, 8;
	add.s64 	%rd71, %rd1, %rd70;
	ld.global.f64 	%fd100, [%rd71];
	mul.f64 	%fd101, %fd99, %fd100;
	sub.f64 	%fd102, %fd98, %fd101;
	rcp.rn.f64 	%fd103, %fd102;
	add.s64 	%rd72, %rd9, %rd67;
	ld.global.f64 	%fd104, [%rd72];
	mul.f64 	%fd105, %fd104, %fd103;
	st.global.f64 	[%rd69], %fd105;
	add.s64 	%rd73, %rd12, %rd67;
	ld.global.f64 	%fd106, [%rd73];
	add.s64 	%rd74, %rd13, %rd67;
	ld.global.f64 	%fd107, [%rd74+-8];
	ld.global.f64 	%fd108, [%rd71];
	mul.f64 	%fd109, %fd107, %fd108;
	sub.f64 	%fd110, %fd106, %fd109;
	mul.f64 	%fd111, %fd103, %fd110;
	st.global.f64 	[%rd74], %fd111;
$L__BB20_23:
	cvt.u32.u64 	%r55, %rd8;
	setp.lt.u32 	%p9, %r4, 7;
	add.s32 	%r56, %r3, %r55;
	mul.wide.s32 	%rd75, %r3, 8;
	add.s64 	%rd76, %rd13, %rd75;
	ld.global.f64 	%fd112, [%rd76];
	mul.wide.s32 	%rd77, %r56, 8;
	add.s64 	%rd78, %rd2, %rd77;
	st.global.f64 	[%rd78], %fd112;
	mov.u32 	%r80, %r4;
	@%p9 bra 	$L__BB20_7;
	bra.uni 	$L__BB20_5;
$L__BB20_24:
	mul.lo.s32 	%r39, %r74, %r35;
	mul.wide.s32 	%rd36, %r39, 8;
	add.s64 	%rd37, %rd7, %rd36;
	ld.global.f64 	%fd1, [%rd37];
	add.s64 	%rd38, %rd6, %rd36;
	ld.global.f64 	%fd2, [%rd38];
	div.rn.f64 	%fd3, %fd1, %fd2;
	add.s64 	%rd39, %rd5, %rd36;
	st.global.f64 	[%rd39], %fd3;
	add.s64 	%rd40, %rd4, %rd36;
	ld.global.f64 	%fd4, [%rd40];
	ld.global.f64 	%fd5, [%rd38];
	div.rn.f64 	%fd6, %fd4, %fd5;
	add.s64 	%rd41, %rd3, %rd36;
	st.global.f64 	[%rd41], %fd6;
	add.s32 	%r40, %r3, %r39;
	mul.wide.s32 	%rd42, %r3, 8;
	add.s64 	%rd43, %rd41, %rd42;
	ld.global.f64 	%fd7, [%rd43];
	mul.wide.s32 	%rd44, %r40, 8;
	add.s64 	%rd45, %rd2, %rd44;
	st.global.f64 	[%rd45], %fd7;
	add.s32 	%r74, %r74, %r5;
	setp.lt.s32 	%p3, %r74, %r34;
	@%p3 bra 	$L__BB20_24;
$L__BB20_25:
	ret;

}
	// .globl	_Z26parareal_correction_kernelPKdS0_S0_Pdi
.visible .entry _Z26parareal_correction_kernelPKdS0_S0_Pdi(
	.param .u64 .ptr .align 1 _Z26parareal_correction_kernelPKdS0_S0_Pdi_param_0,
	.param .u64 .ptr .align 1 _Z26parareal_correction_kernelPKdS0_S0_Pdi_param_1,
	.param .u64 .ptr .align 1 _Z26parareal_correction_kernelPKdS0_S0_Pdi_param_2,
	.param .u64 .ptr .align 1 _Z26parareal_correction_kernelPKdS0_S0_Pdi_param_3,
	.param .u32 _Z26parareal_correction_kernelPKdS0_S0_Pdi_param_4
)
{
	.reg .pred 	%p<3>;
	.reg .b32 	%r<11>;
	.reg .b64 	%rd<14>;
	.reg .b64 	%fd<6>;

	ld.param.u64 	%rd5, [_Z26parareal_correction_kernelPKdS0_S0_Pdi_param_0];
	ld.param.u64 	%rd6, [_Z26parareal_correction_kernelPKdS0_S0_Pdi_param_1];
	ld.param.u64 	%rd7, [_Z26parareal_correction_kernelPKdS0_S0_Pdi_param_2];
	ld.param.u64 	%rd8, [_Z26parareal_correction_kernelPKdS0_S0_Pdi_param_3];
	ld.param.u32 	%r6, [_Z26parareal_correction_kernelPKdS0_S0_Pdi_param_4];
	mov.u32 	%r7, %ctaid.x;
	mov.u32 	%r1, %ntid.x;
	mov.u32 	%r8, %tid.x;
	mad.lo.s32 	%r10, %r7, %r1, %r8;
	setp.ge.s32 	%p1, %r10, %r6;
	@%p1 bra 	$L__BB21_3;
	mov.u32 	%r9, %nctaid.x;
	mul.lo.s32 	%r3, %r9, %r1;
	cvta.to.global.u64 	%rd1, %rd5;
	cvta.to.global.u64 	%rd2, %rd7;
	cvta.to.global.u64 	%rd3, %rd6;
	cvta.to.global.u64 	%rd4, %rd8;
$L__BB21_2:
	mul.wide.s32 	%rd9, %r10, 8;
	add.s64 	%rd10, %rd1, %rd9;
	ld.global.f64 	%fd1, [%rd10];
	add.s64 	%rd11, %rd2, %rd9;
	ld.global.f64 	%fd2, [%rd11];
	add.s64 	%rd12, %rd3, %rd9;
	ld.global.f64 	%fd3, [%rd12];
	sub.f64 	%fd4, %fd2, %fd3;
	add.f64 	%fd5, %fd1, %fd4;
	add.s64 	%rd13, %rd4, %rd9;
	st.global.f64 	[%rd13], %fd5;
	add.s32 	%r10, %r10, %r3;
	setp.lt.s32 	%p2, %r10, %r6;
	@%p2 bra 	$L__BB21_2;
$L__BB21_3:
	ret;

}
.func  (.param .align 16 .b8 func_retval0[16]) __internal_trig_reduction_slowpathd(
	.param .b64 __internal_trig_reduction_slowpathd_param_0
)
{
	.local .align 8 .b8 	__local_depot22[40];
	.reg .b64 	%SP;
	.reg .b64 	%SPL;
	.reg .pred 	%p<10>;
	.reg .b32 	%r<47>;
	.reg .b64 	%rd<74>;
	.reg .b64 	%fd<5>;

	mov.u64 	%SPL, __local_depot22;
	ld.param.f64 	%fd4, [__internal_trig_reduction_slowpathd_param_0];
	add.u64 	%rd1, %SPL, 0;
	{
	.reg .b32 %temp; 
	mov.b64 	{%temp, %r1}, %fd4;
	}
	shr.u32 	%r2, %r1, 20;
	and.b32  	%r3, %r2, 2047;
	setp.eq.s32 	%p1, %r3, 2047;
	mov.b32 	%r46, 0;
	@%p1 bra 	$L__BB22_9;
	add.s32 	%r20, %r3, -1024;
	mov.b64 	%rd20, %fd4;
	shl.b64 	%rd2, %rd20, 11;
	shr.u32 	%r4, %r20, 6;
	sub.s32 	%r45, 15, %r4;
	sub.s32 	%r21, 19, %r4;
	setp.lt.u32 	%p2, %r20, 128;
	selp.b32 	%r6, 18, %r21, %p2;
	setp.ge.s32 	%p3, %r45, %r6;
	mov.b64 	%rd70, 0;
	@%p3 bra 	$L__BB22_4;
	add.s32 	%r23, %r6, %r4;
	neg.s32 	%r43, %r23;
	or.b64  	%rd3, %rd2, -9223372036854775808;
	mov.b64 	%rd70, 0;
	mov.b32 	%r42, 0;
	mov.u64 	%rd25, __cudart_i2opi_d;
	mov.u32 	%r44, %r45;
$L__BB22_3:
	.pragma "nounroll";
	mul.wide.s32 	%rd22, %r42, 8;
	add.s64 	%rd23, %rd1, %rd22;
	mul.wide.s32 	%rd24, %r44, 8;
	add.s64 	%rd26, %rd25, %rd24;
	ld.global.nc.u64 	%rd27, [%rd26];
	{
	.reg .u32 %r0, %r1, %r2, %r3, %alo, %ahi, %blo, %bhi, %clo, %chi;
	mov.b64 	{%alo,%ahi}, %rd27;
	mov.b64 	{%blo,%bhi}, %rd3;
	mov.b64 	{%clo,%chi}, %rd70;
	mad.lo.cc.u32 	%r0, %alo, %blo, %clo;
	madc.hi.cc.u32 	%r1, %alo, %blo, %chi;
	madc.hi.u32 	%r2, %alo, %bhi, 0;
	mad.lo.cc.u32 	%r1, %alo, %bhi, %r1;
	madc.hi.cc.u32 	%r2, %ahi, %blo, %r2;
	madc.hi.u32 	%r3, %ahi, %bhi, 0;
	mad.lo.cc.u32 	%r1, %ahi, %blo, %r1;
	madc.lo.cc.u32 	%r2, %ahi, %bhi, %r2;
	addc.u32 	%r3, %r3, 0;
	mov.b64 	%rd28, {%r0,%r1};
	mov.b64 	%rd70, {%r2,%r3};
	}
	st.local.u64 	[%rd23], %rd28;
	add.s32 	%r44, %r44, 1;
	add.s32 	%r43, %r43, 1;
	add.s32 	%r42, %r42, 1;
	setp.ne.s32 	%p4, %r43, -15;
	mov.u32 	%r45, %r6;
	@%p4 bra 	$L__BB22_3;
$L__BB22_4:
	cvt.s64.s32 	%rd29, %r45;
	cvt.u64.u32 	%rd30, %r4;
	add.s64 	%rd31, %rd30, %rd29;
	shl.b64 	%rd32, %rd31, 3;
	add.s64 	%rd33, %rd1, %rd32;
	st.local.u64 	[%rd33+-120], %rd70;
	and.b32  	%r15, %r2, 63;
	ld.local.u64 	%rd72, [%rd1+16];
	ld.local.u64 	%rd71, [%rd1+24];
	setp.eq.s32 	%p5, %r15, 0;
	@%p5 bra 	$L__BB22_6;
	shl.b64 	%rd34, %rd71, %r15;
	shr.u64 	%rd35, %rd72, 1;
	xor.b32  	%r24, %r15, 63;
	shr.u64 	%rd36, %rd35, %r24;
	or.b64  	%rd71, %rd34, %rd36;
	ld.local.u64 	%rd37, [%rd1+8];
	shl.b64 	%rd38, %rd72, %r15;
	shr.u64 	%rd39, %rd37, 1;
	shr.u64 	%rd40, %rd39, %r24;
	or.b64  	%rd72, %rd38, %rd40;
$L__BB22_6:
	and.b32  	%r25, %r1, -2147483648;
	shr.u64 	%rd41, %rd71, 62;
	cvt.u32.u64 	%r26, %rd41;
	mov.b64 	{%r27, %r28}, %rd71;
	mov.b64 	{%r29, %r30}, %rd72;
	shf.l.wrap.b32 	%r31, %r30, %r27, 2;
	shf.l.wrap.b32 	%r32, %r27, %r28, 2;
	mov.b64 	%rd42, {%r31, %r32};
	shl.b64 	%rd43, %rd72, 2;
	shr.u64 	%rd44, %rd42, 63;
	cvt.u32.u64 	%r33, %rd44;
	add.s32 	%r34, %r33, %r26;
	setp.eq.s32 	%p6, %r25, 0;
	neg.s32 	%r35, %r34;
	selp.b32 	%r46, %r34, %r35, %p6;
	setp.gt.s64 	%p7, %rd42, -1;
	mov.b64 	%rd45, 0;
	{
	.reg .u32 %r0, %r1, %r2, %r3, %a0, %a1, %a2, %a3, %b0, %b1, %b2, %b3;
	mov.b64 	{%a0,%a1}, %rd45;
	mov.b64 	{%a2,%a3}, %rd45;
	mov.b64 	{%b0,%b1}, %rd43;
	mov.b64 	{%b2,%b3}, %rd42;
	sub.cc.u32 	%r0, %a0, %b0;
	subc.cc.u32 	%r1, %a1, %b1;
	subc.cc.u32 	%r2, %a2, %b2;
	subc.u32 	%r3, %a3, %b3;
	mov.b64 	%rd46, {%r0,%r1};
	mov.b64 	%rd47, {%r2,%r3};
	}
	xor.b32  	%r36, %r25, -2147483648;
	selp.b64 	%rd73, %rd42, %rd47, %p7;
	selp.b64 	%rd14, %rd43, %rd46, %p7;
	selp.b32 	%r17, %r25, %r36, %p7;
	clz.b64 	%r37, %rd73;
	cvt.u64.u32 	%rd15, %r37;
	setp.eq.s32 	%p8, %r37, 0;
	@%p8 bra 	$L__BB22_8;
	cvt.u32.u64 	%r38, %rd15;
	and.b32  	%r39, %r38, 63;
	shl.b64 	%rd48, %rd73, %r39;
	shr.u64 	%rd49, %rd14, 1;
	not.b32 	%r40, %r38;
	and.b32  	%r41, %r40, 63;
	shr.u64 	%rd50, %rd49, %r41;
	or.b64  	%rd73, %rd48, %rd50;
$L__BB22_8:
	mov.b64 	%rd51, -3958705157555305931;
	{
	.reg .u32 %r0, %r1, %r2, %r3, %alo, %ahi, %blo, %bhi;
	mov.b64 	{%alo,%ahi}, %rd73;
	mov.b64 	{%blo,%bhi}, %rd51;
	mul.lo.u32 	%r0, %alo, %blo;
	mul.hi.u32 	%r1, %alo, %blo;
	mad.lo.cc.u32 	%r1, %alo, %bhi, %r1;
	madc.hi.u32 	%r2, %alo, %bhi, 0;
	mad.lo.cc.u32 	%r1, %ahi, %blo, %r1;
	madc.hi.cc.u32 	%r2, %ahi, %blo, %r2;
	madc.hi.u32 	%r3, %ahi, %bhi, 0;
	mad.lo.cc.u32 	%r2, %ahi, %bhi, %r2;
	addc.u32 	%r3, %r3, 0;
	mov.b64 	%rd52, {%r0,%r1};
	mov.b64 	%rd53, {%r2,%r3};
	}
	setp.gt.s64 	%p9, %rd53, 0;
	{
	.reg .u32 %r0, %r1, %r2, %r3, %a0, %a1, %a2, %a3, %b0, %b1, %b2, %b3;
	mov.b64 	{%a0,%a1}, %rd52;
	mov.b64 	{%a2,%a3}, %rd53;
	mov.b64 	{%b0,%b1}, %rd52;
	mov.b64 	{%b2,%b3}, %rd53;
	add.cc.u32 	%r0, %a0, %b0;
	addc.cc.u32 	%r1, %a1, %b1;
	addc.cc.u32 	%r2, %a2, %b2;
	addc.u32 	%r3, %a3, %b3;
	mov.b64 	%rd54, {%r0,%r1};
	mov.b64 	%rd55, {%r2,%r3};
	}
	selp.b64 	%rd56, %rd55, %rd53, %p9;
	selp.s64 	%rd57, -1, 0, %p9;
	sub.s64 	%rd58, %rd57, %rd15;
	cvt.u64.u32 	%rd59, %r17;
	shl.b64 	%rd60, %rd59, 32;
	add.s64 	%rd61, %rd56, 1;
	shr.u64 	%rd62, %rd61, 10;
	add.s64 	%rd63, %rd62, 1;
	shr.u64 	%rd64, %rd63, 1;
	shl.b64 	%rd65, %rd58, 52;
	add.s64 	%rd66, %rd65, %rd64;
	add.s64 	%rd67, %rd66, 4602678819172646912;
	or.b64  	%rd68, %rd67, %rd60;
	mov.b64 	%fd4, %rd68;
$L__BB22_9:
	st.param.f64 	[func_retval0], %fd4;
	st.param.b32 	[func_retval0+8], %r46;
	ret;

}
.func  (.param .b64 func_retval0) __internal_accurate_pow(
	.param .b64 __internal_accurate_pow_param_0,
	.param .b64 __internal_accurate_pow_param_1
)
{
	.reg .pred 	%p<8>;
	.reg .b32 	%r<49>;
	.reg .b32 	%f<3>;
	.reg .b64 	%fd<109>;

	ld.param.f64 	%fd10, [__internal_accurate_pow_param_0];
	ld.param.f64 	%fd11, [__internal_accurate_pow_param_1];
	{
	.reg .b32 %temp; 
	mov.b64 	{%temp, %r46}, %fd10;
	}
	{
	.reg .b32 %temp; 
	mov.b64 	{%r45, %temp}, %fd10;
	}
	shr.u32 	%r47, %r46, 20;
	setp.gt.u32 	%p1, %r46, 1048575;
	@%p1 bra 	$L__BB23_2;
	mul.f64 	%fd12, %fd10, 0d4350000000000000;
	{
	.reg .b32 %temp; 
	mov.b64 	{%temp, %r46}, %fd12;
	}
	{
	.reg .b32 %temp; 
	mov.b64 	{%r45, %temp}, %fd12;
	}
	shr.u32 	%r16, %r46, 20;
	add.s32 	%r47, %r16, -54;
$L__BB23_2:
	add.s32 	%r48, %r47, -1023;
	and.b32  	%r17, %r46, -2146435073;
	or.b32  	%r18, %r17, 1072693248;
	mov.b64 	%fd107, {%r45, %r18};
	setp.lt.u32 	%p2, %r18, 1073127583;
	@%p2 bra 	$L__BB23_4;
	{
	.reg .b32 %temp; 
	mov.b64 	{%r19, %temp}, %fd107;
	}
	{
	.reg .b32 %temp; 
	mov.b64 	{%temp, %r20}, %fd107;
	}
	add.s32 	%r21, %r20, -1048576;
	mov.b64 	%fd107, {%r19, %r21};
	add.s32 	%r48, %r47, -1022;
$L__BB23_4:
	add.f64 	%fd13, %fd107, 0dBFF0000000000000;
	add.f64 	%fd14, %fd107, 0d3FF0000000000000;
	rcp.approx.ftz.f64 	%fd15, %fd14;
	neg.f64 	%fd16, %fd14;
	fma.rn.f64 	%fd17, %fd16, %fd15, 0d3FF0000000000000;
	fma.rn.f64 	%fd18, %fd17, %fd17, %fd17;
	fma.rn.f64 	%fd19, %fd18, %fd15, %fd15;
	mul.f64 	%fd20, %fd13, %fd19;
	fma.rn.f64 	%fd21, %fd13, %fd19, %fd20;
	mul.f64 	%fd22, %fd21, %fd21;
	fma.rn.f64 	%fd23, %fd22, 0d3EB0F5FF7D2CAFE2, 0d3ED0F5D241AD3B5A;
	fma.rn.f64 	%fd24, %fd23, %fd22, 0d3EF3B20A75488A3F;
	fma.rn.f64 	%fd25, %fd24, %fd22, 0d3F1745CDE4FAECD5;
	fma.rn.f64 	%fd26, %fd25, %fd22, 0d3F3C71C7258A578B;
	fma.rn.f64 	%fd27, %fd26, %fd22, 0d3F6249249242B910;
	fma.rn.f64 	%fd28, %fd27, %fd22, 0d3F89999999999DFB;
	sub.f64 	%fd29, %fd13, %fd21;
	add.f64 	%fd30, %fd29, %fd29;
	neg.f64 	%fd31, %fd21;
	fma.rn.f64 	%fd32, %fd31, %fd13, %fd30;
	mul.f64 	%fd33, %fd19, %fd32;
	fma.rn.f64 	%fd34, %fd22, %fd28, 0d3FB5555555555555;
	mov.f64 	%fd35, 0d3FB5555555555555;
	sub.f64 	%fd36, %fd35, %fd34;
	fma.rn.f64 	%fd37, %fd22, %fd28, %fd36;
	add.f64 	%fd38, %fd37, 0dBC46A4CB00B9E7B0;
	add.f64 	%fd39, %fd34, %fd38;
	sub.f64 	%fd40, %fd34, %fd39;
	add.f64 	%fd41, %fd38, %fd40;
	mul.rn.f64 	%fd42, %fd21, %fd21;
	neg.f64 	%fd43, %fd42;
	fma.rn.f64 	%fd44, %fd21, %fd21, %fd43;
	{
	.reg .b32 %temp; 
	mov.b64 	{%r22, %temp}, %fd33;
	}
	{
	.reg .b32 %temp; 
	mov.b64 	{%temp, %r23}, %fd33;
	}
	add.s32 	%r24, %r23, 1048576;
	mov.b64 	%fd45, {%r22, %r24};
	fma.rn.f64 	%fd46, %fd21, %fd45, %fd44;
	mul.rn.f64 	%fd47, %fd42, %fd21;
	neg.f64 	%fd48, %fd47;
	fma.rn.f64 	%fd49, %fd42, %fd21, %fd48;
	fma.rn.f64 	%fd50, %fd42, %fd33, %fd49;
	fma.rn.f64 	%fd51, %fd46, %fd21, %fd50;
	mul.rn.f64 	%fd52, %fd39, %fd47;
	neg.f64 	%fd53, %fd52;
	fma.rn.f64 	%fd54, %fd39, %fd47, %fd53;
	fma.rn.f64 	%fd55, %fd39, %fd51, %fd54;
	fma.rn.f64 	%fd56, %fd41, %fd47, %fd55;
	add.f64 	%fd57, %fd52, %fd56;
	sub.f64 	%fd58, %fd52, %fd57;
	add.f64 	%fd59, %fd56, %fd58;
	add.f64 	%fd60, %fd21, %fd57;
	sub.f64 	%fd61, %fd21, %fd60;
	add.f64 	%fd62, %fd57, %fd61;
	add.f64 	%fd63, %fd59, %fd62;
	add.f64 	%fd64, %fd33, %fd63;
	add.f64 	%fd65, %fd60, %fd64;
	sub.f64 	%fd66, %fd60, %fd65;
	add.f64 	%fd67, %fd64, %fd66;
	xor.b32  	%r25, %r48, -2147483648;
	mov.b32 	%r26, 1127219200;
	mov.b64 	%fd68, {%r25, %r26};
	mov.b32 	%r27, -2147483648;
	mov.b64 	%fd69, {%r27, %r26};
	sub.f64 	%fd70, %fd68, %fd69;
	fma.rn.f64 	%fd71, %fd70, 0d3FE62E42FEFA39EF, %fd65;
	fma.rn.f64 	%fd72, %fd70, 0dBFE62E42FEFA39EF, %fd71;
	sub.f64 	%fd73, %fd72, %fd65;
	sub.f64 	%fd74, %fd67, %fd73;
	fma.rn.f64 	%fd75, %fd70, 0d3C7ABC9E3B39803F, %fd74;
	add.f64 	%fd76, %fd71, %fd75;
	sub.f64 	%fd77, %fd71, %fd76;
	add.f64 	%fd78, %fd75, %fd77;
	{
	.reg .b32 %temp; 
	mov.b64 	{%temp, %r28}, %fd11;
	}
	{
	.reg .b32 %temp; 
	mov.b64 	{%r29, %temp}, %fd11;
	}
	shl.b32 	%r30, %r28, 1;
	setp.gt.u32 	%p3, %r30, -33554433;
	and.b32  	%r31, %r28, -15728641;
	selp.b32 	%r32, %r31, %r28, %p3;
	mov.b64 	%fd79, {%r29, %r32};
	mul.rn.f64 	%fd80, %fd76, %fd79;
	neg.f64 	%fd81, %fd80;
	fma.rn.f64 	%fd82, %fd76, %fd79, %fd81;
	fma.rn.f64 	%fd83, %fd78, %fd79, %fd82;
	add.f64 	%fd4, %fd80, %fd83;
	sub.f64 	%fd84, %fd80, %fd4;
	add.f64 	%fd5, %fd83, %fd84;
	fma.rn.f64 	%fd85, %fd4, 0d3FF71547652B82FE, 0d4338000000000000;
	{
	.reg .b32 %temp; 
	mov.b64 	{%r13, %temp}, %fd85;
	}
	mov.f64 	%fd86, 0dC338000000000000;
	add.rn.f64 	%fd87, %fd85, %fd86;
	fma.rn.f64 	%fd88, %fd87, 0dBFE62E42FEFA39EF, %fd4;
	fma.rn.f64 	%fd89, %fd87, 0dBC7ABC9E3B39803F, %fd88;
	fma.rn.f64 	%fd90, %fd89, 0d3E5ADE1569CE2BDF, 0d3E928AF3FCA213EA;
	fma.rn.f64 	%fd91, %fd90, %fd89, 0d3EC71DEE62401315;
	fma.rn.f64 	%fd92, %fd91, %fd89, 0d3EFA01997C89EB71;
	fma.rn.f64 	%fd93, %fd92, %fd89, 0d3F2A01A014761F65;
	fma.rn.f64 	%fd94, %fd93, %fd89, 0d3F56C16C1852B7AF;
	fma.rn.f64 	%fd95, %fd94, %fd89, 0d3F81111111122322;
	fma.rn.f64 	%fd96, %fd95, %fd89, 0d3FA55555555502A1;
	fma.rn.f64 	%fd97, %fd96, %fd89, 0d3FC5555555555511;
	fma.rn.f64 	%fd98, %fd97, %fd89, 0d3FE000000000000B;
	fma.rn.f64 	%fd99, %fd98, %fd89, 0d3FF0000000000000;
	fma.rn.f64 	%fd100, %fd99, %fd89, 0d3FF0000000000000;
	{
	.reg .b32 %temp; 
	mov.b64 	{%r14, %temp}, %fd100;
	}
	{
	.reg .b32 %temp; 
	mov.b64 	{%temp, %r15}, %fd100;
	}
	shl.b32 	%r33, %r13, 20;
	add.s32 	%r34, %r33, %r15;
	mov.b64 	%fd108, {%r14, %r34};
	{
	.reg .b32 %temp; 
	mov.b64 	{%temp, %r35}, %fd4;
	}
	mov.b32 	%f2, %r35;
	abs.f32 	%f1, %f2;
	setp.lt.f32 	%p4, %f1, 0f4086232B;
	@%p4 bra 	$L__BB23_7;
	setp.lt.f64 	%p5, %fd4, 0d0000000000000000;
	add.f64 	%fd101, %fd4, 0d7FF0000000000000;
	selp.f64 	%fd108, 0d0000000000000000, %fd101, %p5;
	setp.geu.f32 	%p6, %f1, 0f40874800;
	@%p6 bra 	$L__BB23_7;
	shr.u32 	%r36, %r13, 31;
	add.s32 	%r37, %r13, %r36;
	shr.s32 	%r38, %r37, 1;
	shl.b32 	%r39, %r38, 20;
	add.s32 	%r40, %r15, %r39;
	mov.b64 	%fd102, {%r14, %r40};
	sub.s32 	%r41, %r13, %r38;
	shl.b32 	%r42, %r41, 20;
	add.s32 	%r43, %r42, 1072693248;
	mov.b32 	%r44, 0;
	mov.b64 	%fd103, {%r44, %r43};
	mul.f64 	%fd108, %fd103, %fd102;
$L__BB23_7:
	abs.f64 	%fd104, %fd108;
	setp.eq.f64 	%p7, %fd104, 0d7FF0000000000000;
	fma.rn.f64 	%fd105, %fd108, %fd5, %fd108;
	selp.f64 	%fd106, %fd108, %fd105, %p7;
	st.param.f64 	[func_retval0], %fd106;
	ret;

}


// ===== COMPILED SASS (sm_100) =====

	.target	sm_100

	.elftype	@"ET_EXEC"


//--------------------- .note.nv.tkinfo           --------------------------
	.section	.note.nv.tkinfo,"",@"SHT_NOTE"
	.sectionflags	@"SHF_NOTE_NV_TKINFO"
	.tkinfo
        /*0018*/ 	.word	0x00000002
        /*0030*/ 	.string	""
        /*0030*/ 	.string	"ptxas"
        /*0030*/ 	.string	"Cuda compilation tools, release 13.0, V13.0.88"
        /*0030*/ 	.string	"Build cuda_13.0.r13.0/compiler.36424714_0"
        /*0030*/ 	.string	"-arch sm_100 -m 64 "



//--------------------- .note.nv.cuinfo           --------------------------
	.section	.note.nv.cuinfo,"",@"SHT_NOTE"
	.sectionflags	@"SHF_NOTE_NV_CUINFO"
        /*0018*/ 	.short	0x0002
        /*001a*/ 	.short	0x0064
        /*001c*/ 	.short	0x0082
	.zero		2


//--------------------- .nv.info                  --------------------------
	.section	.nv.info,"",@"SHT_CUDA_INFO"
	.align	4


	//----- nvinfo : EIATTR_REGCOUNT
	.align		4
        /*0000*/ 	.byte	0x04, 0x2f
        /*0002*/ 	.short	(.L_3 - .L_2)
	.align		4
.L_2:
        /*0004*/ 	.word	index@(_Z25get_exact_solution_on_gpuPdS_S_ddddi)
        /*0008*/ 	.word	0x0000002e


	//----- nvinfo : EIATTR_FRAME_SIZE
	.align		4
.L_3:
        /*000c*/ 	.byte	0x04, 0x11
        /*000e*/ 	.short	(.L_5 - .L_4)
	.align		4
.L_4:
        /*0010*/ 	.word	index@($_Z25get_exact_solution_on_gpuPdS_S_ddddi$__internal_trig_reduction_slowpathd)
        /*0014*/ 	.word	0x00000028


	//----- nvinfo : EIATTR_FRAME_SIZE
	.align		4
.L_5:
        /*0018*/ 	.byte	0x04, 0x11
        /*001a*/ 	.short	(.L_7 - .L_6)
	.align		4
.L_6:
        /*001c*/ 	.word	index@($_Z25get_exact_solution_on_gpuPdS_S_ddddi$__internal_accurate_pow)
        /*0020*/ 	.word	0x00000028


	//----- nvinfo : EIATTR_FRAME_SIZE
	.align		4
.L_7:
        /*0024*/ 	.byte	0x04, 0x11
        /*0026*/ 	.short	(.L_9 - .L_8)
	.align		4
.L_8:
        /*0028*/ 	.word	index@($__internal_12_$__cuda_sm20_div_rn_f64_full)
        /*002c*/ 	.word	0x00000028


	//----- nvinfo : EIATTR_FRAME_SIZE
	.align		4
.L_9:
        /*0030*/ 	.byte	0x04, 0x11
        /*0032*/ 	.short	(.L_11 - .L_10)
	.align		4
.L_10:
        /*0034*/ 	.word	index@(_Z25get_exact_solution_on_gpuPdS_S_ddddi)
        /*0038*/ 	.word	0x00000028


	//----- nvinfo : EIATTR_REGCOUNT
	.align		4
.L_11:
        /*003c*/ 	.byte	0x04, 0x2f
        /*003e*/ 	.short	(.L_13 - .L_12)
	.align		4
.L_12:
        /*0040*/ 	.word	index@(_Z22get_source_term_on_gpuPdS_S_ddddi)
        /*0044*/ 	.word	0x00000008


	//----- nvinfo : EIATTR_FRAME_SIZE
	.align		4
.L_13:
        /*0048*/ 	.byte	0x04, 0x11
        /*004a*/ 	.short	(.L_15 - .L_14)
	.align		4
.L_14:
        /*004c*/ 	.word	index@(_Z22get_source_term_on_gpuPdS_S_ddddi)
        /*0050*/ 	.word	0x00000000


	//----- nvinfo : EIATTR_REGCOUNT
	.align		4
.L_15:
        /*0054*/ 	.byte	0x04, 0x2f
        /*0056*/ 	.short	(.L_17 - .L_16)
	.align		4
.L_16:
        /*0058*/ 	.word	index@(_Z35get_Euler_cell_center_points_on_gpuPdS_iiidd)
        /*005c*/ 	.word	0x0000001a


	//----- nvinfo : EIATTR_FRAME_SIZE
	.align		4
.L_17:
        /*0060*/ 	.byte	0x04, 0x11
        /*0062*/ 	.short	(.L_19 - .L_18)
	.align		4
.L_18:
        /*0064*/ 	.word	index@(_Z35get_Euler_cell_center_points_on_gpuPdS_iiidd)
        /*0068*/ 	.word	0x00000000


	//----- nvinfo : EIATTR_REGCOUNT
	.align		4
.L_19:
        /*006c*/ 	.byte	0x04, 0x2f
        /*006e*/ 	.short	(.L_21 - .L_20)
	.align		4
.L_20:
        /*0070*/ 	.word	index@(_Z28get_Euler_half_points_on_gpuPdS_iiidd)
        /*0074*/ 	.word	0x0000001a


	//----- nvinfo : EIATTR_FRAME_SIZE
	.align		4
.L_21:
        /*0078*/ 	.byte	0x04, 0x11
        /*007a*/ 	.short	(.L_23 - .L_22)
	.align		4
.L_22:
        /*007c*/ 	.word	index@(_Z28get_Euler_half_points_on_gpuPdS_iiidd)
        /*0080*/ 	.word	0x00000000


	//----- nvinfo : EIATTR_REGCOUNT
	.align		4
.L_23:
        /*0084*/ 	.byte	0x04, 0x2f
        /*0086*/ 	.short	(.L_25 - .L_24)
	.align		4
.L_24:
        /*0088*/ 	.word	index@(_Z26get_Lagrange_points_on_gpuPdS_S_S_S_iiid)
        /*008c*/ 	.word	0x00000020


	//----- nvinfo : EIATTR_FRAME_SIZE
	.align		4
.L_25:
        /*0090*/ 	.byte	0x04, 0x11
        /*0092*/ 	.short	(.L_27 - .L_26)
	.align		4
.L_26:
        /*0094*/ 	.word	index@(_Z26get_Lagrange_points_on_gpuPdS_S_S_S_iiid)
        /*0098*/ 	.word	0x00000000


	//----- nvinfo : EIATTR_REGCOUNT
	.align		4
.L_27:
        /*009c*/ 	.byte	0x04, 0x2f
        /*009e*/ 	.short	(.L_29 - .L_28)
	.align		4
.L_28:
        /*00a0*/ 	.word	index@(_Z25intersection_point_vert_xPdS_ii)
        /*00a4*/ 	.word	0x00000014


	//----- nvinfo : EIATTR_FRAME_SIZE
	.align		4
.L_29:
        /*00a8*/ 	.byte	0x04, 0x11
        /*00aa*/ 	.short	(.L_31 - .L_30)
	.align		4
.L_30:
        /*00ac*/ 	.word	index@(_Z25intersection_point_vert_xPdS_ii)
        /*00b0*/ 	.word	0x00000000


	//----- nvinfo : EIATTR_REGCOUNT
	.align		4
.L_31:
        /*00b4*/ 	.byte	0x04, 0x2f
        /*00b6*/ 	.short	(.L_33 - .L_32)
	.align		4
.L_32:
        /*00b8*/ 	.word	index@(_Z25intersection_point_hori_yPdS_ii)
        /*00bc*/ 	.word	0x00000014


	//----- nvinfo : EIATTR_FRAME_SIZE
	.align		4
.L_33:
        /*00c0*/ 	.byte	0x04, 0x11
        /*00c2*/ 	.short	(.L_35 - .L_34)
	.align		4
.L_34:
        /*00c4*/ 	.word	index@(_Z25intersection_point_hori_yPdS_ii)
        /*00c8*/ 	.word	0x00000000


	//----- nvinfo : EIATTR_REGCOUNT
	.align		4
.L_35:
        /*00cc*/ 	.byte	0x04, 0x2f
        /*00ce*/ 	.short	(.L_37 - .L_36)
	.align		4
.L_36:
        /*00d0*/ 	.word	index@(_Z22x_step_ppm_coef_on_gpuPdS_S_S_S_iii)
        /*00d4*/ 	.word	0x00000020


	//----- nvinfo : EIATTR_FRAME_SIZE
	.align		4
.L_37:
        /*00d8*/ 	.byte	0x04, 0x11
        /*00da*/ 	.short	(.L_39 - .L_38)
	.align		4
.L_38:
        /*00dc*/ 	.word	index@(_Z22x_step_ppm_coef_on_gpuPdS_S_S_S_iii)
        /*00e0*/ 	.word	0x00000000


	//----- nvinfo : EIATTR_REGCOUNT
	.align		4
.L_39:
        /*00e4*/ 	.byte	0x04, 0x2f
        /*00e6*/ 	.short	(.L_41 - .L_40)
	.align		4
.L_40:
        /*00e8*/ 	.word	index@(_Z22x_step_intC_ppm_on_gpuPdS_S_S_S_S_S_S_iiid)
        /*00ec*/ 	.word	0x00000030


	//----- nvinfo : EIATTR_FRAME_SIZE
	.align		4
.L_41:
        /*00f0*/ 	.byte	0x04, 0x11
        /*00f2*/ 	.short	(.L_43 - .L_42)
	.align		4
.L_42:
        /*00f4*/ 	.word	index@($_Z22x_step_intC_ppm_on_gpuPdS_S_S_S_S_S_S_iiid$__internal_accurate_pow)
        /*00f8*/ 	.word	0x00000000


	//----- nvinfo : EIATTR_FRAME_SIZE
	.align		4
.L_43:
        /*00fc*/ 	.byte	0x04, 0x11
        /*00fe*/ 	.short	(.L_45 - .L_44)
	.align		4
.L_44:
        /*0100*/ 	.word	index@($__internal_11_$__cuda_sm20_div_rn_f64_full)
        /*0104*/ 	.word	0x00000000


	//----- nvinfo : EIATTR_FRAME_SIZE
	.align		4
.L_45:
        /*0108*/ 	.byte	0x04, 0x11
        /*010a*/ 	.short	(.L_47 - .L_46)
	.align		4
.L_46:
        /*010c*/ 	.word	index@(_Z22x_step_intC_ppm_on_gpuPdS_S_S_S_S_S_S_iiid)
        /*0110*/ 	.word	0x00000000


	//----- nvinfo : EIATTR_REGCOUNT
	.align		4
.L_47:
        /*0114*/ 	.byte	0x04, 0x2f
        /*0116*/ 	.short	(.L_49 - .L_48)
	.align		4
.L_48:
        /*0118*/ 	.word	index@(_Z22y_step_ppm_coef_on_gpuPdS_S_S_S_iii)
        /*011c*/ 	.word	0x00000020


	//----- nvinfo : EIATTR_FRAME_SIZE
	.align		4
.L_49:
        /*0120*/ 	.byte	0x04, 0x11
        /*0122*/ 	.short	(.L_51 - .L_50)
	.align		4
.L_50:
        /*0124*/ 	.word	index@(_Z22y_step_ppm_coef_on_gpuPdS_S_S_S_iii)
        /*0128*/ 	.word	0x00000000


	//----- nvinfo : EIATTR_REGCOUNT
	.align		4
.L_51:
        /*012c*/ 	.byte	0x04, 0x2f
        /*012e*/ 	.short	(.L_53 - .L_52)
	.align		4
.L_52:
        /*0130*/ 	.word	index@(_Z22y_step_intC_ppm_on_gpuPdS_S_S_S_S_S_S_iiid)
        /*0134*/ 	.word	0x0000002e


	//----- nvinfo : EIATTR_FRAME_SIZE
	.align		4
.L_53:
        /*0138*/ 	.byte	0x04, 0x11
        /*013a*/ 	.short	(.L_55 - .L_54)
	.align		4
.L_54:
        /*013c*/ 	.word	index@($_Z22y_step_intC_ppm_on_gpuPdS_S_S_S_S_S_S_iiid$__internal_accurate_pow)
        /*0140*/ 	.word	0x00000000


	//----- nvinfo : EIATTR_FRAME_SIZE
	.align		4
.L_55:
        /*0144*/ 	.byte	0x04, 0x11
        /*0146*/ 	.short	(.L_57 - .L_56)
	.align		4
.L_56:
        /*0148*/ 	.word	index@($__internal_10_$__cuda_sm20_div_rn_f64_full)
        /*014c*/ 	.word	0x00000000


	//----- nvinfo : EIATTR_FRAME_SIZE
	.align		4
.L_57:
        /*0150*/ 	.byte	0x04, 0x11
        /*0152*/ 	.short	(.L_59 - .L_58)
	.align		4
.L_58:
        /*0154*/ 	.word	index@(_Z22y_step_intC_ppm_on_gpuPdS_S_S_S_S_S_S_iiid)
        /*0158*/ 	.word	0x00000000


	//----- nvinfo : EIATTR_REGCOUNT
	.align		4
.L_59:
        /*015c*/ 	.byte	0x04, 0x2f
        /*015e*/ 	.short	(.L_61 - .L_60)
	.align		4
.L_60:
        /*0160*/ 	.word	index@(_Z15dcdx_bar_on_gpuPdS_S_S_iiid)
        /*0164*/ 	.word	0x00000028


	//----- nvinfo : EIATTR_FRAME_SIZE
	.align		4
.L_61:
        /*0168*/ 	.byte	0x04, 0x11
        /*016a*/ 	.short	(.L_63 - .L_62)
	.align		4
.L_62:
        /*016c*/ 	.word	index@($__internal_9_$__cuda_sm20_div_rn_f64_full)
        /*0170*/ 	.word	0x00000000


	//----- nvinfo : EIATTR_FRAME_SIZE
	.align		4
.L_63:
        /*0174*/ 	.byte	0x04, 0x11
        /*0176*/ 	.short	(.L_65 - .L_64)
	.align		4
.L_64:
        /*0178*/ 	.word	index@($__internal_8_$__cuda_sm20_dblrcp_rn_slowpath_v3)
        /*017c*/ 	.word	0x00000000


	//----- nvinfo : EIATTR_FRAME_SIZE
	.align		4
.L_65:
        /*0180*/ 	.byte	0x04, 0x11
        /*0182*/ 	.short	(.L_67 - .L_66)
	.align		4
.L_66:
        /*0184*/ 	.word	index@(_Z15dcdx_bar_on_gpuPdS_S_S_iiid)
        /*0188*/ 	.word	0x00000000


	//----- nvinfo : EIATTR_REGCOUNT
	.align		4
.L_67:
        /*018c*/ 	.byte	0x04, 0x2f
        /*018e*/ 	.short	(.L_69 - .L_68)
	.align		4
.L_68:
        /*0190*/ 	.word	index@(_Z15dcdy_bar_on_gpuPdS_S_S_iiid)
        /*0194*/ 	.word	0x00000028


	//----- nvinfo : EIATTR_FRAME_SIZE
	.align		4
.L_69:
        /*0198*/ 	.byte	0x04, 0x11
        /*019a*/ 	.short	(.L_71 - .L_70)
	.align		4
.L_70:
        /*019c*/ 	.word	index@($__internal_7_$__cuda_sm20_div_rn_f64_full)
        /*01a0*/ 	.word	0x00000000


	//----- nvinfo : EIATTR_FRAME_SIZE
	.align		4
.L_71:
        /*01a4*/ 	.byte	0x04, 0x11
        /*01a6*/ 	.short	(.L_73 - .L_72)
	.align		4
.L_72:
        /*01a8*/ 	.word	index@($__internal_6_$__cuda_sm20_dblrcp_rn_slowpath_v3)
        /*01ac*/ 	.word	0x00000000


	//----- nvinfo : EIATTR_FRAME_SIZE
	.align		4
.L_73:
        /*01b0*/ 	.byte	0x04, 0x11
        /*01b2*/ 	.short	(.L_75 - .L_74)
	.align		4
.L_74:
        /*01b4*/ 	.word	index@(_Z15dcdy_bar_on_gpuPdS_S_S_iiid)
        /*01b8*/ 	.word	0x00000000


	//----- nvinfo : EIATTR_REGCOUNT
	.align		4
.L_75:
        /*01bc*/ 	.byte	0x04, 0x2f
        /*01be*/ 	.short	(.L_77 - .L_76)
	.align		4
.L_76:
        /*01c0*/ 	.word	index@(_Z14x_A_LHS_on_gpuPdS_S_iidd)
        /*01c4*/ 	.word	0x00000014


	//----- nvinfo : EIATTR_FRAME_SIZE
	.align		4
.L_77:
        /*01c8*/ 	.byte	0x04, 0x11
        /*01ca*/ 	.short	(.L_79 - .L_78)
	.align		4
.L_78:
        /*01cc*/ 	.word	index@(_Z14x_A_LHS_on_gpuPdS_S_iidd)
        /*01d0*/ 	.word	0x00000000


	//----- nvinfo : EIATTR_REGCOUNT
	.align		4
.L_79:
        /*01d4*/ 	.byte	0x04, 0x2f
        /*01d6*/ 	.short	(.L_81 - .L_80)
	.align		4
.L_80:
        /*01d8*/ 	.word	index@(_Z14x_b_RHS_on_gpuPdS_S_S_S_iiddd)
        /*01dc*/ 	.word	0x00000020


	//----- nvinfo : EIATTR_FRAME_SIZE
	.align		4
.L_81:
        /*01e0*/ 	.byte	0x04, 0x11
        /*01e2*/ 	.short	(.L_83 - .L_82)
	.align		4
.L_82:
        /*01e4*/ 	.word	index@(_Z14x_b_RHS_on_gpuPdS_S_S_S_iiddd)
        /*01e8*/ 	.word	0x00000000


	//----- nvinfo : EIATTR_REGCOUNT
	.align		4
.L_83:
        /*01ec*/ 	.byte	0x04, 0x2f
        /*01ee*/ 	.short	(.L_85 - .L_84)
	.align		4
.L_84:
        /*01f0*/ 	.word	index@(_Z14y_A_LHS_on_gpuPdS_S_iidd)
        /*01f4*/ 	.word	0x00000014


	//----- nvinfo : EIATTR_FRAME_SIZE
	.align		4
.L_85:
        /*01f8*/ 	.byte	0x04, 0x11
        /*01fa*/ 	.short	(.L_87 - .L_86)
	.align		4
.L_86:
        /*01fc*/ 	.word	index@(_Z14y_A_LHS_on_gpuPdS_S_iidd)
        /*0200*/ 	.word	0x00000000


	//----- nvinfo : EIATTR_REGCOUNT
	.align		4
.L_87:
        /*0204*/ 	.byte	0x04, 0x2f
        /*0206*/ 	.short	(.L_89 - .L_88)
	.align		4
.L_88:
        /*0208*/ 	.word	index@(_Z14y_b_RHS_on_gpuPdS_S_S_S_iiddd)
        /*020c*/ 	.word	0x00000020


	//----- nvinfo : EIATTR_FRAME_SIZE
	.align		4
.L_89:
        /*0210*/ 	.byte	0x04, 0x11
        /*0212*/ 	.short	(.L_91 - .L_90)
	.align		4
.L_90:
        /*0214*/ 	.word	index@(_Z14y_b_RHS_on_gpuPdS_S_S_S_iiddd)
        /*0218*/ 	.word	0x00000000


	//----- nvinfo : EIATTR_REGCOUNT
	.align		4
.L_91:
        /*021c*/ 	.byte	0x04, 0x2f
        /*021e*/ 	.short	(.L_93 - .L_92)
	.align		4
.L_92:
        /*0220*/ 	.word	index@(_Z22x_b_rhs_compact_on_gpuPdS_iii)
        /*0224*/ 	.word	0x0000001a


	//----- nvinfo : EIATTR_FRAME_SIZE
	.align		4
.L_93:
        /*0228*/ 	.byte	0x04, 0x11
        /*022a*/ 	.short	(.L_95 - .L_94)
	.align		4
.L_94:
        /*022c*/ 	.word	index@($__internal_5_$__cuda_sm20_div_rn_f64_full)
        /*0230*/ 	.word	0x00000000


	//----- nvinfo : EIATTR_FRAME_SIZE
	.align		4
.L_95:
        /*0234*/ 	.byte	0x04, 0x11
        /*0236*/ 	.short	(.L_97 - .L_96)
	.align		4
.L_96:
        /*0238*/ 	.word	index@(_Z22x_b_rhs_compact_on_gpuPdS_iii)
        /*023c*/ 	.word	0x00000000


	//----- nvinfo : EIATTR_REGCOUNT
	.align		4
.L_97:
        /*0240*/ 	.byte	0x04, 0x2f
        /*0242*/ 	.short	(.L_99 - .L_98)
	.align		4
.L_98:
        /*0244*/ 	.word	index@(_Z22y_b_rhs_compact_on_gpuPdS_ii)
        /*0248*/ 	.word	0x0000001d


	//----- nvinfo : EIATTR_FRAME_SIZE
	.align		4
.L_99:
        /*024c*/ 	.byte	0x04, 0x11
        /*024e*/ 	.short	(.L_101 - .L_100)
	.align		4
.L_100:
        /*0250*/ 	.word	index@($__internal_4_$__cuda_sm20_div_rn_f64_full)
        /*0254*/ 	.word	0x00000000


	//----- nvinfo : EIATTR_FRAME_SIZE
	.align		4
.L_101:
        /*0258*/ 	.byte	0x04, 0x11
        /*025a*/ 	.short	(.L_103 - .L_102)
	.align		4
.L_102:
        /*025c*/ 	.word	index@(_Z22y_b_rhs_compact_on_gpuPdS_ii)
        /*0260*/ 	.word	0x00000000


	//----- nvinfo : EIATTR_REGCOUNT
	.align		4
.L_103:
        /*0264*/ 	.byte	0x04, 0x2f
        /*0266*/ 	.short	(.L_105 - .L_104)
	.align		4
.L_104:
        /*0268*/ 	.word	index@(_Z15x_Thomas_on_gpuPdS_S_S_S_S_S_iii)
        /*026c*/ 	.word	0x0000002c


	//----- nvinfo : EIATTR_FRAME_SIZE
	.align		4
.L_105:
        /*0270*/ 	.byte	0x04, 0x11
        /*0272*/ 	.short	(.L_107 - .L_106)
	.align		4
.L_106:
        /*0274*/ 	.word	index@($__internal_3_$__cuda_sm20_div_rn_f64_full)
        /*0278*/ 	.word	0x00000000


	//----- nvinfo : EIATTR_FRAME_SIZE
	.align		4
.L_107:
        /*027c*/ 	.byte	0x04, 0x11
        /*027e*/ 	.short	(.L_109 - .L_108)
	.align		4
.L_108:
        /*0280*/ 	.word	index@($__internal_2_$__cuda_sm20_dblrcp_rn_slowpath_v3)
        /*0284*/ 	.word	0x00000000


	//----- nvinfo : EIATTR_FRAME_SIZE
	.align		4
.L_109:
        /*0288*/ 	.byte	0x04, 0x11
        /*028a*/ 	.short	(.L_111 - .L_110)
	.align		4
.L_110:
        /*028c*/ 	.word	index@(_Z15x_Thomas_on_gpuPdS_S_S_S_S_S_iii)
        /*0290*/ 	.word	0x00000000


	//----- nvinfo : EIATTR_REGCOUNT
	.align		4
.L_111:
        /*0294*/ 	.byte	0x04, 0x2f
        /*0296*/ 	.short	(.L_113 - .L_112)
	.align		4
.L_112:
        /*0298*/ 	.word	index@(_Z15y_Thomas_on_gpuPdS_S_S_S_S_S_iii)
        /*029c*/ 	.word	0x00000030


	//----- nvinfo : EIATTR_FRAME_SIZE
	.align		4
.L_113:
        /*02a0*/ 	.byte	0x04, 0x11
        /*02a2*/ 	.short	(.L_115 - .L_114)
	.align		4
.L_114:
        /*02a4*/ 	.word	index@($__internal_1_$__cuda_sm20_div_rn_f64_full)
        /*02a8*/ 	.word	0x00000000


	//----- nvinfo : EIATTR_FRAME_SIZE
	.align		4
.L_115:
        /*02ac*/ 	.byte	0x04, 0x11
        /*02ae*/ 	.short	(.L_117 - .L_116)
	.align		4
.L_116:
        /*02b0*/ 	.word	index@($__internal_0_$__cuda_sm20_dblrcp_rn_slowpath_v3)
        /*02b4*/ 	.word	0x00000000


	//----- nvinfo : EIATTR_FRAME_SIZE
	.align		4
.L_117:
        /*02b8*/ 	.byte	0x04, 0x11
        /*02ba*/ 	.short	(.L_119 - .L_118)
	.align		4
.L_118:
        /*02bc*/ 	.word	index@(_Z15y_Thomas_on_gpuPdS_S_S_S_S_S_iii)
        /*02c0*/ 	.word	0x00000000


	//----- nvinfo : EIATTR_REGCOUNT
	.align		4
.L_119:
        /*02c4*/ 	.byte	0x04, 0x2f
        /*02c6*/ 	.short	(.L_121 - .L_120)
	.align		4
.L_120:
        /*02c8*/ 	.word	index@(_Z26parareal_correction_kernelPKdS0_S0_Pdi)
        /*02cc*/ 	.word	0x00000018


	//----- nvinfo : EIATTR_FRAME_SIZE
	.align		4
.L_121:
        /*02d0*/ 	.byte	0x04, 0x11
        /*02d2*/ 	.short	(.L_123 - .L_122)
	.align		4
.L_122:
        /*02d4*/ 	.word	index@(_Z26parareal_correction_kernelPKdS0_S0_Pdi)
        /*02d8*/ 	.word	0x00000000


	//----- nvinfo : EIATTR_MIN_STACK_SIZE
	.align		4
.L_123:
        /*02dc*/ 	.byte	0x04, 0x12
        /*02de*/ 	.short	(.L_125 - .L_124)
	.align		4
.L_124:
        /*02e0*/ 	.word	index@(_Z26parareal_correction_kernelPKdS0_S0_Pdi)
        /*02e4*/ 	.word	0x00000000


	//----- nvinfo : EIATTR_MIN_STACK_SIZE
	.align		4
.L_125:
        /*02e8*/ 	.byte	0x04, 0x12
        /*02ea*/ 	.short	(.L_127 - .L_126)
	.align		4
.L_126:
        /*02ec*/ 	.word	index@(_Z15y_Thomas_on_gpuPdS_S_S_S_S_S_iii)
        /*02f0*/ 	.word	0x00000000


	//----- nvinfo : EIATTR_MIN_STACK_SIZE
	.align		4
.L_127:
        /*02f4*/ 	.byte	0x04, 0x12
        /*02f6*/ 	.short	(.L_129 - .L_128)
	.align		4
.L_128:
        /*02f8*/ 	.word	index@(_Z15x_Thomas_on_gpuPdS_S_S_S_S_S_iii)
        /*02fc*/ 	.word	0x00000000


	//----- nvinfo : EIATTR_MIN_STACK_SIZE
	.align		4
.L_129:
        /*0300*/ 	.byte	0x04, 0x12
        /*0302*/ 	.short	(.L_131 - .L_130)
	.align		4
.L_130:
        /*0304*/ 	.word	index@(_Z22y_b_rhs_compact_on_gpuPdS_ii)
        /*0308*/ 	.word	0x00000000


	//----- nvinfo : EIATTR_MIN_STACK_SIZE
	.align		4
.L_131:
        /*030c*/ 	.byte	0x04, 0x12
        /*030e*/ 	.short	(.L_133 - .L_132)
	.align		4
.L_132:
        /*0310*/ 	.word	index@(_Z22x_b_rhs_compact_on_gpuPdS_iii)
        /*0314*/ 	.word	0x00000000


	//----- nvinfo : EIATTR_MIN_STACK_SIZE
	.align		4
.L_133:
        /*0318*/ 	.byte	0x04, 0x12
        /*031a*/ 	.short	(.L_135 - .L_134)
	.align		4
.L_134:
        /*031c*/ 	.word	index@(_Z14y_b_RHS_on_gpuPdS_S_S_S_iiddd)
        /*0320*/ 	.word	0x00000000


	//----- nvinfo : EIATTR_MIN_STACK_SIZE
	.align		4
.L_135:
        /*0324*/ 	.byte	0x04, 0x12
        /*0326*/ 	.short	(.L_137 - .L_136)
	.align		4
.L_136:
        /*0328*/ 	.word	index@(_Z14y_A_LHS_on_gpuPdS_S_iidd)
        /*032c*/ 	.word	0x00000000


	//----- nvinfo : EIATTR_MIN_STACK_SIZE
	.align		4
.L_137:
        /*0330*/ 	.byte	0x04, 0x12
        /*0332*/ 	.short	(.L_139 - .L_138)
	.align		4
.L_138:
        /*0334*/ 	.word	index@(_Z14x_b_RHS_on_gpuPdS_S_S_S_iiddd)
        /*0338*/ 	.word	0x00000000


	//----- nvinfo : EIATTR_MIN_STACK_SIZE
	.align		4
.L_139:
        /*033c*/ 	.byte	0x04, 0x12
        /*033e*/ 	.short	(.L_141 - .L_140)
	.align		4
.L_140:
        /*0340*/ 	.word	index@(_Z14x_A_LHS_on_gpuPdS_S_iidd)
        /*0344*/ 	.word	0x00000000


	//----- nvinfo : EIATTR_MIN_STACK_SIZE
	.align		4
.L_141:
        /*0348*/ 	.byte	0x04, 0x12
        /*034a*/ 	.short	(.L_143 - .L_142)
	.align		4
.L_142:
        /*034c*/ 	.word	index@(_Z15dcdy_bar_on_gpuPdS_S_S_iiid)
        /*0350*/ 	.word	0x00000000


	//----- nvinfo : EIATTR_MIN_STACK_SIZE
	.align		4
.L_143:
        /*0354*/ 	.byte	0x04, 0x12
        /*0356*/ 	.short	(.L_145 - .L_144)
	.align		4
.L_144:
        /*0358*/ 	.word	index@(_Z15dcdx_bar_on_gpuPdS_S_S_iiid)
        /*035c*/ 	.word	0x00000000


	//----- nvinfo : EIATTR_MIN_STACK_SIZE
	.align		4
.L_145:
        /*0360*/ 	.byte	0x04, 0x12
        /*0362*/ 	.short	(.L_147 - .L_146)
	.align		4
.L_146:
        /*0364*/ 	.word	index@(_Z22y_step_intC_ppm_on_gpuPdS_S_S_S_S_S_S_iiid)
        /*0368*/ 	.word	0x00000000


	//----- nvinfo : EIATTR_MIN_STACK_SIZE
	.align		4
.L_147:
        /*036c*/ 	.byte	0x04, 0x12
        /*036e*/ 	.short	(.L_149 - .L_148)
	.align		4
.L_148:
        /*0370*/ 	.word	index@(_Z22y_step_ppm_coef_on_gpuPdS_S_S_S_iii)
        /*0374*/ 	.word	0x00000000


	//----- nvinfo : EIATTR_MIN_STACK_SIZE
	.align		4
.L_149:
        /*0378*/ 	.byte	0x04, 0x12
        /*037a*/ 	.short	(.L_151 - .L_150)
	.align		4
.L_150:
        /*037c*/ 	.word	index@(_Z22x_step_intC_ppm_on_gpuPdS_S_S_S_S_S_S_iiid)
        /*0380*/ 	.word	0x00000000


	//----- nvinfo : EIATTR_MIN_STACK_SIZE
	.align		4
.L_151:
        /*0384*/ 	.byte	0x04, 0x12
        /*0386*/ 	.short	(.L_153 - .L_152)
	.align		4
.L_152:
        /*0388*/ 	.word	index@(_Z22x_step_ppm_coef_on_gpuPdS_S_S_S_iii)
        /*038c*/ 	.word	0x00000000


	//----- nvinfo : EIATTR_MIN_STACK_SIZE
	.align		4
.L_153:
        /*0390*/ 	.byte	0x04, 0x12
        /*0392*/ 	.short	(.L_155 - .L_154)
	.align		4
.L_154:
        /*0394*/ 	.word	index@(_Z25intersection_point_hori_yPdS_ii)
        /*0398*/ 	.word	0x00000000


	//----- nvinfo : EIATTR_MIN_STACK_SIZE
	.align		4
.L_155:
        /*039c*/ 	.byte	0x04, 0x12
        /*039e*/ 	.short	(.L_157 - .L_156)
	.align		4
.L_156:
        /*03a0*/ 	.word	index@(_Z25intersection_point_vert_xPdS_ii)
        /*03a4*/ 	.word	0x00000000


	//----- nvinfo : EIATTR_MIN_STACK_SIZE
	.align		4
.L_157:
        /*03a8*/ 	.byte	0x04, 0x12
        /*03aa*/ 	.short	(.L_159 - .L_158)
	.align		4
.L_158:
        /*03ac*/ 	.word	index@(_Z26get_Lagrange_points_on_gpuPdS_S_S_S_iiid)
        /*03b0*/ 	.word	0x00000000


	//----- nvinfo : EIATTR_MIN_STACK_SIZE
	.align		4
.L_159:
        /*03b4*/ 	.byte	0x04, 0x12
        /*03b6*/ 	.short	(.L_161 - .L_160)
	.align		4
.L_160:
        /*03b8*/ 	.word	index@(_Z28get_Euler_half_points_on_gpuPdS_iiidd)
        /*03bc*/ 	.word	0x00000000


	//----- nvinfo : EIATTR_MIN_STACK_SIZE
	.align		4
.L_161:
        /*03c0*/ 	.byte	0x04, 0x12
        /*03c2*/ 	.short	(.L_163 - .L_162)
	.align		4
.L_162:
        /*03c4*/ 	.word	index@(_Z35get_Euler_cell_center_points_on_gpuPdS_iiidd)
        /*03c8*/ 	.word	0x00000000


	//----- nvinfo : EIATTR_MIN_STACK_SIZE
	.align		4
.L_163:
        /*03cc*/ 	.byte	0x04, 0x12
        /*03ce*/ 	.short	(.L_165 - .L_164)
	.align		4
.L_164:
        /*03d0*/ 	.word	index@(_Z22get_source_term_on_gpuPdS_S_ddddi)
        /*03d4*/ 	.word	0x00000000


	//----- nvinfo : EIATTR_MIN_STACK_SIZE
	.align		4
.L_165:
        /*03d8*/ 	.byte	0x04, 0x12
        /*03da*/ 	.short	(.L_167 - .L_166)
	.align		4
.L_166:
        /*03dc*/ 	.word	index@(_Z25get_exact_solution_on_gpuPdS_S_ddddi)
        /*03e0*/ 	.word	0x00000028
.L_167:


//--------------------- .nv.compat                --------------------------
	.section	.nv.compat,"",@"SHT_CUDA_COMPAT_INFO"
	.align	4
        /*0000*/ 	.byte	0x02, 0x09, 0x00, 0x00, 0x02, 0x02, 0x01, 0x00, 0x02, 0x05, 0x05, 0x00, 0x03, 0x07, 0x01, 0x01
        /*0010*/ 	.byte	0x02, 0x03, 0x00, 0x00, 0x02, 0x06, 0x01, 0x00, 0x04, 0x0b, 0x08, 0x00, 0x01, 0x00, 0x00, 0x00
        /*0020*/ 	.byte	0x00, 0x00, 0x00, 0x00


//--------------------- .nv.info._Z26parareal_correction_kernelPKdS0_S0_Pdi --------------------------
	.section	.nv.info._Z26parareal_correction_kernelPKdS0_S0_Pdi,"",@"SHT_CUDA_INFO"
	.sectionflags	@""
	.align	4


	//----- nvinfo : EIATTR_CUDA_API_VERSION
	.align		4
        /*0000*/ 	.byte	0x04, 0x37
        /*0002*/ 	.short	(.L_169 - .L_168)
.L_168:
        /*0004*/ 	.word	0x00000082


	//----- nvinfo : EIATTR_KPARAM_INFO
	.align		4
.L_169:
        /*0008*/ 	.byte	0x04, 0x17
        /*000a*/ 	.short	(.L_171 - .L_170)
.L_170:
        /*000c*/ 	.word	0x00000000
        /*0010*/ 	.short	0x0004
        /*0012*/ 	.short	0x0020
        /*0014*/ 	.byte	0x00, 0xf0, 0x11, 0x00


	//----- nvinfo : EIATTR_KPARAM_INFO
	.align		4
.L_171:
        /*0018*/ 	.byte	0x04, 0x17
        /*001a*/ 	.short	(.L_173 - .L_172)
.L_172:
        /*001c*/ 	.word	0x00000000
        /*0020*/ 	.short	0x0003
        /*0022*/ 	.short	0x0018
        /*0024*/ 	.byte	0x00, 0xf5, 0x21, 0x00


	//----- nvinfo : EIATTR_KPARAM_INFO
	.align		4
.L_173:
        /*0028*/ 	.byte	0x04, 0x17
        /*002a*/ 	.short	(.L_175 - .L_174)
.L_174:
        /*002c*/ 	.word	0x00000000
        /*0030*/ 	.short	0x0002
        /*0032*/ 	.short	0x0010
        /*0034*/ 	.byte	0x00, 0xf5, 0x21, 0x00


	//----- nvinfo : EIATTR_KPARAM_INFO
	.align		4
.L_175:
        /*0038*/ 	.byte	0x04, 0x17
        /*003a*/ 	.short	(.L_177 - .L_176)
.L_176:
        /*003c*/ 	.word	0x00000000
        /*0040*/ 	.short	0x0001
        /*0042*/ 	.short	0x0008
        /*0044*/ 	.byte	0x00, 0xf5, 0x21, 0x00


	//----- nvinfo : EIATTR_KPARAM_INFO
	.align		4
.L_177:
        /*0048*/ 	.byte	0x04, 0x17
        /*004a*/ 	.short	(.L_179 - .L_178)
.L_178:
        /*004c*/ 	.word	0x00000000
        /*0050*/ 	.short	0x0000
        /*0052*/ 	.short	0x0000
        /*0054*/ 	.byte	0x00, 0xf5, 0x21, 0x00


	//----- nvinfo : EIATTR_SPARSE_MMA_MASK
	.align		4
.L_179:
        /*0058*/ 	.byte	0x03, 0x50
        /*005a*/ 	.short	0x0000


	//----- nvinfo : EIATTR_MAXREG_COUNT
	.align		4
        /*005c*/ 	.byte	0x03, 0x1b
        /*005e*/ 	.short	0x00ff


	//----- nvinfo : EIATTR_MERCURY_ISA_VERSION
	.align		4
        /*0060*/ 	.byte	0x03, 0x5f
        /*0062*/ 	.short	0x0101


	//----- nvinfo : EIATTR_VRC_CTA_INIT_COUNT
	.align		4
        /*0064*/ 	.byte	0x02, 0x4a
	.zero		1
	.zero		1


	//----- nvinfo : EIATTR_EXIT_INSTR_OFFSETS
	.align		4
        /*0068*/ 	.byte	0x04, 0x1c
        /*006a*/ 	.short	(.L_181 - .L_180)


	//   ....[0]....
.L_180:
        /*006c*/ 	.word	0x00000070


	//   ....[1]....
        /*0070*/ 	.word	0x000001c0


	//----- nvinfo : EIATTR_CRS_STACK_SIZE
	.align		4
.L_181:
        /*0074*/ 	.byte	0x04, 0x1e
        /*0076*/ 	.short	(.L_183 - .L_182)
.L_182:
        /*0078*/ 	.word	0x00000000


	//----- nvinfo : EIATTR_CBANK_PARAM_SIZE
	.align		4
.L_183:
        /*007c*/ 	.byte	0x03, 0x19
        /*007e*/ 	.short	0x0024


	//----- nvinfo : EIATTR_PARAM_CBANK
	.align		4
        /*0080*/ 	.byte	0x04, 0x0a
        /*0082*/ 	.short	(.L_185 - .L_184)
	.align		4
.L_184:
        /*0084*/ 	.word	index@(.nv.constant0._Z26parareal_correction_kernelPKdS0_S0_Pdi)
        /*0088*/ 	.short	0x0380
        /*008a*/ 	.short	0x0024


	//----- nvinfo : EIATTR_SW_WAR
	.align		4
.L_185:
        /*008c*/ 	.byte	0x04, 0x36
        /*008e*/ 	.short	(.L_187 - .L_186)
.L_186:
        /*0090*/ 	.word	0x00000008
.L_187:


//--------------------- .nv.info._Z15y_Thomas_on_gpuPdS_S_S_S_S_S_iii --------------------------
	.section	.nv.info._Z15y_Thomas_on_gpuPdS_S_S_S_S_S_iii,"",@"SHT_CUDA_INFO"
	.sectionflags	@""
	.align	4


	//----- nvinfo : EIATTR_CUDA_API_VERSION
	.align		4
        /*0000*/ 	.byte	0x04, 0x37
        /*0002*/ 	.short	(.L_189 - .L_188)
.L_188:
        /*0004*/ 	.word	0x00000082


	//----- nvinfo : EIATTR_KPARAM_INFO
	.align		4
.L_189:
        /*0008*/ 	.byte	0x04, 0x17
        /*000a*/ 	.short	(.L_191 - .L_190)
.L_190:
        /*000c*/ 	.word	0x00000000
        /*0010*/ 	.short	0x0009
        /*0012*/ 	.short	0x0040
        /*0014*/ 	.byte	0x00, 0xf0, 0x11, 0x00


	//----- nvinfo : EIATTR_KPARAM_INFO
	.align		4
.L_191:
        /*0018*/ 	.byte	0x04, 0x17
        /*001a*/ 	.short	(.L_193 - .L_192)
.L_192:
        /*001c*/ 	.word	0x00000000
        /*0020*/ 	.short	0x0008
        /*0022*/ 	.short	0x003c
        /*0024*/ 	.byte	0x00, 0xf0, 0x11, 0x00


	//----- nvinfo : EIATTR_KPARAM_INFO
	.align		4
.L_193:
        /*0028*/ 	.byte	0x04, 0x17
        /*002a*/ 	.short	(.L_195 - .L_194)
.L_194:
        /*002c*/ 	.word	0x00000000
        /*0030*/ 	.short	0x0007
        /*0032*/ 	.short	0x0038
        /*0034*/ 	.byte	0x00, 0xf0, 0x11, 0x00


	//----- nvinfo : EIATTR_KPARAM_INFO
	.align		4
.L_195:
        /*0038*/ 	.byte	0x04, 0x17
        /*003a*/ 	.short	(.L_197 - .L_196)
.L_196:
        /*003c*/ 	.word	0x00000000
        /*0040*/ 	.short	0x0006
        /*0042*/ 	.short	0x0030
        /*0044*/ 	.byte	0x00, 0xf5, 0x21, 0x00


	//----- nvinfo : EIATTR_KPARAM_INFO
	.align		4
.L_197:
        /*0048*/ 	.byte	0x04, 0x17
        /*004a*/ 	.short	(.L_199 - .L_198)
.L_198:
        /*004c*/ 	.word	0x00000000
        /*0050*/ 	.short	0x0005
        /*0052*/ 	.short	0x0028
        /*0054*/ 	.byte	0x00, 0xf5, 0x21, 0x00


	//----- nvinfo : EIATTR_KPARAM_INFO
	.align		4
.L_199:
        /*0058*/ 	.byte	0x04, 0x17
        /*005a*/ 	.short	(.L_201 - .L_200)
.L_200:
        /*005c*/ 	.word	0x00000000
        /*0060*/ 	.short	0x0004
        /*0062*/ 	.short	0x0020
        /*0064*/ 	.byte	0x00, 0xf5, 0x21, 0x00


	//----- nvinfo : EIATTR_KPARAM_INFO
	.align		4
.L_201:
        /*0068*/ 	.byte	0x04, 0x17
        /*006a*/ 	.short	(.L_203 - .L_202)
.L_202:
        /*006c*/ 	.word	0x00000000
        /*0070*/ 	.short	0x0003
        /*0072*/ 	.short	0x0018
        /*0074*/ 	.byte	0x00, 0xf5, 0x21, 0x00


	//----- nvinfo : EIATTR_KPARAM_INFO
	.align		4
.L_203:
        /*0078*/ 	.byte	0x04, 0x17
        /*007a*/ 	.short	(.L_205 - .L_204)
.L_204:
        /*007c*/ 	.word	0x00000000
        /*0080*/ 	.short	0x0002
        /*0082*/ 	.short	0x0010
        /*0084*/ 	.byte	0x00, 0xf5, 0x21, 0x00


	//----- nvinfo : EIATTR_KPARAM_INFO
	.align		4
.L_205:
        /*0088*/ 	.byte	0x04, 0x17
        /*008a*/ 	.short	(.L_207 - .L_206)
.L_206:
        /*008c*/ 	.word	0x00000000
        /*0090*/ 	.short	0x0001
        /*0092*/ 	.short	0x0008
        /*0094*/ 	.byte	0x00, 0xf5, 0x21, 0x00


	//----- nvinfo : EIATTR_KPARAM_INFO
	.align		4
.L_207:
        /*0098*/ 	.byte	0x04, 0x17
        /*009a*/ 	.short	(.L_209 - .L_208)
.L_208:
        /*009c*/ 	.word	0x00000000
        /*00a0*/ 	.short	0x0000
        /*00a2*/ 	.short	0x0000
        /*00a4*/ 	.byte	0x00, 0xf5, 0x21, 0x00


	//----- nvinfo : EIATTR_SPARSE_MMA_MASK
	.align		4
.L_209:
        /*00a8*/ 	.byte	0x03, 0x50
        /*00aa*/ 	.short	0x0000


	//----- nvinfo : EIATTR_MAXREG_COUNT
	.align		4
        /*00ac*/ 	.byte	0x03, 0x1b
        /*00ae*/ 	.short	0x00ff


	//----- nvinfo : EIATTR_MERCURY_ISA_VERSION
	.align		4
        /*00b0*/ 	.byte	0x03, 0x5f
        /*00b2*/ 	.short	0x0101


	//----- nvinfo : EIATTR_VRC_CTA_INIT_COUNT
	.align		4
        /*00b4*/ 	.byte	0x02, 0x4a
	.zero		1
	.zero		1


	//----- nvinfo : EIATTR_EXIT_INSTR_OFFSETS
	.align		4
        /*00b8*/ 	.byte	0x04, 0x1c
        /*00ba*/ 	.short	(.L_211 - .L_210)


	//   ....[0]....
.L_210:
        /*00bc*/ 	.word	0x00000070


	//   ....[1]....
        /*00c0*/ 	.word	0x00000550


	//   ....[2]....
        /*00c4*/ 	.word	0x000023a0


	//----- nvinfo : EIATTR_CRS_STACK_SIZE
	.align		4
.L_211:
        /*00c8*/ 	.byte	0x04, 0x1e
        /*00ca*/ 	.short	(.L_213 - .L_212)
.L_212:
        /*00cc*/ 	.word	0x00000000


	//----- nvinfo : EIATTR_CBANK_PARAM_SIZE
	.align		4
.L_213:
        /*00d0*/ 	.byte	0x03, 0x19
        /*00d2*/ 	.short	0x0044


	//----- nvinfo : EIATTR_PARAM_CBANK
	.align		4
        /*00d4*/ 	.byte	0x04, 0x0a
        /*00d6*/ 	.short	(.L_215 - .L_214)
	.align		4
.L_214:
        /*00d8*/ 	.word	index@(.nv.constant0._Z15y_Thomas_on_gpuPdS_S_S_S_S_S_iii)
        /*00dc*/ 	.short	0x0380
        /*00de*/ 	.short	0x0044


	//----- nvinfo : EIATTR_SW_WAR
	.align		4
.L_215:
        /*00e0*/ 	.byte	0x04, 0x36
        /*00e2*/ 	.short	(.L_217 - .L_216)
.L_216:
        /*00e4*/ 	.word	0x00000008
.L_217:


//--------------------- .nv.info._Z15x_Thomas_on_gpuPdS_S_S_S_S_S_iii --------------------------
	.section	.nv.info._Z15x_Thomas_on_gpuPdS_S_S_S_S_S_iii,"",@"SHT_CUDA_INFO"
	.sectionflags	@""
	.align	4


	//----- nvinfo : EIATTR_CUDA_API_VERSION
	.align		4
        /*0000*/ 	.byte	0x04, 0x37
        /*0002*/ 	.short	(.L_219 - .L_218)
.L_218:
        /*0004*/ 	.word	0x00000082


	//----- nvinfo : EIATTR_KPARAM_INFO
	.align		4
.L_219:
        /*0008*/ 	.byte	0x04, 0x17
        /*000a*/ 	.short	(.L_221 - .L_220)
.L_220:
        /*000c*/ 	.word	0x00000000
        /*0010*/ 	.short	0x0009
        /*0012*/ 	.short	0x0040
        /*0014*/ 	.byte	0x00, 0xf0, 0x11, 0x00


	//----- nvinfo : EIATTR_KPARAM_INFO
	.align		4
.L_221:
        /*0018*/ 	.byte	0x04, 0x17
        /*001a*/ 	.short	(.L_223 - .L_222)
.L_222:
        /*001c*/ 	.word	0x00000000
        /*0020*/ 	.short	0x0008
        /*0022*/ 	.short	0x003c
        /*0024*/ 	.byte	0x00, 0xf0, 0x11, 0x00


	//----- nvinfo : EIATTR_KPARAM_INFO
	.align		4
.L_223:
        /*0028*/ 	.byte	0x04, 0x17
        /*002a*/ 	.short	(.L_225 - .L_224)
.L_224:
        /*002c*/ 	.word	0x00000000
        /*0030*/ 	.short	0x0007
        /*0032*/ 	.short	0x0038
        /*0034*/ 	.byte	0x00, 0xf0, 0x11, 0x00


	//----- nvinfo : EIATTR_KPARAM_INFO
	.align		4
.L_225:
        /*0038*/ 	.byte	0x04, 0x17
        /*003a*/ 	.short	(.L_227 - .L_226)
.L_226:
        /*003c*/ 	.word	0x00000000
        /*0040*/ 	.short	0x0006
        /*0042*/ 	.short	0x0030
        /*0044*/ 	.byte	0x00, 0xf5, 0x21, 0x00


	//----- nvinfo : EIATTR_KPARAM_INFO
	.align		4
.L_227:
        /*0048*/ 	.byte	0x04, 0x17
        /*004a*/ 	.short	(.L_229 - .L_228)
.L_228:
        /*004c*/ 	.word	0x00000000
        /*0050*/ 	.short	0x0005
        /*0052*/ 	.short	0x0028
        /*0054*/ 	.byte	0x00, 0xf5, 0x21, 0x00


	//----- nvinfo : EIATTR_KPARAM_INFO
	.align		4
.L_229:
        /*0058*/ 	.byte	0x04, 0x17
        /*005a*/ 	.short	(.L_231 - .L_230)
.L_230:
        /*005c*/ 	.word	0x00000000
        /*0060*/ 	.short	0x0004
        /*0062*/ 	.short	0x0020
        /*0064*/ 	.byte	0x00, 0xf5, 0x21, 0x00


	//----- nvinfo : EIATTR_KPARAM_INFO
	.align		4
.L_231:
        /*0068*/ 	.byte	0x04, 0x17
        /*006a*/ 	.short	(.L_233 - .L_232)
.L_232:
        /*006c*/ 	.word	0x00000000
        /*0070*/ 	.short	0x0003
        /*0072*/ 	.short	0x0018
        /*0074*/ 	.byte	0x00, 0xf5, 0x21, 0x00


	//----- nvinfo : EIATTR_KPARAM_INFO
	.align		4
.L_233:
        /*0078*/ 	.byte	0x04, 0x17
        /*007a*/ 	.short	(.L_235 - .L_234)
.L_234:
        /*007c*/ 	.word	0x00000000
        /*0080*/ 	.short	0x0002
        /*0082*/ 	.short	0x0010
        /*0084*/ 	.byte	0x00, 0xf5, 0x21, 0x00


	//----- nvinfo : EIATTR_KPARAM_INFO
	.align		4
.L_235:
        /*0088*/ 	.byte	0x04, 0x17
        /*008a*/ 	.short	(.L_237 - .L_236)
.L_236:
        /*008c*/ 	.word	0x00000000
        /*0090*/ 	.short	0x0001
        /*0092*/ 	.short	0x0008
        /*0094*/ 	.byte	0x00, 0xf5, 0x21, 0x00


	//----- nvinfo : EIATTR_KPARAM_INFO
	.align		4
.L_237:
        /*0098*/ 	.byte	0x04, 0x17
        /*009a*/ 	.short	(.L_239 - .L_238)
.L_238:
        /*009c*/ 	.word	0x00000000
        /*00a0*/ 	.short	0x0000
        /*00a2*/ 	.short	0x0000
        /*00a4*/ 	.byte	0x00, 0xf5, 0x21, 0x00


	//----- nvinfo : EIATTR_SPARSE_MMA_MASK
	.align		4
.L_239:
        /*00a8*/ 	.byte	0x03, 0x50
        /*00aa*/ 	.short	0x0000


	//----- nvinfo : EIATTR_MAXREG_COUNT
	.align		4
        /*00ac*/ 	.byte	0x03, 0x1b
        /*00ae*/ 	.short	0x00ff


	//----- nvinfo : EIATTR_MERCURY_ISA_VERSION
	.align		4
        /*00b0*/ 	.byte	0x03, 0x5f
        /*00b2*/ 	.short	0x0101


	//----- nvinfo : EIATTR_VRC_CTA_INIT_COUNT
	.align		4
        /*00b4*/ 	.byte	0x02, 0x4a
	.zero		1
	.zero		1


	//----- nvinfo : EIATTR_EXIT_INSTR_OFFSETS
	.align		4
        /*00b8*/ 	.byte	0x04, 0x1c
        /*00ba*/ 	.short	(.L_241 - .L_240)


	//   ....[0]....
.L_240:
        /*00bc*/ 	.word	0x00000070


	//   ....[1]....
        /*00c0*/ 	.word	0x00000530


	//   ....[2]....
        /*00c4*/ 	.word	0x00002860


	//----- nvinfo : EIATTR_CRS_STACK_SIZE
	.align		4
.L_241:
        /*00c8*/ 	.byte	0x04, 0x1e
        /*00ca*/ 	.short	(.L_243 - .L_242)
.L_242:
        /*00cc*/ 	.word	0x00000000


	//----- nvinfo : EIATTR_CBANK_PARAM_SIZE
	.align		4
.L_243:
        /*00d0*/ 	.byte	0x03, 0x19
        /*00d2*/ 	.short	0x0044


	//----- nvinfo : EIATTR_PARAM_CBANK
	.align		4
        /*00d4*/ 	.byte	0x04, 0x0a
        /*00d6*/ 	.short	(.L_245 - .L_244)
	.align		4
.L_244:
        /*00d8*/ 	.word	index@(.nv.constant0._Z15x_Thomas_on_gpuPdS_S_S_S_S_S_iii)
        /*00dc*/ 	.short	0x0380
        /*00de*/ 	.short	0x0044


	//----- nvinfo : EIATTR_SW_WAR
	.align		4
.L_245:
        /*00e0*/ 	.byte	0x04, 0x36
        /*00e2*/ 	.short	(.L_247 - .L_246)
.L_246:
        /*00e4*/ 	.word	0x00000008
.L_247:


//--------------------- .nv.info._Z22y_b_rhs_compact_on_gpuPdS_ii --------------------------
	.section	.nv.info._Z22y_b_rhs_compact_on_gpuPdS_ii,"",@"SHT_CUDA_INFO"
	.sectionflags	@""
	.align	4


	//----- nvinfo : EIATTR_CUDA_API_VERSION
	.align		4
        /*0000*/ 	.byte	0x04, 0x37
        /*0002*/ 	.short	(.L_249 - .L_248)
.L_248:
        /*0004*/ 	.word	0x00000082


	//----- nvinfo : EIATTR_KPARAM_INFO
	.align		4
.L_249:
        /*0008*/ 	.byte	0x04, 0x17
        /*000a*/ 	.short	(.L_251 - .L_250)
.L_250:
        /*000c*/ 	.word	0x00000000
        /*0010*/ 	.short	0x0003
        /*0012*/ 	.short	0x0014
        /*0014*/ 	.byte	0x00, 0xf0, 0x11, 0x00


	//----- nvinfo : EIATTR_KPARAM_INFO
	.align		4
.L_251:
        /*0018*/ 	.byte	0x04, 0x17
        /*001a*/ 	.short	(.L_253 - .L_252)
.L_252:
        /*001c*/ 	.word	0x00000000
        /*0020*/ 	.short	0x0002
        /*0022*/ 	.short	0x0010
        /*0024*/ 	.byte	0x00, 0xf0, 0x11, 0x00


	//----- nvinfo : EIATTR_KPARAM_INFO
	.align		4
.L_253:
        /*0028*/ 	.byte	0x04, 0x17
        /*002a*/ 	.short	(.L_255 - .L_254)
.L_254:
        /*002c*/ 	.word	0x00000000
        /*0030*/ 	.short	0x0001
        /*0032*/ 	.short	0x0008
        /*0034*/ 	.byte	0x00, 0xf5, 0x21, 0x00


	//----- nvinfo : EIATTR_KPARAM_INFO
	.align		4
.L_255:
        /*0038*/ 	.byte	0x04, 0x17
        /*003a*/ 	.short	(.L_257 - .L_256)
.L_256:
        /*003c*/ 	.word	0x00000000
        /*0040*/ 	.short	0x0000
        /*0042*/ 	.short	0x0000
        /*0044*/ 	.byte	0x00, 0xf5, 0x21, 0x00


	//----- nvinfo : EIATTR_SPARSE_MMA_MASK
	.align		4
.L_257:
        /*0048*/ 	.byte	0x03, 0x50
        /*004a*/ 	.short	0x0000


	//----- nvinfo : EIATTR_MAXREG_COUNT
	.align		4
        /*004c*/ 	.byte	0x03, 0x1b
        /*004e*/ 	.short	0x00ff


	//----- nvinfo : EIATTR_MERCURY_ISA_VERSION
	.align		4
        /*0050*/ 	.byte	0x03, 0x5f
        /*0052*/ 	.short	0x0101


	//----- nvinfo : EIATTR_VRC_CTA_INIT_COUNT
	.align		4
        /*0054*/ 	.byte	0x02, 0x4a
	.zero		1
	.zero		1


	//----- nvinfo : EIATTR_EXIT_INSTR_OFFSETS
	.align		4
        /*0058*/ 	.byte	0x04, 0x1c
        /*005a*/ 	.short	(.L_259 - .L_258)


	//   ....[0]....
.L_258:
        /*005c*/ 	.word	0x00000070


	//   ....[1]....
        /*0060*/ 	.word	0x00000670


	//----- nvinfo : EIATTR_CRS_STACK_SIZE
	.align		4
.L_259:
        /*0064*/ 	.byte	0x04, 0x1e
        /*0066*/ 	.short	(.L_261 - .L_260)
.L_260:
        /*0068*/ 	.word	0x00000000


	//----- nvinfo : EIATTR_CBANK_PARAM_SIZE
	.align		4
.L_261:
        /*006c*/ 	.byte	0x03, 0x19
        /*006e*/ 	.short	0x0018


	//----- nvinfo : EIATTR_PARAM_CBANK
	.align		4
        /*0070*/ 	.byte	0x04, 0x0a
        /*0072*/ 	.short	(.L_263 - .L_262)
	.align		4
.L_262:
        /*0074*/ 	.word	index@(.nv.constant0._Z22y_b_rhs_compact_on_gpuPdS_ii)
        /*0078*/ 	.short	0x0380
        /*007a*/ 	.short	0x0018


	//----- nvinfo : EIATTR_SW_WAR
	.align		4
.L_263:
        /*007c*/ 	.byte	0x04, 0x36
        /*007e*/ 	.short	(.L_265 - .L_264)
.L_264:
        /*0080*/ 	.word	0x00000008
.L_265:


//--------------------- .nv.info._Z22x_b_rhs_compact_on_gpuPdS_iii --------------------------
	.section	.nv.info._Z22x_b_rhs_compact_on_gpuPdS_iii,"",@"SHT_CUDA_INFO"
	.sectionflags	@""
	.align	4


	//----- nvinfo : EIATTR_CUDA_API_VERSION
	.align		4
        /*0000*/ 	.byte	0x04, 0x37
        /*0002*/ 	.short	(.L_267 - .L_266)
.L_266:
        /*0004*/ 	.word	0x00000082


	//----- nvinfo : EIATTR_KPARAM_INFO
	.align		4
.L_267:
        /*0008*/ 	.byte	0x04, 0x17
        /*000a*/ 	.short	(.L_269 - .L_268)
.L_268:
        /*000c*/ 	.word	0x00000000
        /*0010*/ 	.short	0x0004
        /*0012*/ 	.short	0x0018
        /*0014*/ 	.byte	0x00, 0xf0, 0x11, 0x00


	//----- nvinfo : EIATTR_KPARAM_INFO
	.align		4
.L_269:
        /*0018*/ 	.byte	0x04, 0x17
        /*001a*/ 	.short	(.L_271 - .L_270)
.L_270:
        /*001c*/ 	.word	0x00000000
        /*0020*/ 	.short	0x0003
        /*0022*/ 	.short	0x0014
        /*0024*/ 	.byte	0x00, 0xf0, 0x11, 0x00


	//----- nvinfo : EIATTR_KPARAM_INFO
	.align		4
.L_271:
        /*0028*/ 	.byte	0x04, 0x17
        /*002a*/ 	.short	(.L_273 - .L_272)
.L_272:
        /*002c*/ 	.word	0x00000000
        /*0030*/ 	.short	0x0002
        /*0032*/ 	.short	0x0010
        /*0034*/ 	.byte	0x00, 0xf0, 0x11, 0x00


	//----- nvinfo : EIATTR_KPARAM_INFO
	.align		4
.L_273:
        /*0038*/ 	.byte	0x04, 0x17
        /*003a*/ 	.short	(.L_275 - .L_274)
.L_274:
        /*003c*/ 	.word	0x00000000
        /*0040*/ 	.short	0x0001
        /*0042*/ 	.short	0x0008
        /*0044*/ 	.byte	0x00, 0xf5, 0x21, 0x00


	//----- nvinfo : EIATTR_KPARAM_INFO
	.align		4
.L_275:
        /*0048*/ 	.byte	0x04, 0x17
        /*004a*/ 	.short	(.L_277 - .L_276)
.L_276:
        /*004c*/ 	.word	0x00000000
        /*0050*/ 	.short	0x0000
        /*0052*/ 	.short	0x0000
        /*0054*/ 	.byte	0x00, 0xf5, 0x21, 0x00


	//----- nvinfo : EIATTR_SPARSE_MMA_MASK
	.align		4
.L_277:
        /*0058*/ 	.byte	0x03, 0x50
        /*005a*/ 	.short	0x0000


	//----- nvinfo : EIATTR_MAXREG_COUNT
	.align		4
        /*005c*/ 	.byte	0x03, 0x1b
        /*005e*/ 	.short	0x00ff


	//----- nvinfo : EIATTR_MERCURY_ISA_VERSION
	.align		4
        /*0060*/ 	.byte	0x03, 0x5f
        /*0062*/ 	.short	0x0101


	//----- nvinfo : EIATTR_VRC_CTA_INIT_COUNT
	.align		4
        /*0064*/ 	.byte	0x02, 0x4a
	.zero		1
	.zero		1


	//----- nvinfo : EIATTR_EXIT_INSTR_OFFSETS
	.align		4
        /*0068*/ 	.byte	0x04, 0x1c
        /*006a*/ 	.short	(.L_279 - .L_278)


	//   ....[0]....
.L_278:
        /*006c*/ 	.word	0x00000070


	//   ....[1]....
        /*0070*/ 	.word	0x00000690


	//----- nvinfo : EIATTR_CRS_STACK_SIZE
	.align		4
.L_279:
        /*0074*/ 	.byte	0x04, 0x1e
        /*0076*/ 	.short	(.L_281 - .L_280)
.L_280:
        /*0078*/ 	.word	0x00000000


	//----- nvinfo : EIATTR_CBANK_PARAM_SIZE
	.align		4
.L_281:
        /*007c*/ 	.byte	0x03, 0x19
        /*007e*/ 	.short	0x001c


	//----- nvinfo : EIATTR_PARAM_CBANK
	.align		4
        /*0080*/ 	.byte	0x04, 0x0a
        /*0082*/ 	.short	(.L_283 - .L_282)
	.align		4
.L_282:
        /*0084*/ 	.word	index@(.nv.constant0._Z22x_b_rhs_compact_on_gpuPdS_iii)
        /*0088*/ 	.short	0x0380
        /*008a*/ 	.short	0x001c


	//----- nvinfo : EIATTR_SW_WAR
	.align		4
.L_283:
        /*008c*/ 	.byte	0x04, 0x36
        /*008e*/ 	.short	(.L_285 - .L_284)
.L_284:
        /*0090*/ 	.word	0x00000008
.L_285:


//--------------------- .nv.info._Z14y_b_RHS_on_gpuPdS_S_S_S_iiddd --------------------------
	.section	.nv.info._Z14y_b_RHS_on_gpuPdS_S_S_S_iiddd,"",@"SHT_CUDA_INFO"
	.sectionflags	@""
	.align	4


	//----- nvinfo : EIATTR_CUDA_API_VERSION
	.align		4
        /*0000*/ 	.byte	0x04, 0x37
        /*0002*/ 	.short	(.L_287 - .L_286)
.L_286:
        /*0004*/ 	.word	0x00000082


	//----- nvinfo : EIATTR_KPARAM_INFO
	.align		4
.L_287:
        /*0008*/ 	.byte	0x04, 0x17
        /*000a*/ 	.short	(.L_289 - .L_288)
.L_288:
        /*000c*/ 	.word	0x00000000
        /*0010*/ 	.short	0x0009
        /*0012*/ 	.short	0x0040
        /*0014*/ 	.byte	0x00, 0xf0, 0x21, 0x00


	//----- nvinfo : EIATTR_KPARAM_INFO
	.align		4
.L_289:
        /*0018*/ 	.byte	0x04, 0x17
        /*001a*/ 	.short	(.L_291 - .L_290)
.L_290:
        /*001c*/ 	.word	0x00000000
        /*0020*/ 	.short	0x0008
        /*0022*/ 	.short	0x0038
        /*0024*/ 	.byte	0x00, 0xf0, 0x21, 0x00


	//----- nvinfo : EIATTR_KPARAM_INFO
	.align		4
.L_291:
        /*0028*/ 	.byte	0x04, 0x17
        /*002a*/ 	.short	(.L_293 - .L_292)
.L_292:
        /*002c*/ 	.word	0x00000000
        /*0030*/ 	.short	0x0007
        /*0032*/ 	.short	0x0030
        /*0034*/ 	.byte	0x00, 0xf0, 0x21, 0x00


	//----- nvinfo : EIATTR_KPARAM_INFO
	.align		4
.L_293:
        /*0038*/ 	.byte	0x04, 0x17
        /*003a*/ 	.short	(.L_295 - .L_294)
.L_294:
        /*003c*/ 	.word	0x00000000
        /*0040*/ 	.short	0x0006
        /*0042*/ 	.short	0x002c
        /*0044*/ 	.byte	0x00, 0xf0, 0x11, 0x00


	//----- nvinfo : EIATTR_KPARAM_INFO
	.align		4
.L_295:
        /*0048*/ 	.byte	0x04, 0x17
        /*004a*/ 	.short	(.L_297 - .L_296)
.L_296:
        /*004c*/ 	.word	0x00000000
        /*0050*/ 	.short	0x0005
        /*0052*/ 	.short	0x0028
        /*0054*/ 	.byte	0x00, 0xf0, 0x11, 0x00


	//----- nvinfo : EIATTR_KPARAM_INFO
	.align		4
.L_297:
        /*0058*/ 	.byte	0x04, 0x17
        /*005a*/ 	.short	(.L_299 - .L_298)
.L_298:
        /*005c*/ 	.word	0x00000000
        /*0060*/ 	.short	0x0004
        /*0062*/ 	.short	0x0020
        /*0064*/ 	.byte	0x00, 0xf5, 0x21, 0x00


	//----- nvinfo : EIATTR_KPARAM_INFO
	.align		4
.L_299:
        /*0068*/ 	.byte	0x04, 0x17
        /*006a*/ 	.short	(.L_301 - .L_300)
.L_300:
        /*006c*/ 	.word	0x00000000
        /*0070*/ 	.short	0x0003
        /*0072*/ 	.short	0x0018
        /*0074*/ 	.byte	0x00, 0xf5, 0x21, 0x00


	//----- nvinfo : EIATTR_KPARAM_INFO
	.align		4
.L_301:
        /*0078*/ 	.byte	0x04, 0x17
        /*007a*/ 	.short	(.L_303 - .L_302)
.L_302:
        /*007c*/ 	.word	0x00000000
        /*0080*/ 	.short	0x0002
        /*0082*/ 	.short	0x0010
        /*0084*/ 	.byte	0x00, 0xf5, 0x21, 0x00


	//----- nvinfo : EIATTR_KPARAM_INFO
	.align		4
.L_303:
        /*0088*/ 	.byte	0x04, 0x17
        /*008a*/ 	.short	(.L_305 - .L_304)
.L_304:
        /*008c*/ 	.word	0x00000000
        /*0090*/ 	.short	0x0001
        /*0092*/ 	.short	0x0008
        /*0094*/ 	.byte	0x00, 0xf5, 0x21, 0x00


	//----- nvinfo : EIATTR_KPARAM_INFO
	.align		4
.L_305:
        /*0098*/ 	.byte	0x04, 0x17
        /*009a*/ 	.short	(.L_307 - .L_306)
.L_306:
        /*009c*/ 	.word	0x00000000
        /*00a0*/ 	.short	0x0000
        /*00a2*/ 	.short	0x0000
        /*00a4*/ 	.byte	0x00, 0xf5, 0x21, 0x00


	//----- nvinfo : EIATTR_SPARSE_MMA_MASK
	.align		4
.L_307:
        /*00a8*/ 	.byte	0x03, 0x50
        /*00aa*/ 	.short	0x0000


	//----- nvinfo : EIATTR_MAXREG_COUNT
	.align		4
        /*00ac*/ 	.byte	0x03, 0x1b
        /*00ae*/ 	.short	0x00ff


	//----- nvinfo : EIATTR_MERCURY_ISA_VERSION
	.align		4
        /*00b0*/ 	.byte	0x03, 0x5f
        /*00b2*/ 	.short	0x0101


	//----- nvinfo : EIATTR_VRC_CTA_INIT_COUNT
	.align		4
        /*00b4*/ 	.byte	0x02, 0x4a
	.zero		1
	.zero		1


	//----- nvinfo : EIATTR_EXIT_INSTR_OFFSETS
	.align		4
        /*00b8*/ 	.byte	0x04, 0x1c
        /*00ba*/ 	.short	(.L_309 - .L_308)


	//   ....[0]....
.L_308:
        /*00bc*/ 	.word	0x00000070


	//   ....[1]....
        /*00c0*/ 	.word	0x00000480


	//----- nvinfo : EIATTR_CRS_STACK_SIZE
	.align		4
.L_309:
        /*00c4*/ 	.byte	0x04, 0x1e
        /*00c6*/ 	.short	(.L_311 - .L_310)
.L_310:
        /*00c8*/ 	.word	0x00000000


	//----- nvinfo : EIATTR_CBANK_PARAM_SIZE
	.align		4
.L_311:
        /*00cc*/ 	.byte	0x03, 0x19
        /*00ce*/ 	.short	0x0048


	//----- nvinfo : EIATTR_PARAM_CBANK
	.align		4
        /*00d0*/ 	.byte	0x04, 0x0a
        /*00d2*/ 	.short	(.L_313 - .L_312)
	.align		4
.L_312:
        /*00d4*/ 	.word	index@(.nv.constant0._Z14y_b_RHS_on_gpuPdS_S_S_S_iiddd)
        /*00d8*/ 	.short	0x0380
        /*00da*/ 	.short	0x0048


	//----- nvinfo : EIATTR_SW_WAR
	.align		4
.L_313:
        /*00dc*/ 	.byte	0x04, 0x36
        /*00de*/ 	.short	(.L_315 - .L_314)
.L_314:
        /*00e0*/ 	.word	0x00000008
.L_315:


//--------------------- .nv.info._Z14y_A_LHS_on_gpuPdS_S_iidd --------------------------
	.section	.nv.info._Z14y_A_LHS_on_gpuPdS_S_iidd,"",@"SHT_CUDA_INFO"
	.sectionflags	@""
	.align	4


	//----- nvinfo : EIATTR_CUDA_API_VERSION
	.align		4
        /*0000*/ 	.byte	0x04, 0x37
        /*0002*/ 	.short	(.L_317 - .L_316)
.L_316:
        /*0004*/ 	.word	0x00000082


	//----- nvinfo : EIATTR_KPARAM_INFO
	.align		4
.L_317:
        /*0008*/ 	.byte	0x04, 0x17
        /*000a*/ 	.short	(.L_319 - .L_318)
.L_318:
        /*000c*/ 	.word	0x00000000
        /*0010*/ 	.short	0x0006
        /*0012*/ 	.short	0x0028
        /*0014*/ 	.byte	0x00, 0xf0, 0x21, 0x00


	//----- nvinfo : EIATTR_KPARAM_INFO
	.align		4
.L_319:
        /*0018*/ 	.byte	0x04, 0x17
        /*001a*/ 	.short	(.L_321 - .L_320)
.L_320:
        /*001c*/ 	.word	0x00000000
        /*0020*/ 	.short	0x0005
        /*0022*/ 	.short	0x0020
        /*0024*/ 	.byte	0x00, 0xf0, 0x21, 0x00


	//----- nvinfo : EIATTR_KPARAM_INFO
	.align		4
.L_321:
        /*0028*/ 	.byte	0x04, 0x17
        /*002a*/ 	.short	(.L_323 - .L_322)
.L_322:
        /*002c*/ 	.word	0x00000000
        /*0030*/ 	.short	0x0004
        /*0032*/ 	.short	0x001c
        /*0034*/ 	.byte	0x00, 0xf0, 0x11, 0x00


	//----- nvinfo : EIATTR_KPARAM_INFO
	.align		4
.L_323:
        /*0038*/ 	.byte	0x04, 0x17
        /*003a*/ 	.short	(.L_325 - .L_324)
.L_324:
        /*003c*/ 	.word	0x00000000
        /*0040*/ 	.short	0x0003
        /*0042*/ 	.short	0x0018
        /*0044*/ 	.byte	0x00, 0xf0, 0x11, 0x00


	//----- nvinfo : EIATTR_KPARAM_INFO
	.align		4
.L_325:
        /*0048*/ 	.byte	0x04, 0x17
        /*004a*/ 	.short	(.L_327 - .L_326)
.L_326:
        /*004c*/ 	.word	0x00000000
        /*0050*/ 	.short	0x0002
        /*0052*/ 	.short	0x0010
        /*0054*/ 	.byte	0x00, 0xf5, 0x21, 0x00


	//----- nvinfo : EIATTR_KPARAM_INFO
	.align		4
.L_327:
        /*0058*/ 	.byte	0x04, 0x17
        /*005a*/ 	.short	(.L_329 - .L_328)
.L_328:
        /*005c*/ 	.word	0x00000000
        /*0060*/ 	.short	0x0001
        /*0062*/ 	.short	0x0008
        /*0064*/ 	.byte	0x00, 0xf5, 0x21, 0x00


	//----- nvinfo : EIATTR_KPARAM_INFO
	.align		4
.L_329:
        /*0068*/ 	.byte	0x04, 0x17
        /*006a*/ 	.short	(.L_331 - .L_330)
.L_330:
        /*006c*/ 	.word	0x00000000
        /*0070*/ 	.short	0x0000
        /*0072*/ 	.short	0x0000
        /*0074*/ 	.byte	0x00, 0xf5, 0x21, 0x00


	//----- nvinfo : EIATTR_SPARSE_MMA_MASK
	.align		4
.L_331:
        /*0078*/ 	.byte	0x03, 0x50
        /*007a*/ 	.short	0x0000


	//----- nvinfo : EIATTR_MAXREG_COUNT
	.align		4
        /*007c*/ 	.byte	0x03, 0x1b
        /*007e*/ 	.short	0x00ff


	//----- nvinfo : EIATTR_MERCURY_ISA_VERSION
	.align		4
        /*0080*/ 	.byte	0x03, 0x5f
        /*0082*/ 	.short	0x0101


	//----- nvinfo : EIATTR_VRC_CTA_INIT_COUNT
	.align		4
        /*0084*/ 	.byte	0x02, 0x4a
	.zero		1
	.zero		1


	//----- nvinfo : EIATTR_EXIT_INSTR_OFFSETS
	.align		4
        /*0088*/ 	.byte	0x04, 0x1c
        /*008a*/ 	.short	(.L_333 - .L_332)


	//   ....[0]....
.L_332:
        /*008c*/ 	.word	0x00000070


	//   ....[1]....
        /*0090*/ 	.word	0x00000200


	//----- nvinfo : EIATTR_CRS_STACK_SIZE
	.align		4
.L_333:
        /*0094*/ 	.byte	0x04, 0x1e
        /*0096*/ 	.short	(.L_335 - .L_334)
.L_334:
        /*0098*/ 	.word	0x00000000


	//----- nvinfo : EIATTR_CBANK_PARAM_SIZE
	.align		4
.L_335:
        /*009c*/ 	.byte	0x03, 0x19
        /*009e*/ 	.short	0x0030


	//----- nvinfo : EIATTR_PARAM_CBANK
	.align		4
        /*00a0*/ 	.byte	0x04, 0x0a
        /*00a2*/ 	.short	(.L_337 - .L_336)
	.align		4
.L_336:
        /*00a4*/ 	.word	index@(.nv.constant0._Z14y_A_LHS_on_gpuPdS_S_iidd)
        /*00a8*/ 	.short	0x0380
        /*00aa*/ 	.short	0x0030


	//----- nvinfo : EIATTR_SW_WAR
	.align		4
.L_337:
        /*00ac*/ 	.byte	0x04, 0x36
        /*00ae*/ 	.short	(.L_339 - .L_338)
.L_338:
        /*00b0*/ 	.word	0x00000008
.L_339:


//--------------------- .nv.info._Z14x_b_RHS_on_gpuPdS_S_S_S_iiddd --------------------------
	.section	.nv.info._Z14x_b_RHS_on_gpuPdS_S_S_S_iiddd,"",@"SHT_CUDA_INFO"
	.sectionflags	@""
	.align	4


	//----- nvinfo : EIATTR_CUDA_API_VERSION
	.align		4
        /*0000*/ 	.byte	0x04, 0x37
        /*0002*/ 	.short	(.L_341 - .L_340)
.L_340:
        /*0004*/ 	.word	0x00000082


	//----- nvinfo : EIATTR_KPARAM_INFO
	.align		4
.L_341:
        /*0008*/ 	.byte	0x04, 0x17
        /*000a*/ 	.short	(.L_343 - .L_342)
.L_342:
        /*000c*/ 	.word	0x00000000
        /*0010*/ 	.short	0x0009
        /*0012*/ 	.short	0x0040
        /*0014*/ 	.byte	0x00, 0xf0, 0x21, 0x00


	//----- nvinfo : EIATTR_KPARAM_INFO
	.align		4
.L_343:
        /*0018*/ 	.byte	0x04, 0x17
        /*001a*/ 	.short	(.L_345 - .L_344)
.L_344:
        /*001c*/ 	.word	0x00000000
        /*0020*/ 	.short	0x0008
        /*0022*/ 	.short	0x0038
        /*0024*/ 	.byte	0x00, 0xf0, 0x21, 0x00


	//----- nvinfo : EIATTR_KPARAM_INFO
	.align		4
.L_345:
        /*0028*/ 	.byte	0x04, 0x17
        /*002a*/ 	.short	(.L_347 - .L_346)
.L_346:
        /*002c*/ 	.word	0x00000000
        /*0030*/ 	.short	0x0007
        /*0032*/ 	.short	0x0030
        /*0034*/ 	.byte	0x00, 0xf0, 0x21, 0x00


	//----- nvinfo : EIATTR_KPARAM_INFO
	.align		4
.L_347:
        /*0038*/ 	.byte	0x04, 0x17
        /*003a*/ 	.short	(.L_349 - .L_348)
.L_348:
        /*003c*/ 	.word	0x00000000
        /*0040*/ 	.short	0x0006
        /*0042*/ 	.short	0x002c
        /*0044*/ 	.byte	0x00, 0xf0, 0x11, 0x00


	//----- nvinfo : EIATTR_KPARAM_INFO
	.align		4
.L_349:
        /*0048*/ 	.byte	0x04, 0x17
        /*004a*/ 	.short	(.L_351 - .L_350)
.L_350:
        /*004c*/ 	.word	0x00000000
        /*0050*/ 	.short	0x0005
        /*0052*/ 	.short	0x0028
        /*0054*/ 	.byte	0x00, 0xf0, 0x11, 0x00


	//----- nvinfo : EIATTR_KPARAM_INFO
	.align		4
.L_351:
        /*0058*/ 	.byte	0x04, 0x17
        /*005a*/ 	.short	(.L_353 - .L_352)
.L_352:
        /*005c*/ 	.word	0x00000000
        /*0060*/ 	.short	0x0004
        /*0062*/ 	.short	0x0020
        /*0064*/ 	.byte	0x00, 0xf5, 0x21, 0x00


	//----- nvinfo : EIATTR_KPARAM_INFO
	.align		4
.L_353:
        /*0068*/ 	.byte	0x04, 0x17
        /*006a*/ 	.short	(.L_355 - .L_354)
.L_354:
        /*006c*/ 	.word	0x00000000
        /*0070*/ 	.short	0x0003
        /*0072*/ 	.short	0x0018
        /*0074*/ 	.byte	0x00, 0xf5, 0x21, 0x00


	//----- nvinfo : EIATTR_KPARAM_INFO
	.align		4
.L_355:
        /*0078*/ 	.byte	0x04, 0x17
        /*007a*/ 	.short	(.L_357 - .L_356)
.L_356:
        /*007c*/ 	.word	0x00000000
        /*0080*/ 	.short	0x0002
        /*0082*/ 	.short	0x0010
        /*0084*/ 	.byte	0x00, 0xf5, 0x21, 0x00


	//----- nvinfo : EIATTR_KPARAM_INFO
	.align		4
.L_357:
        /*0088*/ 	.byte	0x04, 0x17
        /*008a*/ 	.short	(.L_359 - .L_358)
.L_358:
        /*008c*/ 	.word	0x00000000
        /*0090*/ 	.short	0x0001
        /*0092*/ 	.short	0x0008
        /*0094*/ 	.byte	0x00, 0xf5, 0x21, 0x00


	//----- nvinfo : EIATTR_KPARAM_INFO
	.align		4
.L_359:
        /*0098*/ 	.byte	0x04, 0x17
        /*009a*/ 	.short	(.L_361 - .L_360)
.L_360:
        /*009c*/ 	.word	0x00000000
        /*00a0*/ 	.short	0x0000
        /*00a2*/ 	.short	0x0000
        /*00a4*/ 	.byte	0x00, 0xf5, 0x21, 0x00


	//----- nvinfo : EIATTR_SPARSE_MMA_MASK
	.align		4
.L_361:
        /*00a8*/ 	.byte	0x03, 0x50
        /*00aa*/ 	.short	0x0000


	//----- nvinfo : EIATTR_MAXREG_COUNT
	.align		4
        /*00ac*/ 	.byte	0x03, 0x1b
        /*00ae*/ 	.short	0x00ff


	//----- nvinfo : EIATTR_MERCURY_ISA_VERSION
	.align		4
        /*00b0*/ 	.byte	0x03, 0x5f
        /*00b2*/ 	.short	0x0101


	//----- nvinfo : EIATTR_VRC_CTA_INIT_COUNT
	.align		4
        /*00b4*/ 	.byte	0x02, 0x4a
	.zero		1
	.zero		1


	//----- nvinfo : EIATTR_EXIT_INSTR_OFFSETS
	.align		4
        /*00b8*/ 	.byte	0x04, 0x1c
        /*00ba*/ 	.short	(.L_363 - .L_362)


	//   ....[0]....
.L_362:
        /*00bc*/ 	.word	0x00000070


	//   ....[1]....
        /*00c0*/ 	.word	0x000002b0


	//----- nvinfo : EIATTR_CRS_STACK_SIZE
	.align		4
.L_363:
        /*00c4*/ 	.byte	0x04, 0x1e
        /*00c6*/ 	.short	(.L_365 - .L_364)
.L_364:
        /*00c8*/ 	.word	0x00000000


	//----- nvinfo : EIATTR_CBANK_PARAM_SIZE
	.align		4
.L_365:
        /*00cc*/ 	.byte	0x03, 0x19
        /*00ce*/ 	.short	0x0048


	//----- nvinfo : EIATTR_PARAM_CBANK
	.align		4
        /*00d0*/ 	.byte	0x04, 0x0a
        /*00d2*/ 	.short	(.L_367 - .L_366)
	.align		4
.L_366:
        /*00d4*/ 	.word	index@(.nv.constant0._Z14x_b_RHS_on_gpuPdS_S_S_S_iiddd)
        /*00d8*/ 	.short	0x0380
        /*00da*/ 	.short	0x0048


	//----- nvinfo : EIATTR_SW_WAR
	.align		4
.L_367:
        /*00dc*/ 	.byte	0x04, 0x36
        /*00de*/ 	.short	(.L_369 - .L_368)
.L_368:
        /*00e0*/ 	.word	0x00000008
.L_369:


//--------------------- .nv.info._Z14x_A_LHS_on_gpuPdS_S_iidd --------------------------
	.section	.nv.info._Z14x_A_LHS_on_gpuPdS_S_iidd,"",@"SHT_CUDA_INFO"
	.sectionflags	@""
	.align	4


	//----- nvinfo : EIATTR_CUDA_API_VERSION
	.align		4
        /*0000*/ 	.byte	0x04, 0x37
        /*0002*/ 	.short	(.L_371 - .L_370)
.L_370:
        /*0004*/ 	.word	0x00000082


	//----- nvinfo : EIATTR_KPARAM_INFO
	.align		4
.L_371:
        /*0008*/ 	.byte	0x04, 0x17
        /*000a*/ 	.short	(.L_373 - .L_372)
.L_372:
        /*000c*/ 	.word	0x00000000
        /*0010*/ 	.short	0x0006
        /*0012*/ 	.short	0x0028
        /*0014*/ 	.byte	0x00, 0xf0, 0x21, 0x00


	//----- nvinfo : EIATTR_KPARAM_INFO
	.align		4
.L_373:
        /*0018*/ 	.byte	0x04, 0x17
        /*001a*/ 	.short	(.L_375 - .L_374)
.L_374:
        /*001c*/ 	.word	0x00000000
        /*0020*/ 	.short	0x0005
        /*0022*/ 	.short	0x0020
        /*0024*/ 	.byte	0x00, 0xf0, 0x21, 0x00


	//----- nvinfo : EIATTR_KPARAM_INFO
	.align		4
.L_375:
        /*0028*/ 	.byte	0x04, 0x17
        /*002a*/ 	.short	(.L_377 - .L_376)
.L_376:
        /*002c*/ 	.word	0x00000000
        /*0030*/ 	.short	0x0004
        /*0032*/ 	.short	0x001c
        /*0034*/ 	.byte	0x00, 0xf0, 0x11, 0x00


	//----- nvinfo : EIATTR_KPARAM_INFO
	.align		4
.L_377:
        /*0038*/ 	.byte	0x04, 0x17
        /*003a*/ 	.short	(.L_379 - .L_378)
.L_378:
        /*003c*/ 	.word	0x00000000
        /*0040*/ 	.short	0x0003
        /*0042*/ 	.short	0x0018
        /*0044*/ 	.byte	0x00, 0xf0, 0x11, 0x00


	//----- nvinfo : EIATTR_KPARAM_INFO
	.align		4
.L_379:
        /*0048*/ 	.byte	0x04, 0x17
        /*004a*/ 	.short	(.L_381 - .L_380)
.L_380:
        /*004c*/ 	.word	0x00000000
        /*0050*/ 	.short	0x0002
        /*0052*/ 	.short	0x0010
        /*0054*/ 	.byte	0x00, 0xf5, 0x21, 0x00


	//----- nvinfo : EIATTR_KPARAM_INFO
	.align		4
.L_381:
        /*0058*/ 	.byte	0x04, 0x17
        /*005a*/ 	.short	(.L_383 - .L_382)
.L_382:
        /*005c*/ 	.word	0x00000000
        /*0060*/ 	.short	0x0001
        /*0062*/ 	.short	0x0008
        /*0064*/ 	.byte	0x00, 0xf5, 0x21, 0x00


	//----- nvinfo : EIATTR_KPARAM_INFO
	.align		4
.L_383:
        /*0068*/ 	.byte	0x04, 0x17
        /*006a*/ 	.short	(.L_385 - .L_384)
.L_384:
        /*006c*/ 	.word	0x00000000
        /*0070*/ 	.short	0x0000
        /*0072*/ 	.short	0x0000
        /*0074*/ 	.byte	0x00, 0xf5, 0x21, 0x00


	//----- nvinfo : EIATTR_SPARSE_MMA_MASK
	.align		4
.L_385:
        /*0078*/ 	.byte	0x03, 0x50
        /*007a*/ 	.short	0x0000


	//----- nvinfo : EIATTR_MAXREG_COUNT
	.align		4
        /*007c*/ 	.byte	0x03, 0x1b
        /*007e*/ 	.short	0x00ff


	//----- nvinfo : EIATTR_MERCURY_ISA_VERSION
	.align		4
        /*0080*/ 	.byte	0x03, 0x5f
        /*0082*/ 	.short	0x0101


	//----- nvinfo : EIATTR_VRC_CTA_INIT_COUNT
	.align		4
        /*0084*/ 	.byte	0x02, 0x4a
	.zero		1
	.zero		1


	//----- nvinfo : EIATTR_EXIT_INSTR_OFFSETS
	.align		4
        /*0088*/ 	.byte	0x04, 0x1c
        /*008a*/ 	.short	(.L_387 - .L_386)


	//   ....[0]....
.L_386:
        /*008c*/ 	.word	0x00000070


	//   ....[1]....
        /*0090*/ 	.word	0x00000210


	//----- nvinfo : EIATTR_CRS_STACK_SIZE
	.align		4
.L_387:
        /*0094*/ 	.byte	0x04, 0x1e
        /*0096*/ 	.short	(.L_389 - .L_388)
.L_388:
        /*0098*/ 	.word	0x00000000


	//----- nvinfo : EIATTR_CBANK_PARAM_SIZE
	.align		4
.L_389:
        /*009c*/ 	.byte	0x03, 0x19
        /*009e*/ 	.short	0x0030


	//----- nvinfo : EIATTR_PARAM_CBANK
	.align		4
        /*00a0*/ 	.byte	0x04, 0x0a
        /*00a2*/ 	.short	(.L_391 - .L_390)
	.align		4
.L_390:
        /*00a4*/ 	.word	index@(.nv.constant0._Z14x_A_LHS_on_gpuPdS_S_iidd)
        /*00a8*/ 	.short	0x0380
        /*00aa*/ 	.short	0x0030


	//----- nvinfo : EIATTR_SW_WAR
	.align		4
.L_391:
        /*00ac*/ 	.byte	0x04, 0x36
        /*00ae*/ 	.short	(.L_393 - .L_392)
.L_392:
        /*00b0*/ 	.word	0x00000008
.L_393:


//--------------------- .nv.info._Z15dcdy_bar_on_gpuPdS_S_S_iiid --------------------------
	.section	.nv.info._Z15dcdy_bar_on_gpuPdS_S_S_iiid,"",@"SHT_CUDA_INFO"
	.sectionflags	@""
	.align	4


	//----- nvinfo : EIATTR_CUDA_API_VERSION
	.align		4
        /*0000*/ 	.byte	0x04, 0x37
        /*0002*/ 	.short	(.L_395 - .L_394)
.L_394:
        /*0004*/ 	.word	0x00000082


	//----- nvinfo : EIATTR_KPARAM_INFO
	.align		4
.L_395:
        /*0008*/ 	.byte	0x04, 0x17
        /*000a*/ 	.short	(.L_397 - .L_396)
.L_396:
        /*000c*/ 	.word	0x00000000
        /*0010*/ 	.short	0x0007
        /*0012*/ 	.short	0x0030
        /*0014*/ 	.byte	0x00, 0xf0, 0x21, 0x00


	//----- nvinfo : EIATTR_KPARAM_INFO
	.align		4
.L_397:
        /*0018*/ 	.byte	0x04, 0x17
        /*001a*/ 	.short	(.L_399 - .L_398)
.L_398:
        /*001c*/ 	.word	0x00000000
        /*0020*/ 	.short	0x0006
        /*0022*/ 	.short	0x0028
        /*0024*/ 	.byte	0x00, 0xf0, 0x11, 0x00


	//----- nvinfo : EIATTR_KPARAM_INFO
	.align		4
.L_399:
        /*0028*/ 	.byte	0x04, 0x17
        /*002a*/ 	.short	(.L_401 - .L_400)
.L_400:
        /*002c*/ 	.word	0x00000000
        /*0030*/ 	.short	0x0005
        /*0032*/ 	.short	0x0024
        /*0034*/ 	.byte	0x00, 0xf0, 0x11, 0x00


	//----- nvinfo : EIATTR_KPARAM_INFO
	.align		4
.L_401:
        /*0038*/ 	.byte	0x04, 0x17
        /*003a*/ 	.short	(.L_403 - .L_402)
.L_402:
        /*003c*/ 	.word	0x00000000
        /*0040*/ 	.short	0x0004
        /*0042*/ 	.short	0x0020
        /*0044*/ 	.byte	0x00, 0xf0, 0x11, 0x00


	//----- nvinfo : EIATTR_KPARAM_INFO
	.align		4
.L_403:
        /*0048*/ 	.byte	0x04, 0x17
        /*004a*/ 	.short	(.L_405 - .L_404)
.L_404:
        /*004c*/ 	.word	0x00000000
        /*0050*/ 	.short	0x0003
        /*0052*/ 	.short	0x0018
        /*0054*/ 	.byte	0x00, 0xf5, 0x21, 0x00


	//----- nvinfo : EIATTR_KPARAM_INFO
	.align		4
.L_405:
        /*0058*/ 	.byte	0x04, 0x17
        /*005a*/ 	.short	(.L_407 - .L_406)
.L_406:
        /*005c*/ 	.word	0x00000000
        /*0060*/ 	.short	0x0002
        /*0062*/ 	.short	0x0010
        /*0064*/ 	.byte	0x00, 0xf5, 0x21, 0x00


	//----- nvinfo : EIATTR_KPARAM_INFO
	.align		4
.L_407:
        /*0068*/ 	.byte	0x04, 0x17
        /*006a*/ 	.short	(.L_409 - .L_408)
.L_408:
        /*006c*/ 	.word	0x00000000
        /*0070*/ 	.short	0x0001
        /*0072*/ 	.short	0x0008
        /*0074*/ 	.byte	0x00, 0xf5, 0x21, 0x00


	//----- nvinfo : EIATTR_KPARAM_INFO
	.align		4
.L_409:
        /*0078*/ 	.byte	0x04, 0x17
        /*007a*/ 	.short	(.L_411 - .L_410)
.L_410:
        /*007c*/ 	.word	0x00000000
        /*0080*/ 	.short	0x0000
        /*0082*/ 	.short	0x0000
        /*0084*/ 	.byte	0x00, 0xf5, 0x21, 0x00


	//----- nvinfo : EIATTR_SPARSE_MMA_MASK
	.align		4
.L_411:
        /*0088*/ 	.byte	0x03, 0x50
        /*008a*/ 	.short	0x0000


	//----- nvinfo : EIATTR_MAXREG_COUNT
	.align		4
        /*008c*/ 	.byte	0x03, 0x1b
        /*008e*/ 	.short	0x00ff


	//----- nvinfo : EIATTR_MERCURY_ISA_VERSION
	.align		4
        /*0090*/ 	.byte	0x03, 0x5f
        /*0092*/ 	.short	0x0101


	//----- nvinfo : EIATTR_VRC_CTA_INIT_COUNT
	.align		4
        /*0094*/ 	.byte	0x02, 0x4a
	.zero		1
	.zero		1


	//----- nvinfo : EIATTR_EXIT_INSTR_OFFSETS
	.align		4
        /*0098*/ 	.byte	0x04, 0x1c
        /*009a*/ 	.short	(.L_413 - .L_412)


	//   ....[0]....
.L_412:
        /*009c*/ 	.word	0x00000070


	//   ....[1]....
        /*00a0*/ 	.word	0x00000da0


	//----- nvinfo : EIATTR_CRS_STACK_SIZE
	.align		4
.L_413:
        /*00a4*/ 	.byte	0x04, 0x1e
        /*00a6*/ 	.short	(.L_415 - .L_414)
.L_414:
        /*00a8*/ 	.word	0x00000000


	//----- nvinfo : EIATTR_CBANK_PARAM_SIZE
	.align		4
.L_415:
        /*00ac*/ 	.byte	0x03, 0x19
        /*00ae*/ 	.short	0x0038


	//----- nvinfo : EIATTR_PARAM_CBANK
	.align		4
        /*00b0*/ 	.byte	0x04, 0x0a
        /*00b2*/ 	.short	(.L_417 - .L_416)
	.align		4
.L_416:
        /*00b4*/ 	.word	index@(.nv.constant0._Z15dcdy_bar_on_gpuPdS_S_S_iiid)
        /*00b8*/ 	.short	0x0380
        /*00ba*/ 	.short	0x0038


	//----- nvinfo : EIATTR_SW_WAR
	.align		4
.L_417:
        /*00bc*/ 	.byte	0x04, 0x36
        /*00be*/ 	.short	(.L_419 - .L_418)
.L_418:
        /*00c0*/ 	.word	0x00000008
.L_419:


//--------------------- .nv.info._Z15dcdx_bar_on_gpuPdS_S_S_iiid --------------------------
	.section	.nv.info._Z15dcdx_bar_on_gpuPdS_S_S_iiid,"",@"SHT_CUDA_INFO"
	.sectionflags	@""
	.align	4


	//----- nvinfo : EIATTR_CUDA_API_VERSION
	.align		4
        /*0000*/ 	.byte	0x04, 0x37
        /*0002*/ 	.short	(.L_421 - .L_420)
.L_420:
        /*0004*/ 	.word	0x00000082


	//----- nvinfo : EIATTR_KPARAM_INFO
	.align		4
.L_421:
        /*0008*/ 	.byte	0x04, 0x17
        /*000a*/ 	.short	(.L_423 - .L_422)
.L_422:
        /*000c*/ 	.word	0x00000000
        /*0010*/ 	.short	0x0007
        /*0012*/ 	.short	0x0030
        /*0014*/ 	.byte	0x00, 0xf0, 0x21, 0x00


	//----- nvinfo : EIATTR_KPARAM_INFO
	.align		4
.L_423:
        /*0018*/ 	.byte	0x04, 0x17
        /*001a*/ 	.short	(.L_425 - .L_424)
.L_424:
        /*001c*/ 	.word	0x00000000
        /*0020*/ 	.short	0x0006
        /*0022*/ 	.short	0x0028
        /*0024*/ 	.byte	0x00, 0xf0, 0x11, 0x00


	//----- nvinfo : EIATTR_KPARAM_INFO
	.align		4
.L_425:
        /*0028*/ 	.byte	0x04, 0x17
        /*002a*/ 	.short	(.L_427 - .L_426)
.L_426:
        /*002c*/ 	.word	0x00000000
        /*0030*/ 	.short	0x0005
        /*0032*/ 	.short	0x0024
        /*0034*/ 	.byte	0x00, 0xf0, 0x11, 0x00


	//----- nvinfo : EIATTR_KPARAM_INFO
	.align		4
.L_427:
        /*0038*/ 	.byte	0x04, 0x17
        /*003a*/ 	.short	(.L_429 - .L_428)
.L_428:
        /*003c*/ 	.word	0x00000000
        /*0040*/ 	.short	0x0004
        /*0042*/ 	.short	0x0020
        /*0044*/ 	.byte	0x00, 0xf0, 0x11, 0x00


	//----- nvinfo : EIATTR_KPARAM_INFO
	.align		4
.L_429:
        /*0048*/ 	.byte	0x04, 0x17
        /*004a*/ 	.short	(.L_431 - .L_430)
.L_430:
        /*004c*/ 	.word	0x00000000
        /*0050*/ 	.short	0x0003
        /*0052*/ 	.short	0x0018
        /*0054*/ 	.byte	0x00, 0xf5, 0x21, 0x00


	//----- nvinfo : EIATTR_KPARAM_INFO
	.align		4
.L_431:
        /*0058*/ 	.byte	0x04, 0x17
        /*005a*/ 	.short	(.L_433 - .L_432)
.L_432:
        /*005c*/ 	.word	0x00000000
        /*0060*/ 	.short	0x0002
        /*0062*/ 	.short	0x0010
        /*0064*/ 	.byte	0x00, 0xf5, 0x21, 0x00


	//----- nvinfo : EIATTR_KPARAM_INFO
	.align		4
.L_433:
        /*0068*/ 	.byte	0x04, 0x17
        /*006a*/ 	.short	(.L_435 - .L_434)
.L_434:
        /*006c*/ 	.word	0x00000000
        /*0070*/ 	.short	0x0001
        /*0072*/ 	.short	0x0008
        /*0074*/ 	.byte	0x00, 0xf5, 0x21, 0x00


	//----- nvinfo : EIATTR_KPARAM_INFO
	.align		4
.L_435:
        /*0078*/ 	.byte	0x04, 0x17
        /*007a*/ 	.short	(.L_437 - .L_436)
.L_436:
        /*007c*/ 	.word	0x00000000
        /*0080*/ 	.short	0x0000
        /*0082*/ 	.short	0x0000
        /*0084*/ 	.byte	0x00, 0xf5, 0x21, 0x00


	//----- nvinfo : EIATTR_SPARSE_MMA_MASK
	.align		4
.L_437:
        /*0088*/ 	.byte	0x03, 0x50
        /*008a*/ 	.short	0x0000


	//----- nvinfo : EIATTR_MAXREG_COUNT
	.align		4
        /*008c*/ 	.byte	0x03, 0x1b
        /*008e*/ 	.short	0x00ff


	//----- nvinfo : EIATTR_MERCURY_ISA_VERSION
	.align		4
        /*0090*/ 	.byte	0x03, 0x5f
        /*0092*/ 	.short	0x0101


	//----- nvinfo : EIATTR_VRC_CTA_INIT_COUNT
	.align		4
        /*0094*/ 	.byte	0x02, 0x4a
	.zero		1
	.zero		1


	//----- nvinfo : EIATTR_EXIT_INSTR_OFFSETS
	.align		4
        /*0098*/ 	.byte	0x04, 0x1c
        /*009a*/ 	.short	(.L_439 - .L_438)


	//   ....[0]....
.L_438:
        /*009c*/ 	.word	0x00000070


	//   ....[1]....
        /*00a0*/ 	.word	0x00000e50


	//----- nvinfo : EIATTR_CRS_STACK_SIZE
	.align		4
.L_439:
        /*00a4*/ 	.byte	0x04, 0x1e
        /*00a6*/ 	.short	(.L_441 - .L_440)
.L_440:
        /*00a8*/ 	.word	0x00000000


	//----- nvinfo : EIATTR_CBANK_PARAM_SIZE
	.align		4
.L_441:
        /*00ac*/ 	.byte	0x03, 0x19
        /*00ae*/ 	.short	0x0038


	//----- nvinfo : EIATTR_PARAM_CBANK
	.align		4
        /*00b0*/ 	.byte	0x04, 0x0a
        /*00b2*/ 	.short	(.L_443 - .L_442)
	.align		4
.L_442:
        /*00b4*/ 	.word	index@(.nv.constant0._Z15dcdx_bar_on_gpuPdS_S_S_iiid)
        /*00b8*/ 	.short	0x0380
        /*00ba*/ 	.short	0x0038


	//----- nvinfo : EIATTR_SW_WAR
	.align		4
.L_443:
        /*00bc*/ 	.byte	0x04, 0x36
        /*00be*/ 	.short	(.L_445 - .L_444)
.L_444:
        /*00c0*/ 	.word	0x00000008
.L_445:


//--------------------- .nv.info._Z22y_step_intC_ppm_on_gpuPdS_S_S_S_S_S_S_iiid --------------------------
	.section	.nv.info._Z22y_step_intC_ppm_on_gpuPdS_S_S_S_S_S_S_iiid,"",@"SHT_CUDA_INFO"
	.sectionflags	@""
	.align	4


	//----- nvinfo : EIATTR_CUDA_API_VERSION
	.align		4
        /*0000*/ 	.byte	0x04, 0x37
        /*0002*/ 	.short	(.L_447 - .L_446)
.L_446:
        /*0004*/ 	.word	0x00000082


	//----- nvinfo : EIATTR_KPARAM_INFO
	.align		4
.L_447:
        /*0008*/ 	.byte	0x04, 0x17
        /*000a*/ 	.short	(.L_449 - .L_448)
.L_448:
        /*000c*/ 	.word	0x00000000
        /*0010*/ 	.short	0x000b
        /*0012*/ 	.short	0x0050
        /*0014*/ 	.byte	0x00, 0xf0, 0x21, 0x00


	//----- nvinfo : EIATTR_KPARAM_INFO
	.align		4
.L_449:
        /*0018*/ 	.byte	0x04, 0x17
        /*001a*/ 	.short	(.L_451 - .L_450)
.L_450:
        /*001c*/ 	.word	0x00000000
        /*0020*/ 	.short	0x000a
        /*0022*/ 	.short	0x0048
        /*0024*/ 	.byte	0x00, 0xf0, 0x11, 0x00


	//----- nvinfo : EIATTR_KPARAM_INFO
	.align		4
.L_451:
        /*0028*/ 	.byte	0x04, 0x17
        /*002a*/ 	.short	(.L_453 - .L_452)
.L_452:
        /*002c*/ 	.word	0x00000000
        /*0030*/ 	.short	0x0009
        /*0032*/ 	.short	0x0044
        /*0034*/ 	.byte	0x00, 0xf0, 0x11, 0x00


	//----- nvinfo : EIATTR_KPARAM_INFO
	.align		4
.L_453:
        /*0038*/ 	.byte	0x04, 0x17
        /*003a*/ 	.short	(.L_455 - .L_454)
.L_454:
        /*003c*/ 	.word	0x00000000
        /*0040*/ 	.short	0x0008
        /*0042*/ 	.short	0x0040
        /*0044*/ 	.byte	0x00, 0xf0, 0x11, 0x00


	//----- nvinfo : EIATTR_KPARAM_INFO
	.align		4
.L_455:
        /*0048*/ 	.byte	0x04, 0x17
        /*004a*/ 	.short	(.L_457 - .L_456)
.L_456:
        /*004c*/ 	.word	0x00000000
        /*0050*/ 	.short	0x0007
        /*0052*/ 	.short	0x0038
        /*0054*/ 	.byte	0x00, 0xf5, 0x21, 0x00


	//----- nvinfo : EIATTR_KPARAM_INFO
	.align		4
.L_457:
        /*0058*/ 	.byte	0x04, 0x17
        /*005a*/ 	.short	(.L_459 - .L_458)
.L_458:
        /*005c*/ 	.word	0x00000000
        /*0060*/ 	.short	0x0006
        /*0062*/ 	.short	0x0030
        /*0064*/ 	.byte	0x00, 0xf5, 0x21, 0x00


	//----- nvinfo : EIATTR_KPARAM_INFO
	.align		4
.L_459:
        /*0068*/ 	.byte	0x04, 0x17
        /*006a*/ 	.short	(.L_461 - .L_460)
.L_460:
        /*006c*/ 	.word	0x00000000
        /*0070*/ 	.short	0x0005
        /*0072*/ 	.short	0x0028
        /*0074*/ 	.byte	0x00, 0xf5, 0x21, 0x00


	//----- nvinfo : EIATTR_KPARAM_INFO
	.align		4
.L_461:
        /*0078*/ 	.byte	0x04, 0x17
        /*007a*/ 	.short	(.L_463 - .L_462)
.L_462:
        /*007c*/ 	.word	0x00000000
        /*0080*/ 	.short	0x0004
        /*0082*/ 	.short	0x0020
        /*0084*/ 	.byte	0x00, 0xf5, 0x21, 0x00


	//----- nvinfo : EIATTR_KPARAM_INFO
	.align		4
.L_463:
        /*0088*/ 	.byte	0x04, 0x17
        /*008a*/ 	.short	(.L_465 - .L_464)
.L_464:
        /*008c*/ 	.word	0x00000000
        /*0090*/ 	.short	0x0003
        /*0092*/ 	.short	0x0018
        /*0094*/ 	.byte	0x00, 0xf5, 0x21, 0x00


	//----- nvinfo : EIATTR_KPARAM_INFO
	.align		4
.L_465:
        /*0098*/ 	.byte	0x04, 0x17
        /*009a*/ 	.short	(.L_467 - .L_466)
.L_466:
        /*009c*/ 	.word	0x00000000
        /*00a0*/ 	.short	0x0002
        /*00a2*/ 	.short	0x0010
        /*00a4*/ 	.byte	0x00, 0xf5, 0x21, 0x00


	//----- nvinfo : EIATTR_KPARAM_INFO
	.align		4
.L_467:
        /*00a8*/ 	.byte	0x04, 0x17
        /*00aa*/ 	.short	(.L_469 - .L_468)
.L_468:
        /*00ac*/ 	.word	0x00000000
        /*00b0*/ 	.short	0x0001
        /*00b2*/ 	.short	0x0008
        /*00b4*/ 	.byte	0x00, 0xf5, 0x21, 0x00


	//----- nvinfo : EIATTR_KPARAM_INFO
	.align		4
.L_469:
        /*00b8*/ 	.byte	0x04, 0x17
        /*00ba*/ 	.short	(.L_471 - .L_470)
.L_470:
        /*00bc*/ 	.word	0x00000000
        /*00c0*/ 	.short	0x0000
        /*00c2*/ 	.short	0x0000
        /*00c4*/ 	.byte	0x00, 0xf5, 0x21, 0x00


	//----- nvinfo : EIATTR_SPARSE_MMA_MASK
	.align		4
.L_471:
        /*00c8*/ 	.byte	0x03, 0x50
        /*00ca*/ 	.short	0x0000


	//----- nvinfo : EIATTR_MAXREG_COUNT
	.align		4
        /*00cc*/ 	.byte	0x03, 0x1b
        /*00ce*/ 	.short	0x00ff


	//----- nvinfo : EIATTR_MERCURY_ISA_VERSION
	.align		4
        /*00d0*/ 	.byte	0x03, 0x5f
        /*00d2*/ 	.short	0x0101


	//----- nvinfo : EIATTR_VRC_CTA_INIT_COUNT
	.align		4
        /*00d4*/ 	.byte	0x02, 0x4a
	.zero		1
	.zero		1


	//----- nvinfo : EIATTR_EXIT_INSTR_OFFSETS
	.align		4
        /*00d8*/ 	.byte	0x04, 0x1c
        /*00da*/ 	.short	(.L_473 - .L_472)


	//   ....[0]....
.L_472:
        /*00dc*/ 	.word	0x00000070


	//   ....[1]....
        /*00e0*/ 	.word	0x000024b0


	//----- nvinfo : EIATTR_CRS_STACK_SIZE
	.align		4
.L_473:
        /*00e4*/ 	.byte	0x04, 0x1e
        /*00e6*/ 	.short	(.L_475 - .L_474)
.L_474:
        /*00e8*/ 	.word	0x00000000


	//----- nvinfo : EIATTR_CBANK_PARAM_SIZE
	.align		4
.L_475:
        /*00ec*/ 	.byte	0x03, 0x19
        /*00ee*/ 	.short	0x0058


	//----- nvinfo : EIATTR_PARAM_CBANK
	.align		4
        /*00f0*/ 	.byte	0x04, 0x0a
        /*00f2*/ 	.short	(.L_477 - .L_476)
	.align		4
.L_476:
        /*00f4*/ 	.word	index@(.nv.constant0._Z22y_step_intC_ppm_on_gpuPdS_S_S_S_S_S_S_iiid)
        /*00f8*/ 	.short	0x0380
        /*00fa*/ 	.short	0x0058


	//----- nvinfo : EIATTR_SW_WAR
	.align		4
.L_477:
        /*00fc*/ 	.byte	0x04, 0x36
        /*00fe*/ 	.short	(.L_479 - .L_478)
.L_478:
        /*0100*/ 	.word	0x00000008
.L_479:


//--------------------- .nv.info._Z22y_step_ppm_coef_on_gpuPdS_S_S_S_iii --------------------------
	.section	.nv.info._Z22y_step_ppm_coef_on_gpuPdS_S_S_S_iii,"",@"SHT_CUDA_INFO"
	.sectionflags	@""
	.align	4


	//----- nvinfo : EIATTR_CUDA_API_VERSION
	.align		4
        /*0000*/ 	.byte	0x04, 0x37
        /*0002*/ 	.short	(.L_481 - .L_480)
.L_480:
        /*0004*/ 	.word	0x00000082


	//----- nvinfo : EIATTR_KPARAM_INFO
	.align		4
.L_481:
        /*0008*/ 	.byte	0x04, 0x17
        /*000a*/ 	.short	(.L_483 - .L_482)
.L_482:
        /*000c*/ 	.word	0x00000000
        /*0010*/ 	.short	0x0007
        /*0012*/ 	.short	0x0030
        /*0014*/ 	.byte	0x00, 0xf0, 0x11, 0x00


	//----- nvinfo : EIATTR_KPARAM_INFO
	.align		4
.L_483:
        /*0018*/ 	.byte	0x04, 0x17
        /*001a*/ 	.short	(.L_485 - .L_484)
.L_484:
        /*001c*/ 	.word	0x00000000
        /*0020*/ 	.short	0x0006
        /*0022*/ 	.short	0x002c
        /*0024*/ 	.byte	0x00, 0xf0, 0x11, 0x00


	//----- nvinfo : EIATTR_KPARAM_INFO
	.align		4
.L_485:
        /*0028*/ 	.byte	0x04, 0x17
        /*002a*/ 	.short	(.L_487 - .L_486)
.L_486:
        /*002c*/ 	.word	0x00000000
        /*0030*/ 	.short	0x0005
        /*0032*/ 	.short	0x0028
        /*0034*/ 	.byte	0x00, 0xf0, 0x11, 0x00


	//----- nvinfo : EIATTR_KPARAM_INFO
	.align		4
.L_487:
        /*0038*/ 	.byte	0x04, 0x17
        /*003a*/ 	.short	(.L_489 - .L_488)
.L_488:
        /*003c*/ 	.word	0x00000000
        /*0040*/ 	.short	0x0004
        /*0042*/ 	.short	0x0020
        /*0044*/ 	.byte	0x00, 0xf5, 0x21, 0x00


	//----- nvinfo : EIATTR_KPARAM_INFO
	.align		4
.L_489:
        /*0048*/ 	.byte	0x04, 0x17
        /*004a*/ 	.short	(.L_491 - .L_490)
.L_490:
        /*004c*/ 	.word	0x00000000
        /*0050*/ 	.short	0x0003
        /*0052*/ 	.short	0x0018
        /*0054*/ 	.byte	0x00, 0xf5, 0x21, 0x00


	//----- nvinfo : EIATTR_KPARAM_INFO
	.align		4
.L_491:
        /*0058*/ 	.byte	0x04, 0x17
        /*005a*/ 	.short	(.L_493 - .L_492)
.L_492:
        /*005c*/ 	.word	0x00000000
        /*0060*/ 	.short	0x0002
        /*0062*/ 	.short	0x0010
        /*0064*/ 	.byte	0x00, 0xf5, 0x21, 0x00


	//----- nvinfo : EIATTR_KPARAM_INFO
	.align		4
.L_493:
        /*0068*/ 	.byte	0x04, 0x17
        /*006a*/ 	.short	(.L_495 - .L_494)
.L_494:
        /*006c*/ 	.word	0x00000000
        /*0070*/ 	.short	0x0001
        /*0072*/ 	.short	0x0008
        /*0074*/ 	.byte	0x00, 0xf5, 0x21, 0x00


	//----- nvinfo : EIATTR_KPARAM_INFO
	.align		4
.L_495:
        /*0078*/ 	.byte	0x04, 0x17
        /*007a*/ 	.short	(.L_497 - .L_496)
.L_496:
        /*007c*/ 	.word	0x00000000
        /*0080*/ 	.short	0x0000
        /*0082*/ 	.short	0x0000
        /*0084*/ 	.byte	0x00, 0xf5, 0x21, 0x00


	//----- nvinfo : EIATTR_SPARSE_MMA_MASK
	.align		4
.L_497:
        /*0088*/ 	.byte	0x03, 0x50
        /*008a*/ 	.short	0x0000


	//----- nvinfo : EIATTR_MAXREG_COUNT
	.align		4
        /*008c*/ 	.byte	0x03, 0x1b
        /*008e*/ 	.short	0x00ff


	//----- nvinfo : EIATTR_MERCURY_ISA_VERSION
	.align		4
        /*0090*/ 	.byte	0x03, 0x5f
        /*0092*/ 	.short	0x0101


	//----- nvinfo : EIATTR_VRC_CTA_INIT_COUNT
	.align		4
        /*0094*/ 	.byte	0x02, 0x4a
	.zero		1
	.zero		1


	//----- nvinfo : EIATTR_EXIT_INSTR_OFFSETS
	.align		4
        /*0098*/ 	.byte	0x04, 0x1c
        /*009a*/ 	.short	(.L_499 - .L_498)


	//   ....[0]....
.L_498:
        /*009c*/ 	.word	0x00000070


	//   ....[1]....
        /*00a0*/ 	.word	0x000007c0


	//----- nvinfo : EIATTR_CRS_STACK_SIZE
	.align		4
.L_499:
        /*00a4*/ 	.byte	0x04, 0x1e
        /*00a6*/ 	.short	(.L_501 - .L_500)
.L_500:
        /*00a8*/ 	.word	0x00000000


	//----- nvinfo : EIATTR_CBANK_PARAM_SIZE
	.align		4
.L_501:
        /*00ac*/ 	.byte	0x03, 0x19
        /*00ae*/ 	.short	0x0034


	//----- nvinfo : EIATTR_PARAM_CBANK
	.align		4
        /*00b0*/ 	.byte	0x04, 0x0a
        /*00b2*/ 	.short	(.L_503 - .L_502)
	.align		4
.L_502:
        /*00b4*/ 	.word	index@(.nv.constant0._Z22y_step_ppm_coef_on_gpuPdS_S_S_S_iii)
        /*00b8*/ 	.short	0x0380
        /*00ba*/ 	.short	0x0034


	//----- nvinfo : EIATTR_SW_WAR
	.align		4
.L_503:
        /*00bc*/ 	.byte	0x04, 0x36
        /*00be*/ 	.short	(.L_505 - .L_504)
.L_504:
        /*00c0*/ 	.word	0x00000008
.L_505:


//--------------------- .nv.info._Z22x_step_intC_ppm_on_gpuPdS_S_S_S_S_S_S_iiid --------------------------
	.section	.nv.info._Z22x_step_intC_ppm_on_gpuPdS_S_S_S_S_S_S_iiid,"",@"SHT_CUDA_INFO"
	.sectionflags	@""
	.align	4


	//----- nvinfo : EIATTR_CUDA_API_VERSION
	.align		4
        /*0000*/ 	.byte	0x04, 0x37
        /*0002*/ 	.short	(.L_507 - .L_506)
.L_506:
        /*0004*/ 	.word	0x00000082


	//----- nvinfo : EIATTR_KPARAM_INFO
	.align		4
.L_507:
        /*0008*/ 	.byte	0x04, 0x17
        /*000a*/ 	.short	(.L_509 - .L_508)
.L_508:
        /*000c*/ 	.word	0x00000000
        /*0010*/ 	.short	0x000b
        /*0012*/ 	.short	0x0050
        /*0014*/ 	.byte	0x00, 0xf0, 0x21, 0x00


	//----- nvinfo : EIATTR_KPARAM_INFO
	.align		4
.L_509:
        /*0018*/ 	.byte	0x04, 0x17
        /*001a*/ 	.short	(.L_511 - .L_510)
.L_510:
        /*001c*/ 	.word	0x00000000
        /*0020*/ 	.short	0x000a
        /*0022*/ 	.short	0x0048
        /*0024*/ 	.byte	0x00, 0xf0, 0x11, 0x00


	//----- nvinfo : EIATTR_KPARAM_INFO
	.align		4
.L_511:
        /*0028*/ 	.byte	0x04, 0x17
        /*002a*/ 	.short	(.L_513 - .L_512)
.L_512:
        /*002c*/ 	.word	0x00000000
        /*0030*/ 	.short	0x0009
        /*0032*/ 	.short	0x0044
        /*0034*/ 	.byte	0x00, 0xf0, 0x11, 0x00


	//----- nvinfo : EIATTR_KPARAM_INFO
	.align		4
.L_513:
        /*0038*/ 	.byte	0x04, 0x17
        /*003a*/ 	.short	(.L_515 - .L_514)
.L_514:
        /*003c*/ 	.word	0x00000000
        /*0040*/ 	.short	0x0008
        /*0042*/ 	.short	0x0040
        /*0044*/ 	.byte	0x00, 0xf0, 0x11, 0x00


	//----- nvinfo : EIATTR_KPARAM_INFO
	.align		4
.L_515:
        /*0048*/ 	.byte	0x04, 0x17
        /*004a*/ 	.short	(.L_517 - .L_516)
.L_516:
        /*004c*/ 	.word	0x00000000
        /*0050*/ 	.short	0x0007
        /*0052*/ 	.short	0x0038
        /*0054*/ 	.byte	0x00, 0xf5, 0x21, 0x00


	//----- nvinfo : EIATTR_KPARAM_INFO
	.align		4
.L_517:
        /*0058*/ 	.byte	0x04, 0x17
        /*005a*/ 	.short	(.L_519 - .L_518)
.L_518:
        /*005c*/ 	.word	0x00000000
        /*0060*/ 	.short	0x0006
        /*0062*/ 	.short	0x0030
        /*0064*/ 	.byte	0x00, 0xf5, 0x21, 0x00


	//----- nvinfo : EIATTR_KPARAM_INFO
	.align		4
.L_519:
        /*0068*/ 	.byte	0x04, 0x17
        /*006a*/ 	.short	(.L_521 - .L_520)
.L_520:
        /*006c*/ 	.word	0x00000000
        /*0070*/ 	.short	0x0005
        /*0072*/ 	.short	0x0028
        /*0074*/ 	.byte	0x00, 0xf5, 0x21, 0x00


	//----- nvinfo : EIATTR_KPARAM_INFO
	.align		4
.L_521:
        /*0078*/ 	.byte	0x04, 0x17
        /*007a*/ 	.short	(.L_523 - .L_522)
.L_522:
        /*007c*/ 	.word	0x00000000
        /*0080*/ 	.short	0x0004
        /*0082*/ 	.short	0x0020
        /*0084*/ 	.byte	0x00, 0xf5, 0x21, 0x00


	//----- nvinfo : EIATTR_KPARAM_INFO
	.align		4
.L_523:
        /*0088*/ 	.byte	0x04, 0x17
        /*008a*/ 	.short	(.L_525 - .L_524)
.L_524:
        /*008c*/ 	.word	0x00000000
        /*0090*/ 	.short	0x0003
        /*0092*/ 	.short	0x0018
        /*0094*/ 	.byte	0x00, 0xf5, 0x21, 0x00


	//----- nvinfo : EIATTR_KPARAM_INFO
	.align		4
.L_525:
        /*0098*/ 	.byte	0x04, 0x17
        /*009a*/ 	.short	(.L_527 - .L_526)
.L_526:
        /*009c*/ 	.word	0x00000000
        /*00a0*/ 	.short	0x0002
        /*00a2*/ 	.short	0x0010
        /*00a4*/ 	.byte	0x00, 0xf5, 0x21, 0x00


	//----- nvinfo : EIATTR_KPARAM_INFO
	.align		4
.L_527:
        /*00a8*/ 	.byte	0x04, 0x17
        /*00aa*/ 	.short	(.L_529 - .L_528)
.L_528:
        /*00ac*/ 	.word	0x00000000
        /*00b0*/ 	.short	0x0001
        /*00b2*/ 	.short	0x0008
        /*00b4*/ 	.byte	0x00, 0xf5, 0x21, 0x00


	//----- nvinfo : EIATTR_KPARAM_INFO
	.align		4
.L_529:
        /*00b8*/ 	.byte	0x04, 0x17
        /*00ba*/ 	.short	(.L_531 - .L_530)
.L_530:
        /*00bc*/ 	.word	0x00000000
        /*00c0*/ 	.short	0x0000
        /*00c2*/ 	.short	0x0000
        /*00c4*/ 	.byte	0x00, 0xf5, 0x21, 0x00


	//----- nvinfo : EIATTR_SPARSE_MMA_MASK
	.align		4
.L_531:
        /*00c8*/ 	.byte	0x03, 0x50
        /*00ca*/ 	.short	0x0000


	//----- nvinfo : EIATTR_MAXREG_COUNT
	.align		4
        /*00cc*/ 	.byte	0x03, 0x1b
        /*00ce*/ 	.short	0x00ff


	//----- nvinfo : EIATTR_MERCURY_ISA_VERSION
	.align		4
        /*00d0*/ 	.byte	0x03, 0x5f
        /*00d2*/ 	.short	0x0101


	//----- nvinfo : EIATTR_VRC_CTA_INIT_COUNT
	.align		4
        /*00d4*/ 	.byte	0x02, 0x4a
	.zero		1
	.zero		1


	//----- nvinfo : EIATTR_EXIT_INSTR_OFFSETS
	.align		4
        /*00d8*/ 	.byte	0x04, 0x1c
        /*00da*/ 	.short	(.L_533 - .L_532)


	//   ....[0]....
.L_532:
        /*00dc*/ 	.word	0x00000070


	//   ....[1]....
        /*00e0*/ 	.word	0x000026e0


	//----- nvinfo : EIATTR_CRS_STACK_SIZE
	.align		4
.L_533:
        /*00e4*/ 	.byte	0x04, 0x1e
        /*00e6*/ 	.short	(.L_535 - .L_534)
.L_534:
        /*00e8*/ 	.word	0x00000000


	//----- nvinfo : EIATTR_CBANK_PARAM_SIZE
	.align		4
.L_535:
        /*00ec*/ 	.byte	0x03, 0x19
        /*00ee*/ 	.short	0x0058


	//----- nvinfo : EIATTR_PARAM_CBANK
	.align		4
        /*00f0*/ 	.byte	0x04, 0x0a
        /*00f2*/ 	.short	(.L_537 - .L_536)
	.align		4
.L_536:
        /*00f4*/ 	.word	index@(.nv.constant0._Z22x_step_intC_ppm_on_gpuPdS_S_S_S_S_S_S_iiid)
        /*00f8*/ 	.short	0x0380
        /*00fa*/ 	.short	0x0058


	//----- nvinfo : EIATTR_SW_WAR
	.align		4
.L_537:
        /*00fc*/ 	.byte	0x04, 0x36
        /*00fe*/ 	.short	(.L_539 - .L_538)
.L_538:
        /*0100*/ 	.word	0x00000008
.L_539:


//--------------------- .nv.info._Z22x_step_ppm_coef_on_gpuPdS_S_S_S_iii --------------------------
	.section	.nv.info._Z22x_step_ppm_coef_on_gpuPdS_S_S_S_iii,"",@"SHT_CUDA_INFO"
	.sectionflags	@""
	.align	4


	//----- nvinfo : EIATTR_CUDA_API_VERSION
	.align		4
        /*0000*/ 	.byte	0x04, 0x37
        /*0002*/ 	.short	(.L_541 - .L_540)
.L_540:
        /*0004*/ 	.word	0x00000082


	//----- nvinfo : EIATTR_KPARAM_INFO
	.align		4
.L_541:
        /*0008*/ 	.byte	0x04, 0x17
        /*000a*/ 	.short	(.L_543 - .L_542)
.L_542:
        /*000c*/ 	.word	0x00000000
        /*0010*/ 	.short	0x0007
        /*0012*/ 	.short	0x0030
        /*0014*/ 	.byte	0x00, 0xf0, 0x11, 0x00


	//----- nvinfo : EIATTR_KPARAM_INFO
	.align		4
.L_543:
        /*0018*/ 	.byte	0x04, 0x17
        /*001a*/ 	.short	(.L_545 - .L_544)
.L_544:
        /*001c*/ 	.word	0x00000000
        /*0020*/ 	.short	0x0006
        /*0022*/ 	.short	0x002c
        /*0024*/ 	.byte	0x00, 0xf0, 0x11, 0x00


	//----- nvinfo : EIATTR_KPARAM_INFO
	.align		4
.L_545:
        /*0028*/ 	.byte	0x04, 0x17
        /*002a*/ 	.short	(.L_547 - .L_546)
.L_546:
        /*002c*/ 	.word	0x00000000
        /*0030*/ 	.short	0x0005
        /*0032*/ 	.short	0x0028
        /*0034*/ 	.byte	0x00, 0xf0, 0x11, 0x00


	//----- nvinfo : EIATTR_KPARAM_INFO
	.align		4
.L_547:
        /*0038*/ 	.byte	0x04, 0x17
        /*003a*/ 	.short	(.L_549 - .L_548)
.L_548:
        /*003c*/ 	.word	0x00000000
        /*0040*/ 	.short	0x0004
        /*0042*/ 	.short	0x0020
        /*0044*/ 	.byte	0x00, 0xf5, 0x21, 0x00


	//----- nvinfo : EIATTR_KPARAM_INFO
	.align		4
.L_549:
        /*0048*/ 	.byte	0x04, 0x17
        /*004a*/ 	.short	(.L_551 - .L_550)
.L_550:
        /*004c*/ 	.word	0x00000000
        /*0050*/ 	.short	0x0003
        /*0052*/ 	.short	0x0018
        /*0054*/ 	.byte	0x00, 0xf5, 0x21, 0x00


	//----- nvinfo : EIATTR_KPARAM_INFO
	.align		4
.L_551:
        /*0058*/ 	.byte	0x04, 0x17
        /*005a*/ 	.short	(.L_553 - .L_552)
.L_552:
        /*005c*/ 	.word	0x00000000
        /*0060*/ 	.short	0x0002
        /*0062*/ 	.short	0x0010
        /*0064*/ 	.byte	0x00, 0xf5, 0x21, 0x00


	//----- nvinfo : EIATTR_KPARAM_INFO
	.align		4
.L_553:
        /*0068*/ 	.byte	0x04, 0x17
        /*006a*/ 	.short	(.L_555 - .L_554)
.L_554:
        /*006c*/ 	.word	0x00000000
        /*0070*/ 	.short	0x0001
        /*0072*/ 	.short	0x0008
        /*0074*/ 	.byte	0x00, 0xf5, 0x21, 0x00


	//----- nvinfo : EIATTR_KPARAM_INFO
	.align		4
.L_555:
        /*0078*/ 	.byte	0x04, 0x17
        /*007a*/ 	.short	(.L_557 - .L_556)
.L_556:
        /*007c*/ 	.word	0x00000000
        /*0080*/ 	.short	0x0000
        /*0082*/ 	.short	0x0000
        /*0084*/ 	.byte	0x00, 0xf5, 0x21, 0x00


	//----- nvinfo : EIATTR_SPARSE_MMA_MASK
	.align		4
.L_557:
        /*0088*/ 	.byte	0x03, 0x50
        /*008a*/ 	.short	0x0000


	//----- nvinfo : EIATTR_MAXREG_COUNT
	.align		4
        /*008c*/ 	.byte	0x03, 0x1b
        /*008e*/ 	.short	0x00ff


	//----- nvinfo : EIATTR_MERCURY_ISA_VERSION
	.align		4
        /*0090*/ 	.byte	0x03, 0x5f
        /*0092*/ 	.short	0x0101


	//----- nvinfo : EIATTR_VRC_CTA_INIT_COUNT
	.align		4
        /*0094*/ 	.byte	0x02, 0x4a
	.zero		1
	.zero		1


	//----- nvinfo : EIATTR_EXIT_INSTR_OFFSETS
	.align		4
        /*0098*/ 	.byte	0x04, 0x1c
        /*009a*/ 	.short	(.L_559 - .L_558)


	//   ....[0]....
.L_558:
        /*009c*/ 	.word	0x00000070


	//   ....[1]....
        /*00a0*/ 	.word	0x000008f0


	//----- nvinfo : EIATTR_CRS_STACK_SIZE
	.align		4
.L_559:
        /*00a4*/ 	.byte	0x04, 0x1e
        /*00a6*/ 	.short	(.L_561 - .L_560)
.L_560:
        /*00a8*/ 	.word	0x00000000


	//----- nvinfo : EIATTR_CBANK_PARAM_SIZE
	.align		4
.L_561:
        /*00ac*/ 	.byte	0x03, 0x19
        /*00ae*/ 	.short	0x0034


	//----- nvinfo : EIATTR_PARAM_CBANK
	.align		4
        /*00b0*/ 	.byte	0x04, 0x0a
        /*00b2*/ 	.short	(.L_563 - .L_562)
	.align		4
.L_562:
        /*00b4*/ 	.word	index@(.nv.constant0._Z22x_step_ppm_coef_on_gpuPdS_S_S_S_iii)
        /*00b8*/ 	.short	0x0380
        /*00ba*/ 	.short	0x0034


	//----- nvinfo : EIATTR_SW_WAR
	.align		4
.L_563:
        /*00bc*/ 	.byte	0x04, 0x36
        /*00be*/ 	.short	(.L_565 - .L_564)
.L_564:
        /*00c0*/ 	.word	0x00000008
.L_565:


//--------------------- .nv.info._Z25intersection_point_hori_yPdS_ii --------------------------
	.section	.nv.info._Z25intersection_point_hori_yPdS_ii,"",@"SHT_CUDA_INFO"
	.sectionflags	@""
	.align	4


	//----- nvinfo : EIATTR_CUDA_API_VERSION
	.align		4
        /*0000*/ 	.byte	0x04, 0x37
        /*0002*/ 	.short	(.L_567 - .L_566)
.L_566:
        /*0004*/ 	.word	0x00000082


	//----- nvinfo : EIATTR_KPARAM_INFO
	.align		4
.L_567:
        /*0008*/ 	.byte	0x04, 0x17
        /*000a*/ 	.short	(.L_569 - .L_568)
.L_568:
        /*000c*/ 	.word	0x00000000
        /*0010*/ 	.short	0x0003
        /*0012*/ 	.short	0x0014
        /*0014*/ 	.byte	0x00, 0xf0, 0x11, 0x00


	//----- nvinfo : EIATTR_KPARAM_INFO
	.align		4
.L_569:
        /*0018*/ 	.byte	0x04, 0x17
        /*001a*/ 	.short	(.L_571 - .L_570)
.L_570:
        /*001c*/ 	.word	0x00000000
        /*0020*/ 	.short	0x0002
        /*0022*/ 	.short	0x0010
        /*0024*/ 	.byte	0x00, 0xf0, 0x11, 0x00


	//----- nvinfo : EIATTR_KPARAM_INFO
	.align		4
.L_571:
        /*0028*/ 	.byte	0x04, 0x17
        /*002a*/ 	.short	(.L_573 - .L_572)
.L_572:
        /*002c*/ 	.word	0x00000000
        /*0030*/ 	.short	0x0001
        /*0032*/ 	.short	0x0008
        /*0034*/ 	.byte	0x00, 0xf5, 0x21, 0x00


	//----- nvinfo : EIATTR_KPARAM_INFO
	.align		4
.L_573:
        /*0038*/ 	.byte	0x04, 0x17
        /*003a*/ 	.short	(.L_575 - .L_574)
.L_574:
        /*003c*/ 	.word	0x00000000
        /*0040*/ 	.short	0x0000
        /*0042*/ 	.short	0x0000
        /*0044*/ 	.byte	0x00, 0xf5, 0x21, 0x00


	//----- nvinfo : EIATTR_SPARSE_MMA_MASK
	.align		4
.L_575:
        /*0048*/ 	.byte	0x03, 0x50
        /*004a*/ 	.short	0x0000


	//----- nvinfo : EIATTR_MAXREG_COUNT
	.align		4
        /*004c*/ 	.byte	0x03, 0x1b
        /*004e*/ 	.short	0x00ff


	//----- nvinfo : EIATTR_MERCURY_ISA_VERSION
	.align		4
        /*0050*/ 	.byte	0x03, 0x5f
        /*0052*/ 	.short	0x0101


	//----- nvinfo : EIATTR_VRC_CTA_INIT_COUNT
	.align		4
        /*0054*/ 	.byte	0x02, 0x4a
	.zero		1
	.zero		1


	//----- nvinfo : EIATTR_EXIT_INSTR_OFFSETS
	.align		4
        /*0058*/ 	.byte	0x04, 0x1c
        /*005a*/ 	.short	(.L_577 - .L_576)


	//   ....[0]....
.L_576:
        /*005c*/ 	.word	0x00000070


	//   ....[1]....
        /*0060*/ 	.word	0x000001a0


	//----- nvinfo : EIATTR_CRS_STACK_SIZE
	.align		4
.L_577:
        /*0064*/ 	.byte	0x04, 0x1e
        /*0066*/ 	.short	(.L_579 - .L_578)
.L_578:
        /*0068*/ 	.word	0x00000000


	//----- nvinfo : EIATTR_CBANK_PARAM_SIZE
	.align		4
.L_579:
        /*006c*/ 	.byte	0x03, 0x19
        /*006e*/ 	.short	0x0018


	//----- nvinfo : EIATTR_PARAM_CBANK
	.align		4
        /*0070*/ 	.byte	0x04, 0x0a
        /*0072*/ 	.short	(.L_581 - .L_580)
	.align		4
.L_580:
        /*0074*/ 	.word	index@(.nv.constant0._Z25intersection_point_hori_yPdS_ii)
        /*0078*/ 	.short	0x0380
        /*007a*/ 	.short	0x0018


	//----- nvinfo : EIATTR_SW_WAR
	.align		4
.L_581:
        /*007c*/ 	.byte	0x04, 0x36
        /*007e*/ 	.short	(.L_583 - .L_582)
.L_582:
        /*0080*/ 	.word	0x00000008
.L_583:


//--------------------- .nv.info._Z25intersection_point_vert_xPdS_ii --------------------------
	.section	.nv.info._Z25intersection_point_vert_xPdS_ii,"",@"SHT_CUDA_INFO"
	.sectionflags	@""
	.align	4


	//----- nvinfo : EIATTR_CUDA_API_VERSION
	.align		4
        /*0000*/ 	.byte	0x04, 0x37
        /*0002*/ 	.short	(.L_585 - .L_584)
.L_584:
        /*0004*/ 	.word	0x00000082


	//----- nvinfo : EIATTR_KPARAM_INFO
	.align		4
.L_585:
        /*0008*/ 	.byte	0x04, 0x17
        /*000a*/ 	.short	(.L_587 - .L_586)
.L_586:
        /*000c*/ 	.word	0x00000000
        /*0010*/ 	.short	0x0003
        /*0012*/ 	.short	0x0014
        /*0014*/ 	.byte	0x00, 0xf0, 0x11, 0x00


	//----- nvinfo : EIATTR_KPARAM_INFO
	.align		4
.L_587:
        /*0018*/ 	.byte	0x04, 0x17
        /*001a*/ 	.short	(.L_589 - .L_588)
.L_588:
        /*001c*/ 	.word	0x00000000
        /*0020*/ 	.short	0x0002
        /*0022*/ 	.short	0x0010
        /*0024*/ 	.byte	0x00, 0xf0, 0x11, 0x00


	//----- nvinfo : EIATTR_KPARAM_INFO
	.align		4
.L_589:
        /*0028*/ 	.byte	0x04, 0x17
        /*002a*/ 	.short	(.L_591 - .L_590)
.L_590:
        /*002c*/ 	.word	0x00000000
        /*0030*/ 	.short	0x0001
        /*0032*/ 	.short	0x0008
        /*0034*/ 	.byte	0x00, 0xf5, 0x21, 0x00


	//----- nvinfo : EIATTR_KPARAM_INFO
	.align		4
.L_591:
        /*0038*/ 	.byte	0x04, 0x17
        /*003a*/ 	.short	(.L_593 - .L_592)
.L_592:
        /*003c*/ 	.word	0x00000000
        /*0040*/ 	.short	0x0000
        /*0042*/ 	.short	0x0000
        /*0044*/ 	.byte	0x00, 0xf5, 0x21, 0x00


	//----- nvinfo : EIATTR_SPARSE_MMA_MASK
	.align		4
.L_593:
        /*0048*/ 	.byte	0x03, 0x50
        /*004a*/ 	.short	0x0000


	//----- nvinfo : EIATTR_MAXREG_COUNT
	.align		4
        /*004c*/ 	.byte	0x03, 0x1b
        /*004e*/ 	.short	0x00ff


	//----- nvinfo : EIATTR_MERCURY_ISA_VERSION
	.align		4
        /*0050*/ 	.byte	0x03, 0x5f
        /*0052*/ 	.short	0x0101


	//----- nvinfo : EIATTR_VRC_CTA_INIT_COUNT
	.align		4
        /*0054*/ 	.byte	0x02, 0x4a
	.zero		1
	.zero		1


	//----- nvinfo : EIATTR_EXIT_INSTR_OFFSETS
	.align		4
        /*0058*/ 	.byte	0x04, 0x1c
        /*005a*/ 	.short	(.L_595 - .L_594)


	//   ....[0]....
.L_594:
        /*005c*/ 	.word	0x00000070


	//   ....[1]....
        /*0060*/ 	.word	0x00000380


	//----- nvinfo : EIATTR_CRS_STACK_SIZE
	.align		4
.L_595:
        /*0064*/ 	.byte	0x04, 0x1e
        /*0066*/ 	.short	(.L_597 - .L_596)
.L_596:
        /*0068*/ 	.word	0x00000000


	//----- nvinfo : EIATTR_CBANK_PARAM_SIZE
	.align		4
.L_597:
        /*006c*/ 	.byte	0x03, 0x19
        /*006e*/ 	.short	0x0018


	//----- nvinfo : EIATTR_PARAM_CBANK
	.align		4
        /*0070*/ 	.byte	0x04, 0x0a
        /*0072*/ 	.short	(.L_599 - .L_598)
	.align		4
.L_598:
        /*0074*/ 	.word	index@(.nv.constant0._Z25intersection_point_vert_xPdS_ii)
        /*0078*/ 	.short	0x0380
        /*007a*/ 	.short	0x0018


	//----- nvinfo : EIATTR_SW_WAR
	.align		4
.L_599:
        /*007c*/ 	.byte	0x04, 0x36
        /*007e*/ 	.short	(.L_601 - .L_600)
.L_600:
        /*0080*/ 	.word	0x00000008
.L_601:


//--------------------- .nv.info._Z26get_Lagrange_points_on_gpuPdS_S_S_S_iiid --------------------------
	.section	.nv.info._Z26get_Lagrange_points_on_gpuPdS_S_S_S_iiid,"",@"SHT_CUDA_INFO"
	.sectionflags	@""
	.align	4


	//----- nvinfo : EIATTR_CUDA_API_VERSION
	.align		4
        /*0000*/ 	.byte	0x04, 0x37
        /*0002*/ 	.short	(.L_603 - .L_602)
.L_602:
        /*0004*/ 	.word	0x00000082


	//----- nvinfo : EIATTR_KPARAM_INFO
	.align		4
.L_603:
        /*0008*/ 	.byte	0x04, 0x17
        /*000a*/ 	.short	(.L_605 - .L_604)
.L_604:
        /*000c*/ 	.word	0x00000000
        /*0010*/ 	.short	0x0008
        /*0012*/ 	.short	0x0038
        /*0014*/ 	.byte	0x00, 0xf0, 0x21, 0x00


	//----- nvinfo : EIATTR_KPARAM_INFO
	.align		4
.L_605:
        /*0018*/ 	.byte	0x04, 0x17
        /*001a*/ 	.short	(.L_607 - .L_606)
.L_606:
        /*001c*/ 	.word	0x00000000
        /*0020*/ 	.short	0x0007
        /*0022*/ 	.short	0x0030
        /*0024*/ 	.byte	0x00, 0xf0, 0x11, 0x00


	//----- nvinfo : EIATTR_KPARAM_INFO
	.align		4
.L_607:
        /*0028*/ 	.byte	0x04, 0x17
        /*002a*/ 	.short	(.L_609 - .L_608)
.L_608:
        /*002c*/ 	.word	0x00000000
        /*0030*/ 	.short	0x0006
        /*0032*/ 	.short	0x002c
        /*0034*/ 	.byte	0x00, 0xf0, 0x11, 0x00


	//----- nvinfo : EIATTR_KPARAM_INFO
	.align		4
.L_609:
        /*0038*/ 	.byte	0x04, 0x17
        /*003a*/ 	.short	(.L_611 - .L_610)
.L_610:
        /*003c*/ 	.word	0x00000000
        /*0040*/ 	.short	0x0005
        /*0042*/ 	.short	0x0028
        /*0044*/ 	.byte	0x00, 0xf0, 0x11, 0x00


	//----- nvinfo : EIATTR_KPARAM_INFO
	.align		4
.L_611:
        /*0048*/ 	.byte	0x04, 0x17
        /*004a*/ 	.short	(.L_613 - .L_612)
.L_612:
        /*004c*/ 	.word	0x00000000
        /*0050*/ 	.short	0x0004
        /*0052*/ 	.short	0x0020
        /*0054*/ 	.byte	0x00, 0xf5, 0x21, 0x00


	//----- nvinfo : EIATTR_KPARAM_INFO
	.align		4
.L_613:
        /*0058*/ 	.byte	0x04, 0x17
        /*005a*/ 	.short	(.L_615 - .L_614)
.L_614:
        /*005c*/ 	.word	0x00000000
        /*0060*/ 	.short	0x0003
        /*0062*/ 	.short	0x0018
        /*0064*/ 	.byte	0x00, 0xf5, 0x21, 0x00


	//----- nvinfo : EIATTR_KPARAM_INFO
	.align		4
.L_615:
        /*0068*/ 	.byte	0x04, 0x17
        /*006a*/ 	.short	(.L_617 - .L_616)
.L_616:
        /*006c*/ 	.word	0x00000000
        /*0070*/ 	.short	0x0002
        /*0072*/ 	.short	0x0010
        /*0074*/ 	.byte	0x00, 0xf5, 0x21, 0x00


	//----- nvinfo : EIATTR_KPARAM_INFO
	.align		4
.L_617:
        /*0078*/ 	.byte	0x04, 0x17
        /*007a*/ 	.short	(.L_619 - .L_618)
.L_618:
        /*007c*/ 	.word	0x00000000
        /*0080*/ 	.short	0x0001
        /*0082*/ 	.short	0x0008
        /*0084*/ 	.byte	0x00, 0xf5, 0x21, 0x00


	//----- nvinfo : EIATTR_KPARAM_INFO
	.align		4
.L_619:
        /*0088*/ 	.byte	0x04, 0x17
        /*008a*/ 	.short	(.L_621 - .L_620)
.L_620:
        /*008c*/ 	.word	0x00000000
        /*0090*/ 	.short	0x0000
        /*0092*/ 	.short	0x0000
        /*0094*/ 	.byte	0x00, 0xf5, 0x21, 0x00


	//----- nvinfo : EIATTR_SPARSE_MMA_MASK
	.align		4
.L_621:
        /*0098*/ 	.byte	0x03, 0x50
        /*009a*/ 	.short	0x0000


	//----- nvinfo : EIATTR_MAXREG_COUNT
	.align		4
        /*009c*/ 	.byte	0x03, 0x1b
        /*009e*/ 	.short	0x00ff


	//----- nvinfo : EIATTR_MERCURY_ISA_VERSION
	.align		4
        /*00a0*/ 	.byte	0x03, 0x5f
        /*00a2*/ 	.short	0x0101


	//----- nvinfo : EIATTR_VRC_CTA_INIT_COUNT
	.align		4
        /*00a4*/ 	.byte	0x02, 0x4a
	.zero		1
	.zero		1


	//----- nvinfo : EIATTR_EXIT_INSTR_OFFSETS
	.align		4
        /*00a8*/ 	.byte	0x04, 0x1c
        /*00aa*/ 	.short	(.L_623 - .L_622)


	//   ....[0]....
.L_622:
        /*00ac*/ 	.word	0x00000070


	//   ....[1]....
        /*00b0*/ 	.word	0x000002d0


	//----- nvinfo : EIATTR_CRS_STACK_SIZE
	.align		4
.L_623:
        /*00b4*/ 	.byte	0x04, 0x1e
        /*00b6*/ 	.short	(.L_625 - .L_624)
.L_624:
        /*00b8*/ 	.word	0x00000000


	//----- nvinfo : EIATTR_CBANK_PARAM_SIZE
	.align		4
.L_625:
        /*00bc*/ 	.byte	0x03, 0x19
        /*00be*/ 	.short	0x0040


	//----- nvinfo : EIATTR_PARAM_CBANK
	.align		4
        /*00c0*/ 	.byte	0x04, 0x0a
        /*00c2*/ 	.short	(.L_627 - .L_626)
	.align		4
.L_626:
        /*00c4*/ 	.word	index@(.nv.constant0._Z26get_Lagrange_points_on_gpuPdS_S_S_S_iiid)
        /*00c8*/ 	.short	0x0380
        /*00ca*/ 	.short	0x0040


	//----- nvinfo : EIATTR_SW_WAR
	.align		4
.L_627:
        /*00cc*/ 	.byte	0x04, 0x36
        /*00ce*/ 	.short	(.L_629 - .L_628)
.L_628:
        /*00d0*/ 	.word	0x00000008
.L_629:


//--------------------- .nv.info._Z28get_Euler_half_points_on_gpuPdS_iiidd --------------------------
	.section	.nv.info._Z28get_Euler_half_points_on_gpuPdS_iiidd,"",@"SHT_CUDA_INFO"
	.sectionflags	@""
	.align	4


	//----- nvinfo : EIATTR_CUDA_API_VERSION
	.align		4
        /*0000*/ 	.byte	0x04, 0x37
        /*0002*/ 	.short	(.L_631 - .L_630)
.L_630:
        /*0004*/ 	.word	0x00000082


	//----- nvinfo : EIATTR_KPARAM_INFO
	.align		4
.L_631:
        /*0008*/ 	.byte	0x04, 0x17
        /*000a*/ 	.short	(.L_633 - .L_632)
.L_632:
        /*000c*/ 	.word	0x00000000
        /*0010*/ 	.short	0x0006
        /*0012*/ 	.short	0x0028
        /*0014*/ 	.byte	0x00, 0xf0, 0x21, 0x00


	//----- nvinfo : EIATTR_KPARAM_INFO
	.align		4
.L_633:
        /*0018*/ 	.byte	0x04, 0x17
        /*001a*/ 	.short	(.L_635 - .L_634)
.L_634:
        /*001c*/ 	.word	0x00000000
        /*0020*/ 	.short	0x0005
        /*0022*/ 	.short	0x0020
        /*0024*/ 	.byte	0x00, 0xf0, 0x21, 0x00


	//----- nvinfo : EIATTR_KPARAM_INFO
	.align		4
.L_635:
        /*0028*/ 	.byte	0x04, 0x17
        /*002a*/ 	.short	(.L_637 - .L_636)
.L_636:
        /*002c*/ 	.word	0x00000000
        /*0030*/ 	.short	0x0004
        /*0032*/ 	.short	0x0018
        /*0034*/ 	.byte	0x00, 0xf0, 0x11, 0x00


	//----- nvinfo : EIATTR_KPARAM_INFO
	.align		4
.L_637:
        /*0038*/ 	.byte	0x04, 0x17
        /*003a*/ 	.short	(.L_639 - .L_638)
.L_638:
        /*003c*/ 	.word	0x00000000
        /*0040*/ 	.short	0x0003
        /*0042*/ 	.short	0x0014
        /*0044*/ 	.byte	0x00, 0xf0, 0x11, 0x00


	//----- nvinfo : EIATTR_KPARAM_INFO
	.align		4
.L_639:
        /*0048*/ 	.byte	0x04, 0x17
        /*004a*/ 	.short	(.L_641 - .L_640)
.L_640:
        /*004c*/ 	.word	0x00000000
        /*0050*/ 	.short	0x0002
        /*0052*/ 	.short	0x0010
        /*0054*/ 	.byte	0x00, 0xf0, 0x11, 0x00


	//----- nvinfo : EIATTR_KPARAM_INFO
	.align		4
.L_641:
        /*0058*/ 	.byte	0x04, 0x17
        /*005a*/ 	.short	(.L_643 - .L_642)
.L_642:
        /*005c*/ 	.word	0x00000000
        /*0060*/ 	.short	0x0001
        /*0062*/ 	.short	0x0008
        /*0064*/ 	.byte	0x00, 0xf5, 0x21, 0x00


	//----- nvinfo : EIATTR_KPARAM_INFO
	.align		4
.L_643:
        /*0068*/ 	.byte	0x04, 0x17
        /*006a*/ 	.short	(.L_645 - .L_644)
.L_644:
        /*006c*/ 	.word	0x00000000
        /*0070*/ 	.short	0x0000
        /*0072*/ 	.short	0x0000
        /*0074*/ 	.byte	0x00, 0xf5, 0x21, 0x00


	//----- nvinfo : EIATTR_SPARSE_MMA_MASK
	.align		4
.L_645:
        /*0078*/ 	.byte	0x03, 0x50
        /*007a*/ 	.short	0x0000


	//----- nvinfo : EIATTR_MAXREG_COUNT
	.align		4
        /*007c*/ 	.byte	0x03, 0x1b
        /*007e*/ 	.short	0x00ff


	//----- nvinfo : EIATTR_MERCURY_ISA_VERSION
	.align		4
        /*0080*/ 	.byte	0x03, 0x5f
        /*0082*/ 	.short	0x0101


	//----- nvinfo : EIATTR_VRC_CTA_INIT_COUNT
	.align		4
        /*0084*/ 	.byte	0x02, 0x4a
	.zero		1
	.zero		1


	//----- nvinfo : EIATTR_EXIT_INSTR_OFFSETS
	.align		4
        /*0088*/ 	.byte	0x04, 0x1c
        /*008a*/ 	.short	(.L_647 - .L_646)


	//   ....[0]....
.L_646:
        /*008c*/ 	.word	0x00000070


	//   ....[1]....
        /*0090*/ 	.word	0x000003a0


	//----- nvinfo : EIATTR_CRS_STACK_SIZE
	.align		4
.L_647:
        /*0094*/ 	.byte	0x04, 0x1e
        /*0096*/ 	.short	(.L_649 - .L_648)
.L_648:
        /*0098*/ 	.word	0x00000000


	//----- nvinfo : EIATTR_CBANK_PARAM_SIZE
	.align		4
.L_649:
        /*009c*/ 	.byte	0x03, 0x19
        /*009e*/ 	.short	0x0030


	//----- nvinfo : EIATTR_PARAM_CBANK
	.align		4
        /*00a0*/ 	.byte	0x04, 0x0a
        /*00a2*/ 	.short	(.L_651 - .L_650)
	.align		4
.L_650:
        /*00a4*/ 	.word	index@(.nv.constant0._Z28get_Euler_half_points_on_gpuPdS_iiidd)
        /*00a8*/ 	.short	0x0380
        /*00aa*/ 	.short	0x0030


	//----- nvinfo : EIATTR_SW_WAR
	.align		4
.L_651:
        /*00ac*/ 	.byte	0x04, 0x36
        /*00ae*/ 	.short	(.L_653 - .L_652)
.L_652:
        /*00b0*/ 	.word	0x00000008
.L_653:


//--------------------- .nv.info._Z35get_Euler_cell_center_points_on_gpuPdS_iiidd --------------------------
	.section	.nv.info._Z35get_Euler_cell_center_points_on_gpuPdS_iiidd,"",@"SHT_CUDA_INFO"
	.sectionflags	@""
	.align	4


	//----- nvinfo : EIATTR_CUDA_API_VERSION
	.align		4
        /*0000*/ 	.byte	0x04, 0x37
        /*0002*/ 	.short	(.L_655 - .L_654)
.L_654:
        /*0004*/ 	.word	0x00000082


	//----- nvinfo : EIATTR_KPARAM_INFO
	.align		4
.L_655:
        /*0008*/ 	.byte	0x04, 0x17
        /*000a*/ 	.short	(.L_657 - .L_656)
.L_656:
        /*000c*/ 	.word	0x00000000
        /*0010*/ 	.short	0x0006
        /*0012*/ 	.short	0x0028
        /*0014*/ 	.byte	0x00, 0xf0, 0x21, 0x00


	//----- nvinfo : EIATTR_KPARAM_INFO
	.align		4
.L_657:
        /*0018*/ 	.byte	0x04, 0x17
        /*001a*/ 	.short	(.L_659 - .L_658)
.L_658:
        /*001c*/ 	.word	0x00000000
        /*0020*/ 	.short	0x0005
        /*0022*/ 	.short	0x0020
        /*0024*/ 	.byte	0x00, 0xf0, 0x21, 0x00


	//----- nvinfo : EIATTR_KPARAM_INFO
	.align		4
.L_659:
        /*0028*/ 	.byte	0x04, 0x17
        /*002a*/ 	.short	(.L_661 - .L_660)
.L_660:
        /*002c*/ 	.word	0x00000000
        /*0030*/ 	.short	0x0004
        /*0032*/ 	.short	0x0018
        /*0034*/ 	.byte	0x00, 0xf0, 0x11, 0x00


	//----- nvinfo : EIATTR_KPARAM_INFO
	.align		4
.L_661:
        /*0038*/ 	.byte	0x04, 0x17
        /*003a*/ 	.short	(.L_663 - .L_662)
.L_662:
        /*003c*/ 	.word	0x00000000
        /*0040*/ 	.short	0x0003
        /*0042*/ 	.short	0x0014
        /*0044*/ 	.byte	0x00, 0xf0, 0x11, 0x00


	//----- nvinfo : EIATTR_KPARAM_INFO
	.align		4
.L_663:
        /*0048*/ 	.byte	0x04, 0x17
        /*004a*/ 	.short	(.L_665 - .L_664)
.L_664:
        /*004c*/ 	.word	0x00000000
        /*0050*/ 	.short	0x0002
        /*0052*/ 	.short	0x0010
        /*0054*/ 	.byte	0x00, 0xf0, 0x11, 0x00


	//----- nvinfo : EIATTR_KPARAM_INFO
	.align		4
.L_665:
        /*0058*/ 	.byte	0x04, 0x17
        /*005a*/ 	.short	(.L_667 - .L_666)
.L_666:
        /*005c*/ 	.word	0x00000000
        /*0060*/ 	.short	0x0001
        /*0062*/ 	.short	0x0008
        /*0064*/ 	.byte	0x00, 0xf5, 0x21, 0x00


	//----- nvinfo : EIATTR_KPARAM_INFO
	.align		4
.L_667:
        /*0068*/ 	.byte	0x04, 0x17
        /*006a*/ 	.short	(.L_669 - .L_668)
.L_668:
        /*006c*/ 	.word	0x00000000
        /*0070*/ 	.short	0x0000
        /*0072*/ 	.short	0x0000
        /*0074*/ 	.byte	0x00, 0xf5, 0x21, 0x00


	//----- nvinfo : EIATTR_SPARSE_MMA_MASK
	.align		4
.L_669:
        /*0078*/ 	.byte	0x03, 0x50
        /*007a*/ 	.short	0x0000


	//----- nvinfo : EIATTR_MAXREG_COUNT
	.align		4
        /*007c*/ 	.byte	0x03, 0x1b
        /*007e*/ 	.short	0x00ff


	//----- nvinfo : EIATTR_MERCURY_ISA_VERSION
	.align		4
        /*0080*/ 	.byte	0x03, 0x5f
        /*0082*/ 	.short	0x0101


	//----- nvinfo : EIATTR_VRC_CTA_INIT_COUNT
	.align		4
        /*0084*/ 	.byte	0x02, 0x4a
	.zero		1
	.zero		1


	//----- nvinfo : EIATTR_EXIT_INSTR_OFFSETS
	.align		4
        /*0088*/ 	.byte	0x04, 0x1c
        /*008a*/ 	.short	(.L_671 - .L_670)


	//   ....[0]....
.L_670:
        /*008c*/ 	.word	0x00000070


	//   ....[1]....
        /*0090*/ 	.word	0x000003b0


	//----- nvinfo : EIATTR_CRS_STACK_SIZE
	.align		4
.L_671:
        /*0094*/ 	.byte	0x04, 0x1e
        /*0096*/ 	.short	(.L_673 - .L_672)
.L_672:
        /*0098*/ 	.word	0x00000000


	//----- nvinfo : EIATTR_CBANK_PARAM_SIZE
	.align		4
.L_673:
        /*009c*/ 	.byte	0x03, 0x19
        /*009e*/ 	.short	0x0030


	//----- nvinfo : EIATTR_PARAM_CBANK
	.align		4
        /*00a0*/ 	.byte	0x04, 0x0a
        /*00a2*/ 	.short	(.L_675 - .L_674)
	.align		4
.L_674:
        /*00a4*/ 	.word	index@(.nv.constant0._Z35get_Euler_cell_center_points_on_gpuPdS_iiidd)
        /*00a8*/ 	.short	0x0380
        /*00aa*/ 	.short	0x0030


	//----- nvinfo : EIATTR_SW_WAR
	.align		4
.L_675:
        /*00ac*/ 	.byte	0x04, 0x36
        /*00ae*/ 	.short	(.L_677 - .L_676)
.L_676:
        /*00b0*/ 	.word	0x00000008
.L_677:


//--------------------- .nv.info._Z22get_source_term_on_gpuPdS_S_ddddi --------------------------
	.section	.nv.info._Z22get_source_term_on_gpuPdS_S_ddddi,"",@"SHT_CUDA_INFO"
	.sectionflags	@""
	.align	4


	//----- nvinfo : EIATTR_CUDA_API_VERSION
	.align		4
        /*0000*/ 	.byte	0x04, 0x37
        /*0002*/ 	.short	(.L_679 - .L_678)
.L_678:
        /*0004*/ 	.word	0x00000082


	//----- nvinfo : EIATTR_KPARAM_INFO
	.align		4
.L_679:
        /*0008*/ 	.byte	0x04, 0x17
        /*000a*/ 	.short	(.L_681 - .L_680)
.L_680:
        /*000c*/ 	.word	0x00000000
        /*0010*/ 	.short	0x0007
        /*0012*/ 	.short	0x0038
        /*0014*/ 	.byte	0x00, 0xf0, 0x11, 0x00


	//----- nvinfo : EIATTR_KPARAM_INFO
	.align		4
.L_681:
        /*0018*/ 	.byte	0x04, 0x17
        /*001a*/ 	.short	(.L_683 - .L_682)
.L_682:
        /*001c*/ 	.word	0x00000000
        /*0020*/ 	.short	0x0006
        /*0022*/ 	.short	0x0030
        /*0024*/ 	.byte	0x00, 0xf0, 0x21, 0x00


	//----- nvinfo : EIATTR_KPARAM_INFO
	.align		4
.L_683:
        /*0028*/ 	.byte	0x04, 0x17
        /*002a*/ 	.short	(.L_685 - .L_684)
.L_684:
        /*002c*/ 	.word	0x00000000
        /*0030*/ 	.short	0x0005
        /*0032*/ 	.short	0x0028
        /*0034*/ 	.byte	0x00, 0xf0, 0x21, 0x00


	//----- nvinfo : EIATTR_KPARAM_INFO
	.align		4
.L_685:
        /*0038*/ 	.byte	0x04, 0x17
        /*003a*/ 	.short	(.L_687 - .L_686)
.L_686:
        /*003c*/ 	.word	0x00000000
        /*0040*/ 	.short	0x0004
        /*0042*/ 	.short	0x0020
        /*0044*/ 	.byte	0x00, 0xf0, 0x21, 0x00


	//----- nvinfo : EIATTR_KPARAM_INFO
	.align		4
.L_687:
        /*0048*/ 	.byte	0x04, 0x17
        /*004a*/ 	.short	(.L_689 - .L_688)
.L_688:
        /*004c*/ 	.word	0x00000000
        /*0050*/ 	.short	0x0003
        /*0052*/ 	.short	0x0018
        /*0054*/ 	.byte	0x00, 0xf0, 0x21, 0x00


	//----- nvinfo : EIATTR_KPARAM_INFO
	.align		4
.L_689:
        /*0058*/ 	.byte	0x04, 0x17
        /*005a*/ 	.short	(.L_691 - .L_690)
.L_690:
        /*005c*/ 	.word	0x00000000
        /*0060*/ 	.short	0x0002
        /*0062*/ 	.short	0x0010
        /*0064*/ 	.byte	0x00, 0xf5, 0x21, 0x00


	//----- nvinfo : EIATTR_KPARAM_INFO
	.align		4
.L_691:
        /*0068*/ 	.byte	0x04, 0x17
        /*006a*/ 	.short	(.L_693 - .L_692)
.L_692:
        /*006c*/ 	.word	0x00000000
        /*0070*/ 	.short	0x0001
        /*0072*/ 	.short	0x0008
        /*0074*/ 	.byte	0x00, 0xf5, 0x21, 0x00


	//----- nvinfo : EIATTR_KPARAM_INFO
	.align		4
.L_693:
        /*0078*/ 	.byte	0x04, 0x17
        /*007a*/ 	.short	(.L_695 - .L_694)
.L_694:
        /*007c*/ 	.word	0x00000000
        /*0080*/ 	.short	0x0000
        /*0082*/ 	.short	0x0000
        /*0084*/ 	.byte	0x00, 0xf5, 0x21, 0x00


	//----- nvinfo : EIATTR_SPARSE_MMA_MASK
	.align		4
.L_695:
        /*0088*/ 	.byte	0x03, 0x50
        /*008a*/ 	.short	0x0000


	//----- nvinfo : EIATTR_MAXREG_COUNT
	.align		4
        /*008c*/ 	.byte	0x03, 0x1b
        /*008e*/ 	.short	0x00ff


	//----- nvinfo : EIATTR_MERCURY_ISA_VERSION
	.align		4
        /*0090*/ 	.byte	0x03, 0x5f
        /*0092*/ 	.short	0x0101


	//----- nvinfo : EIATTR_VRC_CTA_INIT_COUNT
	.align		4
        /*0094*/ 	.byte	0x02, 0x4a
	.zero		1
	.zero		1


	//----- nvinfo : EIATTR_EXIT_INSTR_OFFSETS
	.align		4
        /*0098*/ 	.byte	0x04, 0x1c
        /*009a*/ 	.short	(.L_697 - .L_696)


	//   ....[0]....
.L_696:
        /*009c*/ 	.word	0x00000070


	//   ....[1]....
        /*00a0*/ 	.word	0x00000110


	//----- nvinfo : EIATTR_CRS_STACK_SIZE
	.align		4
.L_697:
        /*00a4*/ 	.byte	0x04, 0x1e
        /*00a6*/ 	.short	(.L_699 - .L_698)
.L_698:
        /*00a8*/ 	.word	0x00000000


	//----- nvinfo : EIATTR_CBANK_PARAM_SIZE
	.align		4
.L_699:
        /*00ac*/ 	.byte	0x03, 0x19
        /*00ae*/ 	.short	0x003c


	//----- nvinfo : EIATTR_PARAM_CBANK
	.align		4
        /*00b0*/ 	.byte	0x04, 0x0a
        /*00b2*/ 	.short	(.L_701 - .L_700)
	.align		4
.L_700:
        /*00b4*/ 	.word	index@(.nv.constant0._Z22get_source_term_on_gpuPdS_S_ddddi)
        /*00b8*/ 	.short	0x0380
        /*00ba*/ 	.short	0x003c


	//----- nvinfo : EIATTR_SW_WAR
	.align		4
.L_701:
        /*00bc*/ 	.byte	0x04, 0x36
        /*00be*/ 	.short	(.L_703 - .L_702)
.L_702:
        /*00c0*/ 	.word	0x00000008
.L_703:


//--------------------- .nv.info._Z25get_exact_solution_on_gpuPdS_S_ddddi --------------------------
	.section	.nv.info._Z25get_exact_solution_on_gpuPdS_S_ddddi,"",@"SHT_CUDA_INFO"
	.sectionflags	@""
	.align	4


	//----- nvinfo : EIATTR_CUDA_API_VERSION
	.align		4
        /*0000*/ 	.byte	0x04, 0x37
        /*0002*/ 	.short	(.L_705 - .L_704)
.L_704:
        /*0004*/ 	.word	0x00000082


	//----- nvinfo : EIATTR_KPARAM_INFO
	.align		4
.L_705:
        /*0008*/ 	.byte	0x04, 0x17
        /*000a*/ 	.short	(.L_707 - .L_706)
.L_706:
        /*000c*/ 	.word	0x00000000
        /*0010*/ 	.short	0x0007
        /*0012*/ 	.short	0x0038
        /*0014*/ 	.byte	0x00, 0xf0, 0x11, 0x00


	//----- nvinfo : EIATTR_KPARAM_INFO
	.align		4
.L_707:
        /*0018*/ 	.byte	0x04, 0x17
        /*001a*/ 	.short	(.L_709 - .L_708)
.L_708:
        /*001c*/ 	.word	0x00000000
        /*0020*/ 	.short	0x0006
        /*0022*/ 	.short	0x0030
        /*0024*/ 	.byte	0x00, 0xf0, 0x21, 0x00


	//----- nvinfo : EIATTR_KPARAM_INFO
	.align		4
.L_709:
        /*0028*/ 	.byte	0x04, 0x17
        /*002a*/ 	.short	(.L_711 - .L_710)
.L_710:
        /*002c*/ 	.word	0x00000000
        /*0030*/ 	.short	0x0005
        /*0032*/ 	.short	0x0028
        /*0034*/ 	.byte	0x00, 0xf0, 0x21, 0x00


	//----- nvinfo : EIATTR_KPARAM_INFO
	.align		4
.L_711:
        /*0038*/ 	.byte	0x04, 0x17
        /*003a*/ 	.short	(.L_713 - .L_712)
.L_712:
        /*003c*/ 	.word	0x00000000
        /*0040*/ 	.short	0x0004
        /*0042*/ 	.short	0x0020
        /*0044*/ 	.byte	0x00, 0xf0, 0x21, 0x00


	//----- nvinfo : EIATTR_KPARAM_INFO
	.align		4
.L_713:
        /*0048*/ 	.byte	0x04, 0x17
        /*004a*/ 	.short	(.L_715 - .L_714)
.L_714:
        /*004c*/ 	.word	0x00000000
        /*0050*/ 	.short	0x0003
        /*0052*/ 	.short	0x0018
        /*0054*/ 	.byte	0x00, 0xf0, 0x21, 0x00


	//----- nvinfo : EIATTR_KPARAM_INFO
	.align		4
.L_715:
        /*0058*/ 	.byte	0x04, 0x17
        /*005a*/ 	.short	(.L_717 - .L_716)
.L_716:
        /*005c*/ 	.word	0x00000000
        /*0060*/ 	.short	0x0002
        /*0062*/ 	.short	0x0010
        /*0064*/ 	.byte	0x00, 0xf5, 0x21, 0x00


	//----- nvinfo : EIATTR_KPARAM_INFO
	.align		4
.L_717:
        /*0068*/ 	.byte	0x04, 0x17
        /*006a*/ 	.short	(.L_719 - .L_718)
.L_718:
        /*006c*/ 	.word	0x00000000
        /*0070*/ 	.short	0x0001
        /*0072*/ 	.short	0x0008
        /*0074*/ 	.byte	0x00, 0xf5, 0x21, 0x00


	//----- nvinfo : EIATTR_KPARAM_INFO
	.align		4
.L_719:
        /*0078*/ 	.byte	0x04, 0x17
        /*007a*/ 	.short	(.L_721 - .L_720)
.L_720:
        /*007c*/ 	.word	0x00000000
        /*0080*/ 	.short	0x0000
        /*0082*/ 	.short	0x0000
        /*0084*/ 	.byte	0x00, 0xf5, 0x21, 0x00


	//----- nvinfo : EIATTR_SPARSE_MMA_MASK
	.align		4
.L_721:
        /*0088*/ 	.byte	0x03, 0x50
        /*008a*/ 	.short	0x0000


	//----- nvinfo : EIATTR_MAXREG_COUNT
	.align		4
        /*008c*/ 	.byte	0x03, 0x1b
        /*008e*/ 	.short	0x00ff


	//----- nvinfo : EIATTR_MERCURY_ISA_VERSION
	.align		4
        /*0090*/ 	.byte	0x03, 0x5f
        /*0092*/ 	.short	0x0101


	//----- nvinfo : EIATTR_VRC_CTA_INIT_COUNT
	.align		4
        /*0094*/ 	.byte	0x02, 0x4a
	.zero		1
	.zero		1


	//----- nvinfo : EIATTR_EXIT_INSTR_OFFSETS
	.align		4
        /*0098*/ 	.byte	0x04, 0x1c
        /*009a*/ 	.short	(.L_723 - .L_722)


	//   ....[0]....
.L_722:
        /*009c*/ 	.word	0x00000080


	//   ....[1]....
        /*00a0*/ 	.word	0x00008690


	//----- nvinfo : EIATTR_CRS_STACK_SIZE
	.align		4
.L_723:
        /*00a4*/ 	.byte	0x04, 0x1e
        /*00a6*/ 	.short	(.L_725 - .L_724)
.L_724:
        /*00a8*/ 	.word	0x00000000


	//----- nvinfo : EIATTR_CBANK_PARAM_SIZE
	.align		4
.L_725:
        /*00ac*/ 	.byte	0x03, 0x19
        /*00ae*/ 	.short	0x003c


	//----- nvinfo : EIATTR_PARAM_CBANK
	.align		4
        /*00b0*/ 	.byte	0x04, 0x0a
        /*00b2*/ 	.short	(.L_727 - .L_726)
	.align		4
.L_726:
        /*00b4*/ 	.word	index@(.nv.constant0._Z25get_exact_solution_on_gpuPdS_S_ddddi)
        /*00b8*/ 	.short	0x0380
        /*00ba*/ 	.short	0x003c


	//----- nvinfo : EIATTR_SW_WAR
	.align		4
.L_727:
        /*00bc*/ 	.byte	0x04, 0x36
        /*00be*/ 	.short	(.L_729 - .L_728)
.L_728:
        /*00c0*/ 	.word	0x00000008
.L_729:


//--------------------- .nv.callgraph             --------------------------
	.section	.nv.callgraph,"",@"SHT_CUDA_CALLGRAPH"
	.align	4
	.sectionentsize	8
	.align		4
        /*0000*/ 	.word	0x00000000
	.align		4
        /*0004*/ 	.word	0xffffffff
	.align		4
        /*0008*/ 	.word	0x00000000
	.align		4
        /*000c*/ 	.word	0xfffffffe
	.align		4
        /*0010*/ 	.word	0x00000000
	.align		4
        /*0014*/ 	.word	0xfffffffd
	.align		4
        /*0018*/ 	.word	0x00000000
	.align		4
        /*001c*/ 	.word	0xfffffffc


//--------------------- .nv.constant4             --------------------------
	.section	.nv.constant4,"a",@progbits
	.align	8
	.align		8
.nv.constant4:
        /*0000*/ 	.dword	__cudart_i2opi_d
	.align		8
        /*0008*/ 	.dword	__cudart_sin_cos_coeffs


//--------------------- .text._Z26parareal_correction_kernelPKdS0_S0_Pdi --------------------------
	.section	.text._Z26parareal_correction_kernelPKdS0_S0_Pdi,"ax",@progbits
	.align	128
        .global         _Z26parareal_correction_kernelPKdS0_S0_Pdi
        .type           _Z26parareal_correction_kernelPKdS0_S0_Pdi,@function
        .size           _Z26parareal_correction_kernelPKdS0_S0_Pdi,(.L_x_462 - _Z26parareal_correction_kernelPKdS0_S0_Pdi)
        .other          _Z26parareal_correction_kernelPKdS0_S0_Pdi,@"STO_CUDA_ENTRY STV_DEFAULT"
_Z26parareal_correction_kernelPKdS0_S0_Pdi:
.text._Z26parareal_correction_kernelPKdS0_S0_Pdi:
[----:B------:R-:W-:Y:S01]  /*0000*/  LDC R1, c[0x0][0x37c] ;  /* 0x0000df00ff017b82 */ /* 0x000fe20000000800 */
[----:B------:R-:W0:Y:S07]  /*0010*/  S2R R0, SR_TID.X ;  /* 0x0000000000007919 */ /* 0x000e2e0000002100 */
[----:B------:R-:W0:Y:S01]  /*0020*/  S2UR UR4, SR_CTAID.X ;  /* 0x00000000000479c3 */ /* 0x000e220000002500 */
[----:B------:R-:W1:Y:S07]  /*0030*/  LDCU UR5, c[0x0][0x3a0] ;  /* 0x00007400ff0577ac */ /* 0x000e6e0008000800 */
[----:B------:R-:W0:Y:S02]  /*0040*/  LDC R21, c[0x0][0x360] ;  /* 0x0000d800ff157b82 */ /* 0x000e240000000800 */
[----:B0-----:R-:W-:-:S05]  /*0050*/  IMAD R0, R21, UR4, R0 ;  /* 0x0000000415007c24 */ /* 0x001fca000f8e0200 */
[----:B-1----:R-:W-:-:S13]  /*0060*/  ISETP.GE.AND P0, PT, R0, UR5, PT ;  /* 0x0000000500007c0c */ /* 0x002fda000bf06270 */
[----:B------:R-:W-:Y:S05]  /*0070*/  @P0 EXIT ;  /* 0x000000000000094d */ /* 0x000fea0003800000 */
[----:B------:R-:W0:Y:S01]  /*0080*/  LDC.64 R8, c[0x0][0x380] ;  /* 0x0000e000ff087b82 */ /* 0x000e220000000a00 */
[----:B------:R-:W1:Y:S01]  /*0090*/  LDCU UR4, c[0x0][0x370] ;  /* 0x00006e00ff0477ac */ /* 0x000e620008000800 */
[----:B------:R-:W2:Y:S06]  /*00a0*/  LDCU.64 UR6, c[0x0][0x358] ;  /* 0x00006b00ff0677ac */ /* 0x000eac0008000a00 */
[----:B------:R-:W3:Y:S08]  /*00b0*/  LDC.64 R6, c[0x0][0x388] ;  /* 0x0000e200ff067b82 */ /* 0x000ef00000000a00 */
[----:B------:R-:W4:Y:S01]  /*00c0*/  LDC.64 R4, c[0x0][0x390] ;  /* 0x0000e400ff047b82 */ /* 0x000f220000000a00 */
[----:B-1----:R-:W-:-:S07]  /*00d0*/  IMAD R21, R21, UR4, RZ ;  /* 0x0000000415157c24 */ /* 0x002fce000f8e02ff */
[----:B--2---:R-:W1:Y:S02]  /*00e0*/  LDC.64 R2, c[0x0][0x398] ;  /* 0x0000e600ff027b82 */ /* 0x004e640000000a00 */
.L_x_0:
[----:B----4-:R-:W-:-:S04]  /*00f0*/  IMAD.WIDE R12, R0, 0x8, R4 ;  /* 0x00000008000c7825 */ /* 0x010fc800078e0204 */
[C---:B---3--:R-:W-:Y:S02]  /*0100*/  IMAD.WIDE R14, R0.reuse, 0x8, R6 ;  /* 0x00000008000e7825 */ /* 0x048fe400078e0206 */
[----:B--2---:R-:W2:Y:S02]  /*0110*/  LDG.E.64 R12, desc[UR6][R12.64] ;  /* 0x000000060c0c7981 */ /* 0x004ea4000c1e1b00 */
[C---:B0-----:R-:W-:Y:S02]  /*0120*/  IMAD.WIDE R10, R0.reuse, 0x8, R8 ;  /* 0x00000008000a7825 */ /* 0x041fe400078e0208 */
[----:B------:R-:W2:Y:S04]  /*0130*/  LDG.E.64 R14, desc[UR6][R14.64] ;  /* 0x000000060e0e7981 */ /* 0x000ea8000c1e1b00 */
[----:B------:R-:W3:Y:S01]  /*0140*/  LDG.E.64 R10, desc[UR6][R10.64] ;  /* 0x000000060a0a7981 */ /* 0x000ee2000c1e1b00 */
[----:B-1----:R-:W-:Y:S01]  /*0150*/  IMAD.WIDE R18, R0, 0x8, R2 ;  /* 0x0000000800127825 */ /* 0x002fe200078e0202 */
[----:B------:R-:W-:-:S04]  /*0160*/  IADD3 R0, PT, PT, R21, R0, RZ ;  /* 0x0000000015007210 */ /* 0x000fc80007ffe0ff */
[----:B------:R-:W-:Y:S01]  /*0170*/  ISETP.GE.AND P0, PT, R0, UR5, PT ;  /* 0x0000000500007c0c */ /* 0x000fe2000bf06270 */
[----:B--2---:R-:W-:-:S08]  /*0180*/  DADD R16, R12, -R14 ;  /* 0x000000000c107229 */ /* 0x004fd0000000080e */
[----:B---3--:R-:W-:-:S07]  /*0190*/  DADD R16, R10, R16 ;  /* 0x000000000a107229 */ /* 0x008fce0000000010 */
[----:B------:R2:W-:Y:S01]  /*01a0*/  STG.E.64 desc[UR6][R18.64], R16 ;  /* 0x0000001012007986 */ /* 0x0005e2000c101b06 */
[----:B------:R-:W-:Y:S05]  /*01b0*/  @!P0 BRA `(.L_x_0) ;  /* 0xfffffffc00cc8947 */ /* 0x000fea000383ffff */
[----:B------:R-:W-:Y:S05]  /*01c0*/  EXIT ;  /* 0x000000000000794d */ /* 0x000fea0003800000 */
.L_x_1:
[----:B------:R-:W-:-:S00]  /*01d0*/  BRA `(.L_x_1) ;  /* 0xfffffffc00fc7947 */ /* 0x000fc0000383ffff */
[----:B------:R-:W-:-:S00]  /*01e0*/  NOP ;  /* 0x0000000000007918 */ /* 0x000fc00000000000 */
        /* <DEDUP_REMOVED lines=9> */
.L_x_462:


//--------------------- .text._Z15y_Thomas_on_gpuPdS_S_S_S_S_S_iii --------------------------
	.section	.text._Z15y_Thomas_on_gpuPdS_S_S_S_S_S_iii,"ax",@progbits
	.align	128
        .global         _Z15y_Thomas_on_gpuPdS_S_S_S_S_S_iii
        .type           _Z15y_Thomas_on_gpuPdS_S_S_S_S_S_iii,@function
        .size           _Z15y_Thomas_on_gpuPdS_S_S_S_S_S_iii,(.L_x_446 - _Z15y_Thomas_on_gpuPdS_S_S_S_S_S_iii)
        .other          _Z15y_Thomas_on_gpuPdS_S_S_S_S_S_iii,@"STO_CUDA_ENTRY STV_DEFAULT"
_Z15y_Thomas_on_gpuPdS_S_S_S_S_S_iii:
.text._Z15y_Thomas_on_gpuPdS_S_S_S_S_S_iii:
[----:B------:R-:W-:Y:S01]  /*0000*/  LDC R1, c[0x0][0x37c] ;  /* 0x0000df00ff017b82 */ /* 0x000fe20000000800 */
[----:B------:R-:W0:Y:S01]  /*0010*/  S2R R7, SR_CTAID.X ;  /* 0x0000000000077919 */ /* 0x000e220000002500 */
[----:B------:R-:W0:Y:S01]  /*0020*/  LDCU UR4, c[0x0][0x360] ;  /* 0x00006c00ff0477ac */ /* 0x000e220008000800 */
[----:B------:R-:W0:Y:S01]  /*0030*/  S2R R0, SR_TID.X ;  /* 0x0000000000007919 */ /* 0x000e220000002100 */
[----:B------:R-:W1:Y:S01]  /*0040*/  LDCU UR5, c[0x0][0x3bc] ;  /* 0x00007780ff0577ac */ /* 0x000e620008000800 */
[----:B0-----:R-:W-:-:S05]  /*0050*/  IMAD R7, R7, UR4, R0 ;  /* 0x0000000407077c24 */ /* 0x001fca000f8e0200 */
[----:B-1----:R-:W-:-:S13]  /*0060*/  ISETP.GE.AND P0, PT, R7, UR5, PT ;  /* 0x0000000507007c0c */ /* 0x002fda000bf06270 */
[----:B------:R-:W-:Y:S05]  /*0070*/  @P0 EXIT ;  /* 0x000000000000094d */ /* 0x000fea0003800000 */
[----:B------:R-:W0:Y:S01]  /*0080*/  LDC R6, c[0x0][0x3c0] ;  /* 0x0000f000ff067b82 */ /* 0x000e220000000800 */
[----:B------:R-:W1:Y:S01]  /*0090*/  LDCU UR5, c[0x0][0x370] ;  /* 0x00006e00ff0577ac */ /* 0x000e620008000800 */
[----:B------:R-:W2:Y:S06]  /*00a0*/  LDCU.64 UR6, c[0x0][0x358] ;  /* 0x00006b00ff0677ac */ /* 0x000eac0008000a00 */
[----:B------:R-:W3:Y:S01]  /*00b0*/  LDC.64 R40, c[0x0][0x390] ;  /* 0x0000e400ff287b82 */ /* 0x000ee20000000a00 */
[----:B------:R-:W4:Y:S01]  /*00c0*/  LDCU UR8, c[0x0][0x3c0] ;  /* 0x00007800ff0877ac */ /* 0x000f220008000800 */
[----:B------:R-:W0:Y:S06]  /*00d0*/  LDCU UR9, c[0x0][0x3bc] ;  /* 0x00007780ff0977ac */ /* 0x000e2c0008000800 */
[----:B------:R-:W2:Y:S01]  /*00e0*/  LDC.64 R38, c[0x0][0x388] ;  /* 0x0000e200ff267b82 */ /* 0x000ea20000000a00 */
[----:B-1----:R-:W-:-:S07]  /*00f0*/  UIMAD UR4, UR4, UR5, URZ ;  /* 0x00000005040472a4 */ /* 0x002fce000f8e02ff */
[----:B------:R-:W1:Y:S01]  /*0100*/  LDC.64 R14, c[0x0][0x3a8] ;  /* 0x0000ea00ff0e7b82 */ /* 0x000e620000000a00 */
[C---:B0-----:R-:W-:Y:S01]  /*0110*/  ISETP.GT.AND P0, PT, R6.reuse, 0x1, PT ;  /* 0x000000010600780c */ /* 0x041fe20003f04270 */
[----:B------:R-:W-:-:S06]  /*0120*/  VIADD R8, R6, 0xffffffff ;  /* 0xffffffff06087836 */ /* 0x000fcc0000000000 */
[----:B------:R-:W0:Y:S08]  /*0130*/  LDC.64 R12, c[0x0][0x398] ;  /* 0x0000e600ff0c7b82 */ /* 0x000e300000000a00 */
[----:B------:R-:W0:Y:S08]  /*0140*/  LDC.64 R10, c[0x0][0x3b0] ;  /* 0x0000ec00ff0a7b82 */ /* 0x000e300000000a00 */
[----:B------:R-:W0:Y:S01]  /*0150*/  LDC.64 R4, c[0x0][0x3a0] ;  /* 0x0000e800ff047b82 */ /* 0x000e220000000a00 */
[----:B--234-:R-:W-:Y:S05]  /*0160*/  @P0 BRA `(.L_x_2) ;  /* 0x0000000000fc0947 */ /* 0x01cfea0003800000 */
.L_x_7:
[----:B--2---:R-:W-:-:S04]  /*0170*/  IMAD R17, R7, UR8, RZ ;  /* 0x0000000807117c24 */ /* 0x004fc8000f8e02ff */
[----:B------:R-:W-:-:S05]  /*0180*/  IMAD.WIDE R2, R17, 0x8, R38 ;  /* 0x0000000811027825 */ /* 0x000fca00078e0226 */
[----:B------:R-:W2:Y:S01]  /*0190*/  LDG.E.64 R24, desc[UR6][R2.64] ;  /* 0x0000000602187981 */ /* 0x000ea2000c1e1b00 */
[----:B------:R-:W-:-:S06]  /*01a0*/  IMAD.WIDE R26, R17, 0x8, R40 ;  /* 0x00000008111a7825 */ /* 0x000fcc00078e0228 */
[----:B------:R-:W3:Y:S01]  /*01b0*/  LDG.E.64 R26, desc[UR6][R26.64] ;  /* 0x000000061a1a7981 */ /* 0x000ee2000c1e1b00 */
[----:B------:R-:W-:Y:S01]  /*01c0*/  IMAD.MOV.U32 R18, RZ, RZ, 0x1 ;  /* 0x00000001ff127424 */ /* 0x000fe200078e00ff */
[----:B------:R-:W-:Y:S01]  /*01d0*/  BSSY.RECONVERGENT B0, `(.L_x_3) ;  /* 0x0000012000007945 */ /* 0x000fe20003800200 */
[----:B--2---:R-:W2:Y:S01]  /*01e0*/  MUFU.RCP64H R19, R25 ;  /* 0x0000001900137308 */ /* 0x004ea20000001800 */
[----:B---3--:R-:W-:-:S03]  /*01f0*/  FSETP.GEU.AND P1, PT, |R27|, 6.5827683646048100446e-37, PT ;  /* 0x036000001b00780b */ /* 0x008fc60003f2e200 */
[----:B--2---:R-:W-:-:S08]  /*0200*/  DFMA R20, -R24, R18, 1 ;  /* 0x3ff000001814742b */ /* 0x004fd00000000112 */
[----:B------:R-:W-:-:S08]  /*0210*/  DFMA R20, R20, R20, R20 ;  /* 0x000000141414722b */ /* 0x000fd00000000014 */
[----:B------:R-:W-:-:S08]  /*0220*/  DFMA R20, R18, R20, R18 ;  /* 0x000000141214722b */ /* 0x000fd00000000012 */
[----:B------:R-:W-:-:S08]  /*0230*/  DFMA R18, -R24, R20, 1 ;  /* 0x3ff000001812742b */ /* 0x000fd00000000114 */
[----:B------:R-:W-:-:S08]  /*0240*/  DFMA R18, R20, R18, R20 ;  /* 0x000000121412722b */ /* 0x000fd00000000014 */
[----:B------:R-:W-:-:S08]  /*0250*/  DMUL R20, R26, R18 ;  /* 0x000000121a147228 */ /* 0x000fd00000000000 */
[----:B------:R-:W-:-:S08]  /*0260*/  DFMA R22, -R24, R20, R26 ;  /* 0x000000141816722b */ /* 0x000fd0000000011a */
[----:B------:R-:W-:-:S10]  /*0270*/  DFMA R18, R18, R22, R20 ;  /* 0x000000161212722b */ /* 0x000fd40000000014 */
[----:B------:R-:W-:-:S05]  /*0280*/  FFMA R0, RZ, R25, R19 ;  /* 0x00000019ff007223 */ /* 0x000fca0000000013 */
[----:B------:R-:W-:-:S13]  /*0290*/  FSETP.GT.AND P0, PT, |R0|, 1.469367938527859385e-39, PT ;  /* 0x001000000000780b */ /* 0x000fda0003f04200 */
[----:B------:R-:W-:Y:S05]  /*02a0*/  @P0 BRA P1, `(.L_x_4) ;  /* 0x0000000000100947 */ /* 0x000fea0000800000 */
[----:B------:R-:W-:-:S07]  /*02b0*/  MOV R18, 0x2d0 ;  /* 0x000002d000127802 */ /* 0x000fce0000000f00 */
[----:B01----:R-:W-:Y:S05]  /*02c0*/  CALL.REL.NOINC `($__internal_1_$__cuda_sm20_div_rn_f64_full) ;  /* 0x0000002000d47944 */ /* 0x003fea0003c00000 */
[----:B------:R-:W-:Y:S02]  /*02d0*/  IMAD.MOV.U32 R18, RZ, RZ, R20 ;  /* 0x000000ffff127224 */ /* 0x000fe400078e0014 */
[----:B------:R-:W-:-:S07]  /*02e0*/  IMAD.MOV.U32 R19, RZ, RZ, R21 ;  /* 0x000000ffff137224 */ /* 0x000fce00078e0015 */
.L_x_4:
[----:B------:R-:W-:Y:S05]  /*02f0*/  BSYNC.RECONVERGENT B0 ;  /* 0x0000000000007941 */ /* 0x000fea0003800200 */
.L_x_3:
[----:B-1----:R-:W-:-:S05]  /*0300*/  IMAD.WIDE R20, R17, 0x8, R14 ;  /* 0x0000000811147825 */ /* 0x002fca00078e020e */
[----:B------:R1:W-:Y:S04]  /*0310*/  STG.E.64 desc[UR6][R20.64], R18 ;  /* 0x0000001214007986 */ /* 0x0003e8000c101b06 */
[----:B------:R-:W2:Y:S01]  /*0320*/  LDG.E.64 R24, desc[UR6][R2.64] ;  /* 0x0000000602187981 */ /* 0x000ea2000c1e1b00 */
[----:B0-----:R-:W-:-:S06]  /*0330*/  IMAD.WIDE R22, R17, 0x8, R12 ;  /* 0x0000000811167825 */ /* 0x001fcc00078e020c */
[----:B------:R-:W3:Y:S01]  /*0340*/  LDG.E.64 R22, desc[UR6][R22.64] ;  /* 0x0000000616167981 */ /* 0x000ee2000c1e1b00 */
[----:B------:R-:W-:Y:S01]  /*0350*/  IMAD.MOV.U32 R26, RZ, RZ, 0x1 ;  /* 0x00000001ff1a7424 */ /* 0x000fe200078e00ff */
[----:B------:R-:W-:Y:S01]  /*0360*/  BSSY.RECONVERGENT B0, `(.L_x_5) ;  /* 0x0000014000007945 */ /* 0x000fe20003800200 */
[----:B--2---:R-:W0:Y:S01]  /*0370*/  MUFU.RCP64H R27, R25 ;  /* 0x00000019001b7308 */ /* 0x004e220000001800 */
[----:B---3--:R-:W-:-:S03]  /*0380*/  FSETP.GEU.AND P1, PT, |R23|, 6.5827683646048100446e-37, PT ;  /* 0x036000001700780b */ /* 0x008fc60003f2e200 */
[----:B0-----:R-:W-:-:S08]  /*0390*/  DFMA R28, -R24, R26, 1 ;  /* 0x3ff00000181c742b */ /* 0x001fd0000000011a */
[----:B------:R-:W-:-:S08]  /*03a0*/  DFMA R28, R28, R28, R28 ;  /* 0x0000001c1c1c722b */ /* 0x000fd0000000001c */
[----:B------:R-:W-:-:S08]  /*03b0*/  DFMA R28, R26, R28, R26 ;  /* 0x0000001c1a1c722b */ /* 0x000fd0000000001a */
[----:B------:R-:W-:-:S08]  /*03c0*/  DFMA R26, -R24, R28, 1 ;  /* 0x3ff00000181a742b */ /* 0x000fd0000000011c */
[----:B------:R-:W-:-:S08]  /*03d0*/  DFMA R26, R28, R26, R28 ;  /* 0x0000001a1c1a722b */ /* 0x000fd0000000001c */
[----:B-1----:R-:W-:-:S08]  /*03e0*/  DMUL R18, R22, R26 ;  /* 0x0000001a16127228 */ /* 0x002fd00000000000 */
[----:B------:R-:W-:-:S08]  /*03f0*/  DFMA R2, -R24, R18, R22 ;  /* 0x000000121802722b */ /* 0x000fd00000000116 */
[----:B------:R-:W-:-:S10]  /*0400*/  DFMA R2, R26, R2, R18 ;  /* 0x000000021a02722b */ /* 0x000fd40000000012 */
[----:B------:R-:W-:-:S05]  /*0410*/  FFMA R0, RZ, R25, R3 ;  /* 0x00000019ff007223 */ /* 0x000fca0000000003 */
[----:B------:R-:W-:-:S13]  /*0420*/  FSETP.GT.AND P0, PT, |R0|, 1.469367938527859385e-39, PT ;  /* 0x001000000000780b */ /* 0x000fda0003f04200 */
[----:B------:R-:W-:Y:S05]  /*0430*/  @P0 BRA P1, `(.L_x_6) ;  /* 0x0000000000180947 */ /* 0x000fea0000800000 */
[----:B------:R-:W-:Y:S01]  /*0440*/  IMAD.MOV.U32 R26, RZ, RZ, R22 ;  /* 0x000000ffff1a7224 */ /* 0x000fe200078e0016 */
[----:B------:R-:W-:Y:S01]  /*0450*/  MOV R18, 0x480 ;  /* 0x0000048000127802 */ /* 0x000fe20000000f00 */
[----:B------:R-:W-:-:S07]  /*0460*/  IMAD.MOV.U32 R27, RZ, RZ, R23 ;  /* 0x000000ffff1b7224 */ /* 0x000fce00078e0017 */
[----:B------:R-:W-:Y:S05]  /*0470*/  CALL.REL.NOINC `($__internal_1_$__cuda_sm20_div_rn_f64_full) ;  /* 0x0000002000687944 */ /* 0x000fea0003c00000 */
[----:B------:R-:W-:Y:S02]  /*0480*/  IMAD.MOV.U32 R2, RZ, RZ, R20 ;  /* 0x000000ffff027224 */ /* 0x000fe400078e0014 */
[----:B------:R-:W-:-:S07]  /*0490*/  IMAD.MOV.U32 R3, RZ, RZ, R21 ;  /* 0x000000ffff037224 */ /* 0x000fce00078e0015 */
.L_x_6:
[----:B------:R-:W-:Y:S05]  /*04a0*/  BSYNC.RECONVERGENT B0 ;  /* 0x0000000000007941 */ /* 0x000fea0003800200 */
.L_x_5:
[----:B------:R-:W-:-:S05]  /*04b0*/  IMAD.WIDE R18, R17, 0x8, R10 ;  /* 0x0000000811127825 */ /* 0x000fca00078e020a */
[----:B------:R2:W-:Y:S01]  /*04c0*/  STG.E.64 desc[UR6][R18.64], R2 ;  /* 0x0000000212007986 */ /* 0x0005e2000c101b06 */
[----:B------:R-:W-:-:S06]  /*04d0*/  IMAD.WIDE R20, R8, 0x8, R18 ;  /* 0x0000000808147825 */ /* 0x000fcc00078e0212 */
[----:B------:R-:W3:Y:S01]  /*04e0*/  LDG.E.64 R20, desc[UR6][R20.64] ;  /* 0x0000000614147981 */ /* 0x000ee2000c1e1b00 */
[----:B------:R-:W-:Y:S02]  /*04f0*/  IMAD.IADD R17, R8, 0x1, R17 ;  /* 0x0000000108117824 */ /* 0x000fe400078e0211 */
[----:B------:R-:W-:Y:S02]  /*0500*/  VIADD R7, R7, UR4 ;  /* 0x0000000407077c36 */ /* 0x000fe40008000000 */
[----:B------:R-:W-:-:S03]  /*0510*/  IMAD.WIDE R16, R17, 0x8, R4 ;  /* 0x0000000811107825 */ /* 0x000fc600078e0204 */
[----:B------:R-:W-:Y:S02]  /*0520*/  ISETP.GE.AND P0, PT, R7, UR9, PT ;  /* 0x0000000907007c0c */ /* 0x000fe4000bf06270 */
[----:B---3--:R2:W-:Y:S11]  /*0530*/  STG.E.64 desc[UR6][R16.64], R20 ;  /* 0x0000001410007986 */ /* 0x0085f6000c101b06 */
[----:B------:R-:W-:Y:S05]  /*0540*/  @!P0 BRA `(.L_x_7) ;  /* 0xfffffffc00088947 */ /* 0x000fea000383ffff */
[----:B------:R-:W-:Y:S05]  /*0550*/  EXIT ;  /* 0x000000000000794d */ /* 0x000fea0003800000 */
.L_x_2:
[----:B0-----:R-:W-:Y:S01]  /*0560*/  VIADD R5, R6, 0x3 ;  /* 0x0000000306057836 */ /* 0x001fe20000000000 */
[----:B------:R-:W-:Y:S01]  /*0570*/  LOP3.LUT R4, R8, 0x7, RZ, 0xc0, !PT ;  /* 0x0000000708047812 */ /* 0x000fe200078ec0ff */
[----:B------:R-:W-:-:S03]  /*0580*/  VIADD R6, R6, 0xfffffffe ;  /* 0xfffffffe06067836 */ /* 0x000fc60000000000 */
[C---:B------:R-:W-:Y:S01]  /*0590*/  LOP3.LUT R2, R5.reuse, 0x3, RZ, 0xc0, !PT ;  /* 0x0000000305027812 */ /* 0x040fe200078ec0ff */
[----:B------:R-:W-:Y:S01]  /*05a0*/  VIADD R4, R4, 0xffffffff ;  /* 0xffffffff04047836 */ /* 0x000fe20000000000 */
[----:B------:R-:W-:-:S03]  /*05b0*/  LOP3.LUT R5, R5, 0x1, RZ, 0xc0, !PT ;  /* 0x0000000105057812 */ /* 0x000fc600078ec0ff */
[----:B------:R-:W-:-:S07]  /*05c0*/  VIADD R2, R2, 0xffffffff ;  /* 0xffffffff02027836 */ /* 0x000fce0000000000 */
.L_x_37:
[----:B0-----:R-:W0:Y:S01]  /*05d0*/  LDC.64 R10, c[0x0][0x388] ;  /* 0x0000e200ff0a7b82 */ /* 0x001e220000000a00 */
[----:B--2---:R-:W2:Y:S07]  /*05e0*/  LDCU UR5, c[0x0][0x3c0] ;  /* 0x00007800ff0577ac */ /* 0x004eae0008000800 */
[----:B---34-:R-:W3:Y:S01]  /*05f0*/  LDC.64 R12, c[0x0][0x390] ;  /* 0x0000e400ff0c7b82 */ /* 0x018ee20000000a00 */
[----:B--2---:R-:W-:Y:S01]  /*0600*/  IMAD R3, R7, UR5, RZ ;  /* 0x0000000507037c24 */ /* 0x004fe2000f8e02ff */
[----:B------:R-:W2:Y:S03]  /*0610*/  LDCU UR5, c[0x0][0x3bc] ;  /* 0x00007780ff0577ac */ /* 0x000ea60008000800 */
[----:B0-----:R-:W-:-:S05]  /*0620*/  IMAD.WIDE R10, R3, 0x8, R10 ;  /* 0x00000008030a7825 */ /* 0x001fca00078e020a */
[----:B------:R-:W4:Y:S01]  /*0630*/  LDG.E.64 R24, desc[UR6][R10.64] ;  /* 0x000000060a187981 */ /* 0x000f22000c1e1b00 */
[----:B---3--:R-:W-:-:S05]  /*0640*/  IMAD.WIDE R12, R3, 0x8, R12 ;  /* 0x00000008030c7825 */ /* 0x008fca00078e020c */
[----:B-1----:R-:W3:Y:S01]  /*0650*/  LDG.E.64 R26, desc[UR6][R12.64] ;  /* 0x000000060c1a7981 */ /* 0x002ee2000c1e1b00 */
[----:B-1----:R-:W-:Y:S01]  /*0660*/  IMAD.MOV.U32 R14, RZ, RZ, 0x1 ;  /* 0x00000001ff0e7424 */ /* 0x002fe200078e00ff */
[----:B------:R-:W-:Y:S01]  /*0670*/  BSSY.RECONVERGENT B0, `(.L_x_8) ;  /* 0x0000016000007945 */ /* 0x000fe20003800200 */
[----:B------:R-:W-:Y:S01]  /*0680*/  VIADD R7, R7, UR4 ;  /* 0x0000000407077c36 */ /* 0x000fe20008000000 */
[----:B------:R-:W-:-:S04]  /*0690*/  ISETP.GE.U32.AND P2, PT, R6, 0x3, PT ;  /* 0x000000030600780c */ /* 0x000fc80003f46070 */
[----:B--2---:R-:W-:Y:S01]  /*06a0*/  ISETP.GE.AND P1, PT, R7, UR5, PT ;  /* 0x0000000507007c0c */ /* 0x004fe2000bf26270 */
[----:B----4-:R-:W0:Y:S01]  /*06b0*/  MUFU.RCP64H R15, R25 ;  /* 0x00000019000f7308 */ /* 0x010e220000001800 */
[----:B---3--:R-:W-:Y:S01]  /*06c0*/  FSETP.GEU.AND P3, PT, |R27|, 6.5827683646048100446e-37, PT ;  /* 0x036000001b00780b */ /* 0x008fe20003f6e200 */
[----:B0-----:R-:W-:-:S08]  /*06d0*/  DFMA R16, -R24, R14, 1 ;  /* 0x3ff000001810742b */ /* 0x001fd0000000010e */
        /* <DEDUP_REMOVED lines=8> */
[----:B------:R-:W-:Y:S02]  /*0760*/  FSETP.GT.AND P0, PT, |R0|, 1.469367938527859385e-39, PT ;  /* 0x001000000000780b */ /* 0x000fe40003f04200 */
[----:B------:R-:W-:-:S11]  /*0770*/  SHF.R.S32.HI R0, RZ, 0x1f, R3 ;  /* 0x0000001fff007819 */ /* 0x000fd60000011403 */
[----:B------:R-:W-:Y:S05]  /*0780*/  @P0 BRA P3, `(.L_x_9) ;  /* 0x0000000000100947 */ /* 0x000fea0001800000 */
[----:B------:R-:W-:-:S07]  /*0790*/  MOV R18, 0x7b0 ;  /* 0x000007b000127802 */ /* 0x000fce0000000f00 */
[----:B------:R-:W-:Y:S05]  /*07a0*/  CALL.REL.NOINC `($__internal_1_$__cuda_sm20_div_rn_f64_full) ;  /* 0x0000001c009c7944 */ /* 0x000fea0003c00000 */
[----:B------:R-:W-:Y:S02]  /*07b0*/  IMAD.MOV.U32 R18, RZ, RZ, R20 ;  /* 0x000000ffff127224 */ /* 0x000fe400078e0014 */
[----:B------:R-:W-:-:S07]  /*07c0*/  IMAD.MOV.U32 R19, RZ, RZ, R21 ;  /* 0x000000ffff137224 */ /* 0x000fce00078e0015 */
.L_x_9:
[----:B------:R-:W-:Y:S05]  /*07d0*/  BSYNC.RECONVERGENT B0 ;  /* 0x0000000000007941 */ /* 0x000fea0003800200 */
.L_x_8:
[----:B------:R-:W0:Y:S08]  /*07e0*/  LDC.64 R14, c[0x0][0x3a8] ;  /* 0x0000ea00ff0e7b82 */ /* 0x000e300000000a00 */
[----:B------:R-:W1:Y:S01]  /*07f0*/  LDC.64 R16, c[0x0][0x398] ;  /* 0x0000e600ff107b82 */ /* 0x000e620000000a00 */
[----:B0-----:R-:W-:-:S05]  /*0800*/  IMAD.WIDE R14, R3, 0x8, R14 ;  /* 0x00000008030e7825 */ /* 0x001fca00078e020e */
[----:B------:R0:W-:Y:S04]  /*0810*/  STG.E.64 desc[UR6][R14.64], R18 ;  /* 0x000000120e007986 */ /* 0x0001e8000c101b06 */
[----:B------:R-:W2:Y:S01]  /*0820*/  LDG.E.64 R24, desc[UR6][R10.64] ;  /* 0x000000060a187981 */ /* 0x000ea2000c1e1b00 */
[----:B-1----:R-:W-:-:S05]  /*0830*/  IMAD.WIDE R16, R3, 0x8, R16 ;  /* 0x0000000803107825 */ /* 0x002fca00078e0210 */
[----:B------:R-:W3:Y:S01]  /*0840*/  LDG.E.64 R26, desc[UR6][R16.64] ;  /* 0x00000006101a7981 */ /* 0x000ee2000c1e1b00 */
[----:B------:R-:W-:Y:S01]  /*0850*/  IMAD.MOV.U32 R20, RZ, RZ, 0x1 ;  /* 0x00000001ff147424 */ /* 0x000fe200078e00ff */
[----:B------:R-:W-:Y:S01]  /*0860*/  BSSY.RECONVERGENT B0, `(.L_x_10) ;  /* 0x0000010000007945 */ /* 0x000fe20003800200 */
[----:B--2---:R-:W1:Y:S01]  /*0870*/  MUFU.RCP64H R21, R25 ;  /* 0x0000001900157308 */ /* 0x004e620000001800 */
[----:B---3--:R-:W-:-:S03]  /*0880*/  FSETP.GEU.AND P3, PT, |R27|, 6.5827683646048100446e-37, PT ;  /* 0x036000001b00780b */ /* 0x008fc60003f6e200 */
[----:B-1----:R-:W-:-:S08]  /*0890*/  DFMA R22, -R24, R20, 1 ;  /* 0x3ff000001816742b */ /* 0x002fd00000000114 */
[----:B------:R-:W-:-:S08]  /*08a0*/  DFMA R22, R22, R22, R22 ;  /* 0x000000161616722b */ /* 0x000fd00000000016 */
[----:B------:R-:W-:-:S08]  /*08b0*/  DFMA R22, R20, R22, R20 ;  /* 0x000000161416722b */ /* 0x000fd00000000014 */
[----:B------:R-:W-:-:S08]  /*08c0*/  DFMA R20, -R24, R22, 1 ;  /* 0x3ff000001814742b */ /* 0x000fd00000000116 */
[----:B------:R-:W-:-:S08]  /*08d0*/  DFMA R20, R22, R20, R22 ;  /* 0x000000141614722b */ /* 0x000fd00000000016 */
[----:B0-----:R-:W-:-:S08]  /*08e0*/  DMUL R18, R26, R20 ;  /* 0x000000141a127228 */ /* 0x001fd00000000000 */
[----:B------:R-:W-:-:S08]  /*08f0*/  DFMA R22, -R24, R18, R26 ;  /* 0x000000121816722b */ /* 0x000fd0000000011a */
[----:B------:R-:W-:-:S10]  /*0900*/  DFMA R20, R20, R22, R18 ;  /* 0x000000161414722b */ /* 0x000fd40000000012 */
[----:B------:R-:W-:-:S05]  /*0910*/  FFMA R9, RZ, R25, R21 ;  /* 0x00000019ff097223 */ /* 0x000fca0000000015 */
[----:B------:R-:W-:-:S13]  /*0920*/  FSETP.GT.AND P0, PT, |R9|, 1.469367938527859385e-39, PT ;  /* 0x001000000900780b */ /* 0x000fda0003f04200 */
[----:B------:R-:W-:Y:S05]  /*0930*/  @P0 BRA P3, `(.L_x_11) ;  /* 0x0000000000080947 */ /* 0x000fea0001800000 */
[----:B------:R-:W-:-:S07]  /*0940*/  MOV R18, 0x960 ;  /* 0x0000096000127802 */ /* 0x000fce0000000f00 */
[----:B------:R-:W-:Y:S05]  /*0950*/  CALL.REL.NOINC `($__internal_1_$__cuda_sm20_div_rn_f64_full) ;  /* 0x0000001c00307944 */ /* 0x000fea0003c00000 */
.L_x_11:
[----:B------:R-:W-:Y:S05]  /*0960*/  BSYNC.RECONVERGENT B0 ;  /* 0x0000000000007941 */ /* 0x000fea0003800200 */
.L_x_10:
[----:B------:R-:W0:Y:S01]  /*0970*/  LDC.64 R18, c[0x0][0x3b0] ;  /* 0x0000ec00ff127b82 */ /* 0x000e220000000a00 */
[----:B------:R-:W-:Y:S02]  /*0980*/  IMAD.MOV.U32 R41, RZ, RZ, 0x1 ;  /* 0x00000001ff297424 */ /* 0x000fe400078e00ff */
[----:B0-----:R-:W-:-:S05]  /*0990*/  IMAD.WIDE R18, R3, 0x8, R18 ;  /* 0x0000000803127825 */ /* 0x001fca00078e0212 */
[----:B------:R0:W-:Y:S01]  /*09a0*/  STG.E.64 desc[UR6][R18.64], R20 ;  /* 0x0000001412007986 */ /* 0x0001e2000c101b06 */
[----:B------:R-:W-:Y:S05]  /*09b0*/  @!P2 BRA `(.L_x_12) ;  /* 0x00000008008ca947 */ /* 0x000fea0003800000 */
[----:B------:R-:W1:Y:S01]  /*09c0*/  LDCU.64 UR8, c[0x0][0x388] ;  /* 0x00007100ff0877ac */ /* 0x000e620008000a00 */
[C---:B------:R-:W-:Y:S01]  /*09d0*/  IMAD.SHL.U32 R24, R3.reuse, 0x8, RZ ;  /* 0x0000000803187824 */ /* 0x040fe200078e00ff */
[C---:B------:R-:W-:Y:S01]  /*09e0*/  SHF.L.U64.HI R25, R3.reuse, 0x3, R0 ;  /* 0x0000000303197819 */ /* 0x040fe20000010200 */
[----:B------:R-:W-:Y:S01]  /*09f0*/  BSSY.RECONVERGENT B0, `(.L_x_13) ;  /* 0x000009e000007945 */ /* 0x000fe20003800200 */
[----:B------:R-:W2:Y:S01]  /*0a00*/  LDCU.128 UR16, c[0x0][0x390] ;  /* 0x00007200ff1077ac */ /* 0x000ea20008000c00 */
[----:B------:R-:W-:Y:S01]  /*0a10*/  LOP3.LUT R9, R8, 0xfffffffc, RZ, 0xc0, !PT ;  /* 0xfffffffc08097812 */ /* 0x000fe200078ec0ff */
[----:B------:R-:W-:Y:S01]  /*0a20*/  VIADD R42, R3, 0x1 ;  /* 0x00000001032a7836 */ /* 0x000fe20000000000 */
[----:B------:R-:W3:Y:S01]  /*0a30*/  LDCU.64 UR10, c[0x0][0x3b0] ;  /* 0x00007600ff0a77ac */ /* 0x000ee20008000a00 */
[----:B------:R-:W-:Y:S02]  /*0a40*/  IMAD.MOV.U32 R41, RZ, RZ, RZ ;  /* 0x000000ffff297224 */ /* 0x000fe400078e00ff */
[----:B------:R-:W-:Y:S01]  /*0a50*/  IMAD.MOV R9, RZ, RZ, -R9 ;  /* 0x000000ffff097224 */ /* 0x000fe200078e0a09 */
[----:B------:R-:W4:Y:S01]  /*0a60*/  LDCU.64 UR12, c[0x0][0x3a8] ;  /* 0x00007500ff0c77ac */ /* 0x000f220008000a00 */
[----:B-1----:R-:W-:-:S04]  /*0a70*/  IADD3 R22, P2, PT, R24, UR8, RZ ;  /* 0x0000000818167c10 */ /* 0x002fc8000ff5e0ff */
[----:B------:R-:W-:Y:S02]  /*0a80*/  IADD3 R22, P3, PT, R22, 0x20, RZ ;  /* 0x0000002016167810 */ /* 0x000fe40007f7e0ff */
[----:B--2---:R-:W-:Y:S02]  /*0a90*/  IADD3 R28, P0, PT, R24, UR16, RZ ;  /* 0x00000010181c7c10 */ /* 0x004fe4000ff1e0ff */
[----:B------:R-:W-:Y:S02]  /*0aa0*/  IADD3.X R23, PT, PT, RZ, UR9, R25, P3, P2 ;  /* 0x00000009ff177c10 */ /* 0x000fe40009fe4419 */
[----:B------:R-:W-:Y:S02]  /*0ab0*/  IADD3 R28, P6, PT, R28, 0x20, RZ ;  /* 0x000000201c1c7810 */ /* 0x000fe40007fde0ff */
[C---:B------:R-:W-:Y:S02]  /*0ac0*/  IADD3 R30, P5, PT, R24.reuse, UR18, RZ ;  /* 0x00000012181e7c10 */ /* 0x040fe4000ffbe0ff */
[----:B---3--:R-:W-:-:S02]  /*0ad0*/  IADD3 R36, P3, PT, R24, UR10, RZ ;  /* 0x0000000a18247c10 */ /* 0x008fc4000ff7e0ff */
[----:B----4-:R-:W-:Y:S02]  /*0ae0*/  IADD3 R24, P2, PT, R24, UR12, RZ ;  /* 0x0000000c18187c10 */ /* 0x010fe4000ff5e0ff */
[--C-:B------:R-:W-:Y:S02]  /*0af0*/  IADD3.X R29, PT, PT, RZ, UR17, R25.reuse, P6, P0 ;  /* 0x00000011ff1d7c10 */ /* 0x100fe4000b7e0419 */
[----:B------:R-:W-:Y:S02]  /*0b00*/  IADD3 R30, P4, PT, R30, 0x10, RZ ;  /* 0x000000101e1e7810 */ /* 0x000fe40007f9e0ff */
[----:B------:R-:W-:Y:S02]  /*0b10*/  IADD3 R36, P0, PT, R36, 0x10, RZ ;  /* 0x0000001024247810 */ /* 0x000fe40007f1e0ff */
[----:B------:R-:W-:Y:S02]  /*0b20*/  IADD3 R24, P6, PT, R24, 0x10, RZ ;  /* 0x0000001018187810 */ /* 0x000fe40007fde0ff */
[----:B------:R-:W-:-:S02]  /*0b30*/  IADD3.X R31, PT, PT, RZ, UR19, R25, P4, P5 ;  /* 0x00000013ff1f7c10 */ /* 0x000fc4000a7ea419 */
[--C-:B------:R-:W-:Y:S02]  /*0b40*/  IADD3.X R37, PT, PT, RZ, UR11, R25.reuse, P0, P3 ;  /* 0x0000000bff257c10 */ /* 0x100fe400087e6419 */
[----:B------:R-:W-:-:S07]  /*0b50*/  IADD3.X R25, PT, PT, RZ, UR13, R25, P6, P2 ;  /* 0x0000000dff197c10 */ /* 0x000fce000b7e4419 */
.L_x_22:
[----:B0-----:R-:W0:Y:S01]  /*0b60*/  LDC.64 R20, c[0x0][0x380] ;  /* 0x0000e000ff147b82 */ /* 0x001e220000000a00 */
[----:B------:R-:W2:Y:S04]  /*0b70*/  LDG.E.64 R34, desc[UR6][R22.64+-0x18] ;  /* 0xffffe80616227981 */ /* 0x000ea8000c1e1b00 */
[----:B-1----:R-:W2:Y:S01]  /*0b80*/  LDG.E.64 R26, desc[UR6][R24.64+-0x10] ;  /* 0xfffff006181a7981 */ /* 0x002ea2000c1e1b00 */
[----:B0-----:R-:W-:-:S05]  /*0b90*/  IMAD.WIDE R20, R42, 0x8, R20 ;  /* 0x000000082a147825 */ /* 0x001fca00078e0214 */
[----:B------:R-:W2:Y:S01]  /*0ba0*/  LDG.E.64 R32, desc[UR6][R20.64] ;  /* 0x0000000614207981 */ /* 0x000ea2000c1e1b00 */
[----:B------:R-:W-:Y:S01]  /*0bb0*/  BSSY.RECONVERGENT B1, `(.L_x_14) ;  /* 0x0000011000017945 */ /* 0x000fe20003800200 */
[----:B--2---:R-:W-:-:S06]  /*0bc0*/  DFMA R32, -R26, R32, R34 ;  /* 0x000000201a20722b */ /* 0x004fcc0000000122 */
[----:B------:R-:W0:Y:S04]  /*0bd0*/  MUFU.RCP64H R39, R33 ;  /* 0x0000002100277308 */ /* 0x000e280000001800 */
[----:B------:R-:W-:-:S06]  /*0be0*/  VIADD R38, R33, 0x300402 ;  /* 0x0030040221267836 */ /* 0x000fcc0000000000 */
[----:B0-----:R-:W-:-:S08]  /*0bf0*/  DFMA R34, -R32, R38, 1 ;  /* 0x3ff000002022742b */ /* 0x001fd00000000126 */
[----:B------:R-:W-:Y:S01]  /*0c00*/  DFMA R34, R34, R34, R34 ;  /* 0x000000222222722b */ /* 0x000fe20000000022 */
[----:B------:R-:W-:-:S07]  /*0c10*/  FSETP.GEU.AND P0, PT, |R38|, 5.8789094863358348022e-39, PT ;  /* 0x004004022600780b */ /* 0x000fce0003f0e200 */
[----:B------:R-:W-:-:S08]  /*0c20*/  DFMA R34, R38, R34, R38 ;  /* 0x000000222622722b */ /* 0x000fd00000000026 */
[----:B------:R-:W-:-:S08]  /*0c30*/  DFMA R26, -R32, R34, 1 ;  /* 0x3ff00000201a742b */ /* 0x000fd00000000122 */
[----:B------:R-:W-:Y:S01]  /*0c40*/  DFMA R34, R34, R26, R34 ;  /* 0x0000001a2222722b */ /* 0x000fe20000000022 */
[----:B------:R-:W-:Y:S02]  /*0c50*/  IMAD.MOV.U32 R26, RZ, RZ, R36 ;  /* 0x000000ffff1a7224 */ /* 0x000fe400078e0024 */
[----:B------:R-:W-:Y:S01]  /*0c60*/  IMAD.MOV.U32 R27, RZ, RZ, R37 ;  /* 0x000000ffff1b7224 */ /* 0x000fe200078e0025 */
[----:B------:R-:W-:Y:S07]  /*0c70*/  @P0 BRA `(.L_x_15) ;  /* 0x0000000000100947 */ /* 0x000fee0003800000 */
[----:B------:R-:W-:Y:S02]  /*0c80*/  LOP3.LUT R36, R33, 0x7fffffff, RZ, 0xc0, !PT ;  /* 0x7fffffff21247812 */ /* 0x000fe400078ec0ff */
[----:B------:R-:W-:-:S03]  /*0c90*/  MOV R40, 0xcc0 ;  /* 0x00000cc000287802 */ /* 0x000fc60000000f00 */
[----:B------:R-:W-:-:S07]  /*0ca0*/  VIADD R36, R36, 0xfff00000 ;  /* 0xfff0000024247836 */ /* 0x000fce0000000000 */
[----:B------:R-:W-:Y:S05]  /*0cb0*/  CALL.REL.NOINC `($__internal_0_$__cuda_sm20_dblrcp_rn_slowpath_v3) ;  /* 0x0000001400bc7944 */ /* 0x000fea0003c00000 */
.L_x_15:
[----:B------:R-:W-:Y:S05]  /*0cc0*/  BSYNC.RECONVERGENT B1 ;  /* 0x0000000000017941 */ /* 0x000fea0003800200 */
.L_x_14:
[----:B------:R-:W2:Y:S02]  /*0cd0*/  LDG.E.64 R44, desc[UR6][R28.64+-0x18] ;  /* 0xffffe8061c2c7981 */ /* 0x000ea4000c1e1b00 */
[----:B--2---:R-:W-:-:S07]  /*0ce0*/  DMUL R44, R44, R34 ;  /* 0x000000222c2c7228 */ /* 0x004fce0000000000 */
[----:B------:R-:W-:Y:S04]  /*0cf0*/  STG.E.64 desc[UR6][R24.64+-0x8], R44 ;  /* 0xfffff82c18007986 */ /* 0x000fe8000c101b06 */
[----:B------:R-:W2:Y:S04]  /*0d00*/  LDG.E.64 R38, desc[UR6][R30.64+-0x8] ;  /* 0xfffff8061e267981 */ /* 0x000ea8000c1e1b00 */
[----:B------:R-:W2:Y:S04]  /*0d10*/  LDG.E.64 R36, desc[UR6][R26.64+-0x10] ;  /* 0xfffff0061a247981 */ /* 0x000ea8000c1e1b00 */
[----:B------:R-:W2:Y:S02]  /*0d20*/  LDG.E.64 R32, desc[UR6][R20.64] ;  /* 0x0000000614207981 */ /* 0x000ea4000c1e1b00 */
[----:B--2---:R-:W-:-:S08]  /*0d30*/  DFMA R32, -R36, R32, R38 ;  /* 0x000000202420722b */ /* 0x004fd00000000126 */
[----:B------:R-:W-:-:S07]  /*0d40*/  DMUL R38, R32, R34 ;  /* 0x0000002220267228 */ /* 0x000fce0000000000 */
[----:B------:R0:W-:Y:S04]  /*0d50*/  STG.E.64 desc[UR6][R26.64+-0x8], R38 ;  /* 0xfffff8261a007986 */ /* 0x0001e8000c101b06 */
[----:B------:R-:W2:Y:S04]  /*0d60*/  LDG.E.64 R36, desc[UR6][R22.64+-0x10] ;  /* 0xfffff00616247981 */ /* 0x000ea8000c1e1b00 */
[----:B------:R-:W2:Y:S04]  /*0d70*/  LDG.E.64 R34, desc[UR6][R24.64+-0x8] ;  /* 0xfffff80618227981 */ /* 0x000ea8000c1e1b00 */
[----:B------:R-:W2:Y:S01]  /*0d80*/  LDG.E.64 R32, desc[UR6][R20.64+0x8] ;  /* 0x0000080614207981 */ /* 0x000ea2000c1e1b00 */
[----:B------:R-:W-:Y:S01]  /*0d90*/  BSSY.RECONVERGENT B1, `(.L_x_16) ;  /* 0x0000011000017945 */ /* 0x000fe20003800200 */
[----:B--2---:R-:W-:-:S06]  /*0da0*/  DFMA R32, -R34, R32, R36 ;  /* 0x000000202220722b */ /* 0x004fcc0000000124 */
[----:B------:R-:W1:Y:S04]  /*0db0*/  MUFU.RCP64H R37, R33 ;  /* 0x0000002100257308 */ /* 0x000e680000001800 */
[----:B------:R-:W-:-:S05]  /*0dc0*/  VIADD R36, R33, 0x300402 ;  /* 0x0030040221247836 */ /* 0x000fca0000000000 */
[----:B------:R-:W-:Y:S01]  /*0dd0*/  FSETP.GEU.AND P0, PT, |R36|, 5.8789094863358348022e-39, PT ;  /* 0x004004022400780b */ /* 0x000fe20003f0e200 */
[----:B-1----:R-:W-:-:S08]  /*0de0*/  DFMA R34, -R32, R36, 1 ;  /* 0x3ff000002022742b */ /* 0x002fd00000000124 */
[----:B------:R-:W-:-:S08]  /*0df0*/  DFMA R34, R34, R34, R34 ;  /* 0x000000222222722b */ /* 0x000fd00000000022 */
[----:B------:R-:W-:-:S08]  /*0e00*/  DFMA R34, R36, R34, R36 ;  /* 0x000000222422722b */ /* 0x000fd00000000024 */
[----:B0-----:R-:W-:-:S08]  /*0e10*/  DFMA R38, -R32, R34, 1 ;  /* 0x3ff000002026742b */ /* 0x001fd00000000122 */
[----:B------:R-:W-:Y:S01]  /*0e20*/  DFMA R38, R34, R38, R34 ;  /* 0x000000262226722b */ /* 0x000fe20000000022 */
[----:B------:R-:W-:Y:S10]  /*0e30*/  @P0 BRA `(.L_x_17) ;  /* 0x0000000000180947 */ /* 0x000ff40003800000 */
[----:B------:R-:W-:Y:S02]  /*0e40*/  LOP3.LUT R36, R33, 0x7fffffff, RZ, 0xc0, !PT ;  /* 0x7fffffff21247812 */ /* 0x000fe400078ec0ff */
[----:B------:R-:W-:-:S03]  /*0e50*/  MOV R40, 0xe80 ;  /* 0x00000e8000287802 */ /* 0x000fc60000000f00 */
[----:B------:R-:W-:-:S07]  /*0e60*/  VIADD R36, R36, 0xfff00000 ;  /* 0xfff0000024247836 */ /* 0x000fce0000000000 */
[----:B------:R-:W-:Y:S05]  /*0e70*/  CALL.REL.NOINC `($__internal_0_$__cuda_sm20_dblrcp_rn_slowpath_v3) ;  /* 0x00000014004c7944 */ /* 0x000fea0003c00000 */
[----:B------:R-:W-:Y:S01]  /*0e80*/  IMAD.MOV.U32 R38, RZ, RZ, R34 ;  /* 0x000000ffff267224 */ /* 0x000fe200078e0022 */
[----:B------:R-:W-:-:S07]  /*0e90*/  MOV R39, R35 ;  /* 0x0000002300277202 */ /* 0x000fce0000000f00 */
.L_x_17:
[----:B------:R-:W-:Y:S05]  /*0ea0*/  BSYNC.RECONVERGENT B1 ;  /* 0x0000000000017941 */ /* 0x000fea0003800200 */
.L_x_16:
        /* <DEDUP_REMOVED lines=27> */
[----:B------:R-:W-:Y:S02]  /*1060*/  IMAD.MOV.U32 R38, RZ, RZ, R34 ;  /* 0x000000ffff267224 */ /* 0x000fe400078e0022 */
[----:B------:R-:W-:-:S07]  /*1070*/  IMAD.MOV.U32 R39, RZ, RZ, R35 ;  /* 0x000000ffff277224 */ /* 0x000fce00078e0023 */
.L_x_19:
[----:B------:R-:W-:Y:S05]  /*1080*/  BSYNC.RECONVERGENT B1 ;  /* 0x0000000000017941 */ /* 0x000fea0003800200 */
.L_x_18:
[----:B------:R-:W2:Y:S02]  /*1090*/  LDG.E.64 R44, desc[UR6][R28.64+-0x8] ;  /* 0xfffff8061c2c7981 */ /* 0x000ea4000c1e1b00 */
[----:B--2---:R-:W-:-:S07]  /*10a0*/  DMUL R44, R44, R38 ;  /* 0x000000262c2c7228 */ /* 0x004fce0000000000 */
[----:B------:R0:W-:Y:S04]  /*10b0*/  STG.E.64 desc[UR6][R24.64+0x8], R44 ;  /* 0x0000082c18007986 */ /* 0x0001e8000c101b06 */
[----:B------:R-:W2:Y:S04]  /*10c0*/  LDG.E.64 R36, desc[UR6][R30.64+0x8] ;  /* 0x000008061e247981 */ /* 0x000ea8000c1e1b00 */
[----:B------:R-:W2:Y:S04]  /*10d0*/  LDG.E.64 R34, desc[UR6][R26.64] ;  /* 0x000000061a227981 */ /* 0x000ea8000c1e1b00 */
[----:B------:R-:W2:Y:S02]  /*10e0*/  LDG.E.64 R32, desc[UR6][R20.64+0x10] ;  /* 0x0000100614207981 */ /* 0x000ea4000c1e1b00 */
[----:B--2---:R-:W-:-:S08]  /*10f0*/  DFMA R32, -R34, R32, R36 ;  /* 0x000000202220722b */ /* 0x004fd00000000124 */
[----:B0-----:R-:W-:-:S07]  /*1100*/  DMUL R44, R32, R38 ;  /* 0x00000026202c7228 */ /* 0x001fce0000000000 */
        /* <DEDUP_REMOVED lines=12> */
[----:B------:R-:W-:-:S08]  /*11d0*/  DFMA R34, -R32, R36, 1 ;  /* 0x3ff000002022742b */ /* 0x000fd00000000124 */
[----:B------:R-:W-:Y:S01]  /*11e0*/  DFMA R34, R36, R34, R36 ;  /* 0x000000222422722b */ /* 0x000fe20000000024 */
[----:B0-----:R-:W-:Y:S10]  /*11f0*/  @P0 BRA `(.L_x_21) ;  /* 0x0000000000100947 */ /* 0x001ff40003800000 */
[----:B------:R-:W-:Y:S02]  /*1200*/  LOP3.LUT R36, R33, 0x7fffffff, RZ, 0xc0, !PT ;  /* 0x7fffffff21247812 */ /* 0x000fe400078ec0ff */
[----:B------:R-:W-:-:S03]  /*1210*/  MOV R40, 0x1240 ;  /* 0x0000124000287802 */ /* 0x000fc60000000f00 */
[----:B------:R-:W-:-:S07]  /*1220*/  VIADD R36, R36, 0xfff00000 ;  /* 0xfff0000024247836 */ /* 0x000fce0000000000 */
[----:B------:R-:W-:Y:S05]  /*1230*/  CALL.REL.NOINC `($__internal_0_$__cuda_sm20_dblrcp_rn_slowpath_v3) ;  /* 0x00000010005c7944 */ /* 0x000fea0003c00000 */
.L_x_21:
[----:B------:R-:W-:Y:S05]  /*1240*/  BSYNC.RECONVERGENT B1 ;  /* 0x0000000000017941 */ /* 0x000fea0003800200 */
.L_x_20:
[----:B------:R-:W2:Y:S02]  /*1250*/  LDG.E.64 R38, desc[UR6][R28.64] ;  /* 0x000000061c267981 */ /* 0x000ea4000c1e1b00 */
[----:B--2---:R-:W-:-:S07]  /*1260*/  DMUL R38, R38, R34 ;  /* 0x0000002226267228 */ /* 0x004fce0000000000 */
[----:B------:R0:W-:Y:S04]  /*1270*/  STG.E.64 desc[UR6][R24.64+0x10], R38 ;  /* 0x0000102618007986 */ /* 0x0001e8000c101b06 */
[----:B------:R-:W2:Y:S04]  /*1280*/  LDG.E.64 R20, desc[UR6][R20.64+0x18] ;  /* 0x0000180614147981 */ /* 0x000ea8000c1e1b00 */
[----:B------:R1:W2:Y:S04]  /*1290*/  LDG.E.64 R36, desc[UR6][R30.64+0x10] ;  /* 0x000010061e247981 */ /* 0x0002a8000c1e1b00 */
[----:B------:R-:W2:Y:S01]  /*12a0*/  LDG.E.64 R32, desc[UR6][R26.64+0x8] ;  /* 0x000008061a207981 */ /* 0x000ea2000c1e1b00 */
[----:B------:R-:W-:Y:S01]  /*12b0*/  IADD3 R22, P0, PT, R22, 0x20, RZ ;  /* 0x0000002016167810 */ /* 0x000fe20007f1e0ff */
[----:B------:R-:W-:Y:S01]  /*12c0*/  VIADD R9, R9, 0x4 ;  /* 0x0000000409097836 */ /* 0x000fe20000000000 */
[----:B0-----:R-:W-:Y:S01]  /*12d0*/  IADD3 R24, P3, PT, R24, 0x20, RZ ;  /* 0x0000002018187810 */ /* 0x001fe20007f7e0ff */
[----:B------:R-:W-:Y:S01]  /*12e0*/  VIADD R42, R42, 0x4 ;  /* 0x000000042a2a7836 */ /* 0x000fe20000000000 */
[----:B------:R-:W-:Y:S01]  /*12f0*/  IADD3 R28, P4, PT, R28, 0x20, RZ ;  /* 0x000000201c1c7810 */ /* 0x000fe20007f9e0ff */
[----:B------:R-:W-:Y:S01]  /*1300*/  IMAD.X R23, RZ, RZ, R23, P0 ;  /* 0x000000ffff177224 */ /* 0x000fe200000e0617 */
[----:B------:R-:W-:Y:S01]  /*1310*/  ISETP.NE.AND P0, PT, R9, RZ, PT ;  /* 0x000000ff0900720c */ /* 0x000fe20003f05270 */
[----:B------:R-:W-:Y:S01]  /*1320*/  IMAD.X R25, RZ, RZ, R25, P3 ;  /* 0x000000ffff197224 */ /* 0x000fe200018e0619 */
[----:B-1----:R-:W-:Y:S01]  /*1330*/  IADD3 R30, P5, PT, R30, 0x20, RZ ;  /* 0x000000201e1e7810 */ /* 0x002fe20007fbe0ff */
[----:B------:R-:W-:-:S02]  /*1340*/  IMAD.X R29, RZ, RZ, R29, P4 ;  /* 0x000000ffff1d7224 */ /* 0x000fc400020e061d */
[----:B------:R-:W-:Y:S02]  /*1350*/  VIADD R41, R41, 0x4 ;  /* 0x0000000429297836 */ /* 0x000fe40000000000 */
[----:B------:R-:W-:Y:S01]  /*1360*/  IMAD.X R31, RZ, RZ, R31, P5 ;  /* 0x000000ffff1f7224 */ /* 0x000fe200028e061f */
[----:B--2---:R-:W-:Y:S01]  /*1370*/  DFMA R32, -R32, R20, R36 ;  /* 0x000000142020722b */ /* 0x004fe20000000124 */
[----:B------:R-:W-:-:S05]  /*1380*/  IADD3 R36, P2, PT, R26, 0x20, RZ ;  /* 0x000000201a247810 */ /* 0x000fca0007f5e0ff */
[----:B------:R-:W-:Y:S02]  /*1390*/  IMAD.X R37, RZ, RZ, R27, P2 ;  /* 0x000000ffff257224 */ /* 0x000fe400010e061b */
[----:B------:R-:W-:-:S07]  /*13a0*/  DMUL R32, R32, R34 ;  /* 0x0000002220207228 */ /* 0x000fce0000000000 */
[----:B------:R1:W-:Y:S01]  /*13b0*/  STG.E.64 desc[UR6][R26.64+0x10], R32 ;  /* 0x000010201a007986 */ /* 0x0003e2000c101b06 */
[----:B------:R-:W-:Y:S05]  /*13c0*/  @P0 BRA `(.L_x_22) ;  /* 0xfffffff400e40947 */ /* 0x000fea000383ffff */
[----:B------:R-:W-:Y:S05]  /*13d0*/  BSYNC.RECONVERGENT B0 ;  /* 0x0000000000007941 */ /* 0x000fea0003800200 */
.L_x_13:
[----:B------:R-:W-:-:S07]  /*13e0*/  VIADD R41, R41, 0x1 ;  /* 0x0000000129297836 */ /* 0x000fce0000000000 */
.L_x_12:
[----:B------:R-:W-:Y:S01]  /*13f0*/  LOP3.LUT P0, RZ, R8, 0x3, RZ, 0xc0, !PT ;  /* 0x0000000308ff7812 */ /* 0x000fe2000780c0ff */
[----:B------:R-:W-:-:S12]  /*1400*/  BSSY.RECONVERGENT B0, `(.L_x_23) ;  /* 0x0000071000007945 */ /* 0x000fd80003800200 */
[----:B------:R-:W-:Y:S05]  /*1410*/  @!P0 BRA `(.L_x_24) ;  /* 0x0000000400bc8947 */ /* 0x000fea0003800000 */
[----:B------:R-:W-:-:S13]  /*1420*/  ISETP.NE.AND P0, PT, R2, RZ, PT ;  /* 0x000000ff0200720c */ /* 0x000fda0003f05270 */
[----:B------:R-:W-:Y:S05]  /*1430*/  @!P0 BRA `(.L_x_25) ;  /* 0x00000004001c8947 */ /* 0x000fea0003800000 */
[----:B-1----:R-:W1:Y:S01]  /*1440*/  LDC.64 R26, c[0x0][0x380] ;  /* 0x0000e000ff1a7b82 */ /* 0x002e620000000a00 */
[----:B------:R-:W-:Y:S02]  /*1450*/  IMAD.IADD R9, R3, 0x1, R41 ;  /* 0x0000000103097824 */ /* 0x000fe400078e0229 */
[----:B------:R-:W-:-:S04]  /*1460*/  IMAD.WIDE R30, R41, 0x8, R10 ;  /* 0x00000008291e7825 */ /* 0x000fc800078e020a */
[----:B------:R-:W-:Y:S01]  /*1470*/  IMAD.WIDE R28, R41, 0x8, R14 ;  /* 0x00000008291c7825 */ /* 0x000fe200078e020e */
[----:B------:R-:W2:Y:S04]  /*1480*/  LDG.E.64 R32, desc[UR6][R30.64] ;  /* 0x000000061e207981 */ /* 0x000ea8000c1e1b00 */
[----:B0-----:R-:W2:Y:S01]  /*1490*/  LDG.E.64 R20, desc[UR6][R28.64+-0x8] ;  /* 0xfffff8061c147981 */ /* 0x001ea2000c1e1b00 */
[----:B-1----:R-:W-:-:S05]  /*14a0*/  IMAD.WIDE R26, R9, 0x8, R26 ;  /* 0x00000008091a7825 */ /* 0x002fca00078e021a */
[----:B------:R-:W2:Y:S01]  /*14b0*/  LDG.E.64 R22, desc[UR6][R26.64] ;  /* 0x000000061a167981 */ /* 0x000ea2000c1e1b00 */
[----:B------:R-:W-:Y:S01]  /*14c0*/  BSSY.RECONVERGENT B1, `(.L_x_26) ;  /* 0x0000010000017945 */ /* 0x000fe20003800200 */
[----:B------:R-:W-:Y:S01]  /*14d0*/  SHF.R.S32.HI R9, RZ, 0x1f, R41 ;  /* 0x0000001fff097819 */ /* 0x000fe20000011429 */
        /* <DEDUP_REMOVED lines=9> */
[----:B------:R-:W-:Y:S10]  /*1570*/  @P0 BRA `(.L_x_27) ;  /* 0x0000000000100947 */ /* 0x000ff40003800000 */
[----:B------:R-:W-:Y:S02]  /*1580*/  LOP3.LUT R36, R33, 0x7fffffff, RZ, 0xc0, !PT ;  /* 0x7fffffff21247812 */ /* 0x000fe400078ec0ff */
[----:B------:R-:W-:-:S03]  /*1590*/  MOV R40, 0x15c0 ;  /* 0x000015c000287802 */ /* 0x000fc60000000f00 */
[----:B------:R-:W-:-:S07]  /*15a0*/  VIADD R36, R36, 0xfff00000 ;  /* 0xfff0000024247836 */ /* 0x000fce0000000000 */
[----:B------:R-:W-:Y:S05]  /*15b0*/  CALL.REL.NOINC `($__internal_0_$__cuda_sm20_dblrcp_rn_slowpath_v3) ;  /* 0x0000000c007c7944 */ /* 0x000fea0003c00000 */
.L_x_27:
[----:B------:R-:W-:Y:S05]  /*15c0*/  BSYNC.RECONVERGENT B1 ;  /* 0x0000000000017941 */ /* 0x000fea0003800200 */
.L_x_26:
[C---:B------:R-:W-:Y:S01]  /*15d0*/  IMAD.WIDE R24, R41.reuse, 0x8, R12 ;  /* 0x0000000829187825 */ /* 0x040fe200078e020c */
[----:B------:R-:W0:Y:S04]  /*15e0*/  LDCU.64 UR8, c[0x0][0x380] ;  /* 0x00007000ff0877ac */ /* 0x000e280008000a00 */
[----:B------:R-:W2:Y:S01]  /*15f0*/  LDG.E.64 R38, desc[UR6][R24.64] ;  /* 0x0000000618267981 */ /* 0x000ea2000c1e1b00 */
[----:B------:R-:W-:-:S04]  /*1600*/  IMAD.WIDE R22, R41, 0x8, R18 ;  /* 0x0000000829167825 */ /* 0x000fc800078e0212 */
[----:B------:R-:W-:Y:S01]  /*1610*/  IMAD.WIDE R20, R41, 0x8, R16 ;  /* 0x0000000829147825 */ /* 0x000fe200078e0210 */
[----:B--2---:R-:W-:-:S07]  /*1620*/  DMUL R38, R38, R34 ;  /* 0x0000002226267228 */ /* 0x004fce0000000000 */
[----:B------:R1:W-:Y:S04]  /*1630*/  STG.E.64 desc[UR6][R28.64], R38 ;  /* 0x000000261c007986 */ /* 0x0003e8000c101b06 */
[----:B------:R-:W2:Y:S04]  /*1640*/  LDG.E.64 R26, desc[UR6][R26.64] ;  /* 0x000000061a1a7981 */ /* 0x000ea8000c1e1b00 */
[----:B------:R-:W2:Y:S04]  /*1650*/  LDG.E.64 R32, desc[UR6][R22.64+-0x8] ;  /* 0xfffff80616207981 */ /* 0x000ea8000c1e1b00 */
[----:B------:R-:W2:Y:S01]  /*1660*/  LDG.E.64 R36, desc[UR6][R20.64] ;  /* 0x0000000614247981 */ /* 0x000ea2000c1e1b00 */
[----:B------:R-:W-:-:S05]  /*1670*/  IADD3 R40, P0, PT, R3, R41, RZ ;  /* 0x0000002903287210 */ /* 0x000fca0007f1e0ff */
[----:B------:R-:W-:Y:S01]  /*1680*/  IMAD.X R9, R0, 0x1, R9, P0 ;  /* 0x0000000100097824 */ /* 0x000fe200000e0609 */
[----:B0-----:R-:W-:-:S04]  /*1690*/  LEA R42, P0, R40, UR8, 0x3 ;  /* 0x00000008282a7c11 */ /* 0x001fc8000f8018ff */
[----:B------:R-:W-:Y:S01]  /*16a0*/  LEA.HI.X R43, R40, UR9, R9, 0x3, P0 ;  /* 0x00000009282b7c11 */ /* 0x000fe200080f1c09 */
        /* <DEDUP_REMOVED lines=8> */
[----:B------:R-:W0:Y:S04]  /*1730*/  MUFU.RCP64H R37, R33 ;  /* 0x0000002100257308 */ /* 0x000e280000001800 */
[----:B------:R-:W-:-:S05]  /*1740*/  VIADD R36, R33, 0x300402 ;  /* 0x0030040221247836 */ /* 0x000fca0000000000 */
[----:B------:R-:W-:Y:S01]  /*1750*/  FSETP.GEU.AND P0, PT, |R36|, 5.8789094863358348022e-39, PT ;  /* 0x004004022400780b */ /* 0x000fe20003f0e200 */
[----:B0-----:R-:W-:-:S08]  /*1760*/  DFMA R26, -R32, R36, 1 ;  /* 0x3ff00000201a742b */ /* 0x001fd00000000124 */
[----:B------:R-:W-:-:S08]  /*1770*/  DFMA R26, R26, R26, R26 ;  /* 0x0000001a1a1a722b */ /* 0x000fd0000000001a */
[----:B------:R-:W-:-:S08]  /*1780*/  DFMA R26, R36, R26, R36 ;  /* 0x0000001a241a722b */ /* 0x000fd00000000024 */
[----:B------:R-:W-:-:S08]  /*1790*/  DFMA R34, -R32, R26, 1 ;  /* 0x3ff000002022742b */ /* 0x000fd0000000011a */
[----:B------:R-:W-:Y:S01]  /*17a0*/  DFMA R34, R26, R34, R26 ;  /* 0x000000221a22722b */ /* 0x000fe2000000001a */
[----:B-1----:R-:W-:Y:S10]  /*17b0*/  @P0 BRA `(.L_x_29) ;  /* 0x0000000000100947 */ /* 0x002ff40003800000 */
[----:B------:R-:W-:Y:S02]  /*17c0*/  LOP3.LUT R36, R33, 0x7fffffff, RZ, 0xc0, !PT ;  /* 0x7fffffff21247812 */ /* 0x000fe400078ec0ff */
[----:B------:R-:W-:-:S03]  /*17d0*/  MOV R40, 0x1800 ;  /* 0x0000180000287802 */ /* 0x000fc60000000f00 */
[----:B------:R-:W-:-:S07]  /*17e0*/  VIADD R36, R36, 0xfff00000 ;  /* 0xfff0000024247836 */ /* 0x000fce0000000000 */
[----:B------:R-:W-:Y:S05]  /*17f0*/  CALL.REL.NOINC `($__internal_0_$__cuda_sm20_dblrcp_rn_slowpath_v3) ;  /* 0x0000000800ec7944 */ /* 0x000fea0003c00000 */
.L_x_29:
[----:B------:R-:W-:Y:S05]  /*1800*/  BSYNC.RECONVERGENT B1 ;  /* 0x0000000000017941 */ /* 0x000fea0003800200 */
.L_x_28:
[----:B------:R-:W2:Y:S02]  /*1810*/  LDG.E.64 R24, desc[UR6][R24.64+0x8] ;  /* 0x0000080618187981 */ /* 0x000ea4000c1e1b00 */
[----:B--2---:R-:W-:-:S07]  /*1820*/  DMUL R26, R24, R34 ;  /* 0x00000022181a7228 */ /* 0x004fce0000000000 */
[----:B------:R2:W-:Y:S04]  /*1830*/  STG.E.64 desc[UR6][R28.64+0x8], R26 ;  /* 0x0000081a1c007986 */ /* 0x0005e8000c101b06 */
[----:B------:R-:W3:Y:S04]  /*1840*/  LDG.E.64 R20, desc[UR6][R20.64+0x8] ;  /* 0x0000080614147981 */ /* 0x000ee8000c1e1b00 */
[----:B------:R-:W3:Y:S04]  /*1850*/  LDG.E.64 R42, desc[UR6][R42.64+0x8] ;  /* 0x000008062a2a7981 */ /* 0x000ee8000c1e1b00 */
[----:B------:R-:W3:Y:S01]  /*1860*/  LDG.E.64 R30, desc[UR6][R22.64] ;  /* 0x00000006161e7981 */ /* 0x000ee2000c1e1b00 */
[----:B------:R-:W-:Y:S01]  /*1870*/  VIADD R41, R41, 0x2 ;  /* 0x0000000229297836 */ /* 0x000fe20000000000 */
[----:B---3--:R-:W-:-:S08]  /*1880*/  DFMA R30, -R30, R42, R20 ;  /* 0x0000002a1e1e722b */ /* 0x008fd00000000114 */
[----:B------:R-:W-:-:S07]  /*1890*/  DMUL R30, R30, R34 ;  /* 0x000000221e1e7228 */ /* 0x000fce0000000000 */
[----:B------:R2:W-:Y:S04]  /*18a0*/  STG.E.64 desc[UR6][R22.64+0x8], R30 ;  /* 0x0000081e16007986 */ /* 0x0005e8000c101b06 */
.L_x_25:
[----:B------:R-:W-:-:S13]  /*18b0*/  ISETP.NE.AND P0, PT, R5, RZ, PT ;  /* 0x000000ff0500720c */ /* 0x000fda0003f05270 */
[----:B------:R-:W-:Y:S05]  /*18c0*/  @!P0 BRA `(.L_x_24) ;  /* 0x0000000000908947 */ /* 0x000fea0003800000 */
[----:B------:R-:W3:Y:S01]  /*18d0*/  LDC.64 R24, c[0x0][0x380] ;  /* 0x0000e000ff187b82 */ /* 0x000ee20000000a00 */
[----:B------:R-:W-:Y:S01]  /*18e0*/  IADD3 R9, PT, PT, R3, R41, RZ ;  /* 0x0000002903097210 */ /* 0x000fe20007ffe0ff */
[----:B--2---:R-:W-:-:S04]  /*18f0*/  IMAD.WIDE R22, R41, 0x8, R10 ;  /* 0x0000000829167825 */ /* 0x004fc800078e020a */
[----:B0-----:R-:W-:Y:S02]  /*1900*/  IMAD.WIDE R20, R41, 0x8, R14 ;  /* 0x0000000829147825 */ /* 0x001fe400078e020e */
[----:B------:R-:W2:Y:S04]  /*1910*/  LDG.E.64 R22, desc[UR6][R22.64] ;  /* 0x0000000616167981 */ /* 0x000ea8000c1e1b00 */
[----:B-1----:R-:W2:Y:S01]  /*1920*/  LDG.E.64 R32, desc[UR6][R20.64+-0x8] ;  /* 0xfffff80614207981 */ /* 0x002ea2000c1e1b00 */
[----:B---3--:R-:W-:-:S05]  /*1930*/  IMAD.WIDE R10, R9, 0x8, R24 ;  /* 0x00000008090a7825 */ /* 0x008fca00078e0218 */
        /* <DEDUP_REMOVED lines=16> */
.L_x_31:
[----:B------:R-:W-:Y:S05]  /*1a40*/  BSYNC.RECONVERGENT B1 ;  /* 0x0000000000017941 */ /* 0x000fea0003800200 */
.L_x_30:
[----:B------:R-:W-:-:S06]  /*1a50*/  IMAD.WIDE R12, R41, 0x8, R12 ;  /* 0x00000008290c7825 */ /* 0x000fcc00078e020c */
[----:B------:R-:W2:Y:S01]  /*1a60*/  LDG.E.64 R12, desc[UR6][R12.64] ;  /* 0x000000060c0c7981 */ /* 0x000ea2000c1e1b00 */
[----:B------:R-:W-:-:S04]  /*1a70*/  IMAD.WIDE R16, R41, 0x8, R16 ;  /* 0x0000000829107825 */ /* 0x000fc800078e0210 */
[----:B------:R-:W-:Y:S01]  /*1a80*/  IMAD.WIDE R24, R41, 0x8, R18 ;  /* 0x0000000829187825 */ /* 0x000fe200078e0212 */
[----:B--2---:R-:W-:-:S07]  /*1a90*/  DMUL R22, R12, R34 ;  /* 0x000000220c167228 */ /* 0x004fce0000000000 */
[----:B------:R3:W-:Y:S04]  /*1aa0*/  STG.E.64 desc[UR6][R20.64], R22 ;  /* 0x0000001614007986 */ /* 0x0007e8000c101b06 */
[----:B------:R-:W2:Y:S04]  /*1ab0*/  LDG.E.64 R16, desc[UR6][R16.64] ;  /* 0x0000000610107981 */ /* 0x000ea8000c1e1b00 */
[----:B------:R-:W2:Y:S04]  /*1ac0*/  LDG.E.64 R10, desc[UR6][R10.64] ;  /* 0x000000060a0a7981 */ /* 0x000ea8000c1e1b00 */
[----:B------:R-:W2:Y:S02]  /*1ad0*/  LDG.E.64 R26, desc[UR6][R24.64+-0x8] ;  /* 0xfffff806181a7981 */ /* 0x000ea4000c1e1b00 */
[----:B--2---:R-:W-:-:S08]  /*1ae0*/  DFMA R26, -R26, R10, R16 ;  /* 0x0000000a1a1a722b */ /* 0x004fd00000000110 */
[----:B------:R-:W-:-:S07]  /*1af0*/  DMUL R26, R26, R34 ;  /* 0x000000221a1a7228 */ /* 0x000fce0000000000 */
[----:B------:R3:W-:Y:S04]  /*1b00*/  STG.E.64 desc[UR6][R24.64], R26 ;  /* 0x0000001a18007986 */ /* 0x0007e8000c101b06 */
.L_x_24:
[----:B------:R-:W-:Y:S05]  /*1b10*/  BSYNC.RECONVERGENT B0 ;  /* 0x0000000000007941 */ /* 0x000fea0003800200 */
.L_x_23:
[C---:B------:R-:W-:Y:S01]  /*1b20*/  IMAD.WIDE R12, R8.reuse, 0x8, R18 ;  /* 0x00000008080c7825 */ /* 0x040fe200078e0212 */
[----:B------:R-:W4:Y:S05]  /*1b30*/  LDC.64 R10, c[0x0][0x3a0] ;  /* 0x0000e800ff0a7b82 */ /* 0x000f2a0000000a00 */
[----:B------:R-:W5:Y:S01]  /*1b40*/  LDG.E.64 R12, desc[UR6][R12.64] ;  /* 0x000000060c0c7981 */ /* 0x000f62000c1e1b00 */
[----:B------:R-:W-:Y:S01]  /*1b50*/  IMAD.IADD R17, R8, 0x1, R3 ;  /* 0x0000000108117824 */ /* 0x000fe200078e0203 */
[----:B------:R-:W-:Y:S01]  /*1b60*/  ISETP.GE.U32.AND P0, PT, R6, 0x7, PT ;  /* 0x000000070600780c */ /* 0x000fe20003f06070 */
[----:B------:R-:W-:Y:S01]  /*1b70*/  IMAD.MOV.U32 R9, RZ, RZ, R6 ;  /* 0x000000ffff097224 */ /* 0x000fe200078e0006 */
[----:B------:R-:W-:Y:S01]  /*1b80*/  LOP3.LUT P2, RZ, R8, 0x7, RZ, 0xc0, !PT ;  /* 0x0000000708ff7812 */ /* 0x000fe2000784c0ff */
[----:B----4-:R-:W-:-:S05]  /*1b90*/  IMAD.WIDE R16, R17, 0x8, R10 ;  /* 0x0000000811107825 */ /* 0x010fca00078e020a */
[----:B-----5:R4:W-:Y:S05]  /*1ba0*/  STG.E.64 desc[UR6][R16.64], R12 ;  /* 0x0000000c10007986 */ /* 0x0209ea000c101b06 */
[----:B------:R-:W-:Y:S05]  /*1bb0*/  @!P0 BRA `(.L_x_32) ;  /* 0x0000000000e08947 */ /* 0x000fea0003800000 */
[----:B------:R-:W-:Y:S01]  /*1bc0*/  BSSY.RECONVERGENT B0, `(.L_x_32) ;  /* 0x0000037000007945 */ /* 0x000fe20003800200 */
[----:B--23--:R-:W-:Y:S02]  /*1bd0*/  IMAD.MOV.U32 R22, RZ, RZ, RZ ;  /* 0x000000ffff167224 */ /* 0x00cfe400078e00ff */
[----:B------:R-:W-:-:S07]  /*1be0*/  IMAD.MOV.U32 R9, RZ, RZ, R6 ;  /* 0x000000ffff097224 */ /* 0x000fce00078e0006 */
.L_x_33:
[C---:B----4-:R-:W-:Y:S01]  /*1bf0*/  IADD3 R17, PT, PT, R9.reuse, 0x1, R3 ;  /* 0x0000000109117810 */ /* 0x050fe20007ffe003 */
[C---:B------:R-:W-:Y:S01]  /*1c00*/  IMAD.WIDE R12, R9.reuse, 0x8, R18 ;  /* 0x00000008090c7825 */ /* 0x040fe200078e0212 */
[----:B--2---:R-:W2:Y:S03]  /*1c10*/  LDCU.64 UR8, c[0x0][0x3a0] ;  /* 0x00007400ff0877ac */ /* 0x004ea60008000a00 */
[----:B0-----:R-:W-:Y:S01]  /*1c20*/  IMAD.WIDE R20, R9, 0x8, R14 ;  /* 0x0000000809147825 */ /* 0x001fe200078e020e */
[----:B------:R-:W3:Y:S03]  /*1c30*/  LDG.E.64 R24, desc[UR6][R12.64] ;  /* 0x000000060c187981 */ /* 0x000ee6000c1e1b00 */
[----:B------:R-:W-:Y:S01]  /*1c40*/  IMAD.WIDE R16, R17, 0x8, R10 ;  /* 0x0000000811107825 */ /* 0x000fe200078e020a */
[----:B-1----:R-:W3:Y:S04]  /*1c50*/  LDG.E.64 R26, desc[UR6][R20.64] ;  /* 0x00000006141a7981 */ /* 0x002ee8000c1e1b00 */
[----:B------:R-:W3:Y:S02]  /*1c60*/  LDG.E.64 R28, desc[UR6][R16.64] ;  /* 0x00000006101c7981 */ /* 0x000ee4000c1e1b00 */
[----:B---3--:R-:W-:-:S07]  /*1c70*/  DFMA R26, -R26, R28, R24 ;  /* 0x0000001c1a1a722b */ /* 0x008fce0000000118 */
[----:B------:R0:W-:Y:S04]  /*1c80*/  STG.E.64 desc[UR6][R16.64+-0x8], R26 ;  /* 0xfffff81a10007986 */ /* 0x0001e8000c101b06 */
[----:B------:R-:W3:Y:S04]  /*1c90*/  LDG.E.64 R24, desc[UR6][R12.64+-0x8] ;  /* 0xfffff8060c187981 */ /* 0x000ee8000c1e1b00 */
[----:B------:R-:W3:Y:S02]  /*1ca0*/  LDG.E.64 R28, desc[UR6][R20.64+-0x8] ;  /* 0xfffff806141c7981 */ /* 0x000ee4000c1e1b00 */
[----:B---3--:R-:W-:-:S07]  /*1cb0*/  DFMA R28, R26, -R28, R24 ;  /* 0x8000001c1a1c722b */ /* 0x008fce0000000018 */
[----:B------:R1:W-:Y:S04]  /*1cc0*/  STG.E.64 desc[UR6][R16.64+-0x10], R28 ;  /* 0xfffff01c10007986 */ /* 0x0003e8000c101b06 */
[----:B------:R-:W3:Y:S04]  /*1cd0*/  LDG.E.64 R30, desc[UR6][R12.64+-0x10] ;  /* 0xfffff0060c1e7981 */ /* 0x000ee8000c1e1b00 */
[----:B------:R-:W3:Y:S01]  /*1ce0*/  LDG.E.64 R32, desc[UR6][R20.64+-0x10] ;  /* 0xfffff00614207981 */ /* 0x000ee2000c1e1b00 */
[----:B------:R-:W-:-:S04]  /*1cf0*/  IADD3 R23, P0, PT, R3, R9, RZ ;  /* 0x0000000903177210 */ /* 0x000fc80007f1e0ff */
[----:B------:R-:W-:Y:S02]  /*1d00*/  LEA.HI.X.SX32 R34, R9, R0, 0x1, P0 ;  /* 0x0000000009227211 */ /* 0x000fe400000f0eff */
[----:B--2---:R-:W-:-:S04]  /*1d10*/  LEA R24, P0, R23, UR8, 0x3 ;  /* 0x0000000817187c11 */ /* 0x004fc8000f8018ff */
[----:B------:R-:W-:Y:S01]  /*1d20*/  LEA.HI.X R25, R23, UR9, R34, 0x3, P0 ;  /* 0x0000000917197c11 */ /* 0x000fe200080f1c22 */
[----:B---3--:R-:W-:-:S07]  /*1d30*/  DFMA R30, R28, -R32, R30 ;  /* 0x800000201c1e722b */ /* 0x008fce000000001e */
[----:B------:R2:W-:Y:S04]  /*1d40*/  STG.E.64 desc[UR6][R24.64+-0x10], R30 ;  /* 0xfffff01e18007986 */ /* 0x0005e8000c101b06 */
[----:B0-----:R-:W3:Y:S04]  /*1d50*/  LDG.E.64 R26, desc[UR6][R12.64+-0x18] ;  /* 0xffffe8060c1a7981 */ /* 0x001ee8000c1e1b00 */
[----:B-1----:R-:W3:Y:S04]  /*1d60*/  LDG.E.64 R28, desc[UR6][R20.64+-0x18] ;  /* 0xffffe806141c7981 */ /* 0x002ee8000c1e1b00 */
[----:B------:R-:W3:Y:S02]  /*1d70*/  LDG.E.64 R32, desc[UR6][R16.64+-0x18] ;  /* 0xffffe80610207981 */ /* 0x000ee4000c1e1b00 */
[----:B---3--:R-:W-:-:S07]  /*1d80*/  DFMA R26, -R28, R32, R26 ;  /* 0x000000201c1a722b */ /* 0x008fce000000011a */
[----:B------:R0:W-:Y:S04]  /*1d90*/  STG.E.64 desc[UR6][R24.64+-0x18], R26 ;  /* 0xffffe81a18007986 */ /* 0x0001e8000c101b06 */
[----:B------:R-:W3:Y:S04]  /*1da0*/  LDG.E.64 R28, desc[UR6][R12.64+-0x20] ;  /* 0xffffe0060c1c7981 */ /* 0x000ee8000c1e1b00 */
[----:B------:R-:W3:Y:S04]  /*1db0*/  LDG.E.64 R32, desc[UR6][R20.64+-0x20] ;  /* 0xffffe00614207981 */ /* 0x000ee8000c1e1b00 */
[----:B------:R-:W3:Y:S02]  /*1dc0*/  LDG.E.64 R34, desc[UR6][R16.64+-0x20] ;  /* 0xffffe00610227981 */ /* 0x000ee4000c1e1b00 */
[----:B---3--:R-:W-:-:S07]  /*1dd0*/  DFMA R28, -R32, R34, R28 ;  /* 0x00000022201c722b */ /* 0x008fce000000011c */
[----:B------:R1:W-:Y:S04]  /*1de0*/  STG.E.64 desc[UR6][R24.64+-0x20], R28 ;  /* 0xffffe01c18007986 */ /* 0x0003e8000c101b06 */
[----:B--2---:R-:W2:Y:S04]  /*1df0*/  LDG.E.64 R30, desc[UR6][R12.64+-0x28] ;  /* 0xffffd8060c1e7981 */ /* 0x004ea8000c1e1b00 */
[----:B------:R-:W2:Y:S04]  /*1e00*/  LDG.E.64 R32, desc[UR6][R20.64+-0x28] ;  /* 0xffffd80614207981 */ /* 0x000ea8000c1e1b00 */
[----:B------:R-:W2:Y:S02]  /*1e10*/  LDG.E.64 R34, desc[UR6][R16.64+-0x28] ;  /* 0xffffd80610227981 */ /* 0x000ea4000c1e1b00 */
[----:B--2---:R-:W-:-:S07]  /*1e20*/  DFMA R30, -R32, R34, R30 ;  /* 0x00000022201e722b */ /* 0x004fce000000011e */
[----:B------:R2:W-:Y:S04]  /*1e30*/  STG.E.64 desc[UR6][R24.64+-0x28], R30 ;  /* 0xffffd81e18007986 */ /* 0x0005e8000c101b06 */
[----:B0-----:R-:W3:Y:S04]  /*1e40*/  LDG.E.64 R26, desc[UR6][R12.64+-0x30] ;  /* 0xffffd0060c1a7981 */ /* 0x001ee8000c1e1b00 */
[----:B------:R-:W3:Y:S04]  /*1e50*/  LDG.E.64 R32, desc[UR6][R20.64+-0x30] ;  /* 0xffffd00614207981 */ /* 0x000ee8000c1e1b00 */
[----:B------:R-:W3:Y:S02]  /*1e60*/  LDG.E.64 R34, desc[UR6][R16.64+-0x30] ;  /* 0xffffd00610227981 */ /* 0x000ee4000c1e1b00 */
[----:B---3--:R-:W-:-:S07]  /*1e70*/  DFMA R26, -R32, R34, R26 ;  /* 0x00000022201a722b */ /* 0x008fce000000011a */
[----:B------:R2:W-:Y:S04]  /*1e80*/  STG.E.64 desc[UR6][R24.64+-0x30], R26 ;  /* 0xffffd01a18007986 */ /* 0x0005e8000c101b06 */
[----:B-1----:R-:W3:Y:S04]  /*1e90*/  LDG.E.64 R28, desc[UR6][R12.64+-0x38] ;  /* 0xffffc8060c1c7981 */ /* 0x002ee8000c1e1b00 */
[----:B------:R-:W3:Y:S04]  /*1ea0*/  LDG.E.64 R32, desc[UR6][R20.64+-0x38] ;  /* 0xffffc80614207981 */ /* 0x000ee8000c1e1b00 */
[----:B------:R-:W3:Y:S01]  /*1eb0*/  LDG.E.64 R34, desc[UR6][R16.64+-0x38] ;  /* 0xffffc80610227981 */ /* 0x000ee2000c1e1b00 */
[----:B------:R-:W-:Y:S01]  /*1ec0*/  VIADD R22, R22, 0x8 ;  /* 0x0000000816167836 */ /* 0x000fe20000000000 */
[----:B------:R-:W-:-:S04]  /*1ed0*/  LOP3.LUT R23, R8, 0xfffffff8, RZ, 0xc0, !PT ;  /* 0xfffffff808177812 */ /* 0x000fc800078ec0ff */
[----:B------:R-:W-:Y:S01]  /*1ee0*/  ISETP.NE.AND P0, PT, R22, R23, PT ;  /* 0x000000171600720c */ /* 0x000fe20003f05270 */
[----:B------:R-:W-:Y:S01]  /*1ef0*/  VIADD R9, R9, 0xfffffff8 ;  /* 0xfffffff809097836 */ /* 0x000fe20000000000 */
[----:B---3--:R-:W-:-:S07]  /*1f00*/  DFMA R28, -R32, R34, R28 ;  /* 0x00000022201c722b */ /* 0x008fce000000011c */
[----:B------:R2:W-:Y:S04]  /*1f10*/  STG.E.64 desc[UR6][R24.64+-0x38], R28 ;  /* 0xffffc81c18007986 */ /* 0x0005e8000c101b06 */
[----:B------:R-:W-:Y:S05]  /*1f20*/  @P0 BRA `(.L_x_33) ;  /* 0xfffffffc00300947 */ /* 0x000fea000383ffff */
[----:B------:R-:W-:Y:S05]  /*1f30*/  BSYNC.RECONVERGENT B0 ;  /* 0x0000000000007941 */ /* 0x000fea0003800200 */
.L_x_32:
[----:B------:R-:W-:Y:S04]  /*1f40*/  BSSY.RECONVERGENT B0, `(.L_x_34) ;  /* 0x0000044000007945 */ /* 0x000fe80003800200 */
[----:B------:R-:W-:Y:S05]  /*1f50*/  @!P2 BRA `(.L_x_35) ;  /* 0x000000040008a947 */ /* 0x000fea0003800000 */
[----:B------:R-:W5:Y:S01]  /*1f60*/  LDCU UR5, c[0x0][0x3c0] ;  /* 0x00007800ff0577ac */ /* 0x000f620008000800 */
[----:B------:R-:W-:Y:S01]  /*1f70*/  ISETP.GE.U32.AND P0, PT, R4, 0x3, PT ;  /* 0x000000030400780c */ /* 0x000fe20003f06070 */
[----:B-----5:R-:W-:-:S06]  /*1f80*/  UIADD3 UR5, UPT, UPT, UR5, -0x1, URZ ;  /* 0xffffffff05057890 */ /* 0x020fcc000fffe0ff */
[----:B------:R-:W-:-:S05]  /*1f90*/  IMAD.U32 R8, RZ, RZ, UR5 ;  /* 0x00000005ff087e24 */ /* 0x000fca000f8e00ff */
[----:B------:R-:W-:Y:S01]  /*1fa0*/  LOP3.LUT P2, RZ, R8, 0x3, RZ, 0xc0, !PT ;  /* 0x0000000308ff7812 */ /* 0x000fe2000784c0ff */
[----:B------:R-:W-:-:S12]  /*1fb0*/  @!P0 BRA `(.L_x_36) ;  /* 0x0000000000748947 */ /* 0x000fd80003800000 */
[C---:B----4-:R-:W-:Y:S01]  /*1fc0*/  IADD3 R13, PT, PT, R9.reuse, 0x1, R3 ;  /* 0x00000001090d7810 */ /* 0x050fe20007ffe003 */
[C---:B0--3--:R-:W-:Y:S01]  /*1fd0*/  IMAD.WIDE R20, R9.reuse, 0x8, R18 ;  /* 0x0000000809147825 */ /* 0x049fe200078e0212 */
[----:B------:R-:W0:Y:S03]  /*1fe0*/  LDCU.64 UR8, c[0x0][0x3a0] ;  /* 0x00007400ff0877ac */ /* 0x000e260008000a00 */
[----:B------:R-:W-:Y:S01]  /*1ff0*/  IMAD.WIDE R16, R9, 0x8, R14 ;  /* 0x0000000809107825 */ /* 0x000fe200078e020e */
[----:B--2---:R-:W2:Y:S03]  /*2000*/  LDG.E.64 R22, desc[UR6][R20.64] ;  /* 0x0000000614167981 */ /* 0x004ea6000c1e1b00 */
[----:B------:R-:W-:Y:S01]  /*2010*/  IMAD.WIDE R12, R13, 0x8, R10 ;  /* 0x000000080d0c7825 */ /* 0x000fe200078e020a */
[----:B------:R-:W2:Y:S04]  /*2020*/  LDG.E.64 R24, desc[UR6][R16.64] ;  /* 0x0000000610187981 */ /* 0x000ea8000c1e1b00 */
[----:B-1----:R-:W2:Y:S02]  /*2030*/  LDG.E.64 R26, desc[UR6][R12.64] ;  /* 0x000000060c1a7981 */ /* 0x002ea4000c1e1b00 */
[----:B--2---:R-:W-:-:S07]  /*2040*/  DFMA R24, -R24, R26, R22 ;  /* 0x0000001a1818722b */ /* 0x004fce0000000116 */
[----:B------:R1:W-:Y:S04]  /*2050*/  STG.E.64 desc[UR6][R12.64+-0x8], R24 ;  /* 0xfffff8180c007986 */ /* 0x0003e8000c101b06 */
[----:B------:R-:W2:Y:S04]  /*2060*/  LDG.E.64 R26, desc[UR6][R20.64+-0x8] ;  /* 0xfffff806141a7981 */ /* 0x000ea8000c1e1b00 */
[----:B------:R-:W2:Y:S01]  /*2070*/  LDG.E.64 R28, desc[UR6][R16.64+-0x8] ;  /* 0xfffff806101c7981 */ /* 0x000ea2000c1e1b00 */
[----:B------:R-:W-:-:S04]  /*2080*/  IADD3 R23, P0, PT, R3, R9, RZ ;  /* 0x0000000903177210 */ /* 0x000fc80007f1e0ff */
[----:B------:R-:W-:Y:S02]  /*2090*/  LEA.HI.X.SX32 R30, R9, R0, 0x1, P0 ;  /* 0x00000000091e7211 */ /* 0x000fe400000f0eff */
[----:B0-----:R-:W-:-:S04]  /*20a0*/  LEA R22, P0, R23, UR8, 0x3 ;  /* 0x0000000817167c11 */ /* 0x001fc8000f8018ff */
[----:B------:R-:W-:Y:S01]  /*20b0*/  LEA.HI.X R23, R23, UR9, R30, 0x3, P0 ;  /* 0x0000000917177c11 */ /* 0x000fe200080f1c1e */
[----:B--2---:R-:W-:-:S07]  /*20c0*/  DFMA R26, R24, -R28, R26 ;  /* 0x8000001c181a722b */ /* 0x004fce000000001a */
[----:B------:R0:W-:Y:S04]  /*20d0*/  STG.E.64 desc[UR6][R22.64+-0x8], R26 ;  /* 0xfffff81a16007986 */ /* 0x0001e8000c101b06 */
[----:B------:R-:W2:Y:S04]  /*20e0*/  LDG.E.64 R28, desc[UR6][R20.64+-0x10] ;  /* 0xfffff006141c7981 */ /* 0x000ea8000c1e1b00 */
[----:B-1----:R-:W2:Y:S04]  /*20f0*/  LDG.E.64 R24, desc[UR6][R16.64+-0x10] ;  /* 0xfffff00610187981 */ /* 0x002ea8000c1e1b00 */
[----:B------:R-:W2:Y:S02]  /*2100*/  LDG.E.64 R30, desc[UR6][R12.64+-0x10] ;  /* 0xfffff0060c1e7981 */ /* 0x000ea4000c1e1b00 */
[----:B--2---:R-:W-:-:S07]  /*2110*/  DFMA R24, -R24, R30, R28 ;  /* 0x0000001e1818722b */ /* 0x004fce000000011c */
[----:B------:R0:W-:Y:S04]  /*2120*/  STG.E.64 desc[UR6][R22.64+-0x10], R24 ;  /* 0xfffff01816007986 */ /* 0x0001e8000c101b06 */
[----:B------:R-:W2:Y:S04]  /*2130*/  LDG.E.64 R28, desc[UR6][R20.64+-0x18] ;  /* 0xffffe806141c7981 */ /* 0x000ea8000c1e1b00 */
[----:B------:R-:W2:Y:S04]  /*2140*/  LDG.E.64 R30, desc[UR6][R16.64+-0x18] ;  /* 0xffffe806101e7981 */ /* 0x000ea8000c1e1b00 */
[----:B------:R-:W2:Y:S01]  /*2150*/  LDG.E.64 R32, desc[UR6][R12.64+-0x18] ;  /* 0xffffe8060c207981 */ /* 0x000ea2000c1e1b00 */
[----:B------:R-:W-:Y:S01]  /*2160*/  VIADD R9, R9, 0xfffffffc ;  /* 0xfffffffc09097836 */ /* 0x000fe20000000000 */
[----:B--2---:R-:W-:-:S07]  /*2170*/  DFMA R28, -R30, R32, R28 ;  /* 0x000000201e1c722b */ /* 0x004fce000000011c */
[----:B------:R0:W-:Y:S04]  /*2180*/  STG.E.64 desc[UR6][R22.64+-0x18], R28 ;  /* 0xffffe81c16007986 */ /* 0x0001e8000c101b06 */
.L_x_36:
[----:B------:R-:W-:Y:S05]  /*2190*/  @!P2 BRA `(.L_x_35) ;  /* 0x000000000078a947 */ /* 0x000fea0003800000 */
[----:B------:R-:W-:-:S13]  /*21a0*/  ISETP.NE.AND P0, PT, R2, RZ, PT ;  /* 0x000000ff0200720c */ /* 0x000fda0003f05270 */
[C---:B0-2---:R-:W-:Y:S01]  /*21b0*/  @P0 IADD3 R29, PT, PT, R9.reuse, 0x1, R3 ;  /* 0x00000001091d0810 */ /* 0x045fe20007ffe003 */
[C---:B---3--:R-:W-:Y:S01]  /*21c0*/  @P0 IMAD.WIDE R24, R9.reuse, 0x8, R18 ;  /* 0x0000000809180825 */ /* 0x048fe200078e0212 */
[----:B------:R-:W0:Y:S03]  /*21d0*/  @P0 LDC.64 R30, c[0x0][0x3a0] ;  /* 0x0000e800ff1e0b82 */ /* 0x000e260000000a00 */
[----:B-1----:R-:W-:Y:S01]  /*21e0*/  @P0 IMAD.WIDE R26, R9, 0x8, R14 ;  /* 0x00000008091a0825 */ /* 0x002fe200078e020e */
[----:B----4-:R-:W2:Y:S03]  /*21f0*/  @P0 LDG.E.64 R16, desc[UR6][R24.64] ;  /* 0x0000000618100981 */ /* 0x010ea6000c1e1b00 */
[----:B------:R-:W-:Y:S01]  /*2200*/  @P0 IMAD.WIDE R28, R29, 0x8, R10 ;  /* 0x000000081d1c0825 */ /* 0x000fe200078e020a */
[----:B------:R-:W2:Y:S04]  /*2210*/  @P0 LDG.E.64 R12, desc[UR6][R26.64] ;  /* 0x000000061a0c0981 */ /* 0x000ea8000c1e1b00 */
[----:B------:R-:W2:Y:S01]  /*2220*/  @P0 LDG.E.64 R20, desc[UR6][R28.64] ;  /* 0x000000061c140981 */ /* 0x000ea2000c1e1b00 */
[----:B------:R-:W-:Y:S01]  /*2230*/  ISETP.NE.AND P3, PT, R5, RZ, PT ;  /* 0x000000ff0500720c */ /* 0x000fe20003f65270 */
[----:B--2---:R-:W-:-:S07]  /*2240*/  @P0 DFMA R16, -R12, R20, R16 ;  /* 0x000000140c10022b */ /* 0x004fce0000000110 */
[----:B------:R1:W-:Y:S04]  /*2250*/  @P0 STG.E.64 desc[UR6][R28.64+-0x8], R16 ;  /* 0xfffff8101c000986 */ /* 0x0003e8000c101b06 */
[----:B------:R-:W2:Y:S04]  /*2260*/  @P0 LDG.E.64 R20, desc[UR6][R24.64+-0x8] ;  /* 0xfffff80618140981 */ /* 0x000ea8000c1e1b00 */
[----:B------:R-:W2:Y:S01]  /*2270*/  @P0 LDG.E.64 R22, desc[UR6][R26.64+-0x8] ;  /* 0xfffff8061a160981 */ /* 0x000ea2000c1e1b00 */
[----:B------:R-:W-:-:S04]  /*2280*/  @P0 IADD3 R13, P2, PT, R3, R9, RZ ;  /* 0x00000009030d0210 */ /* 0x000fc80007f5e0ff */
[C---:B------:R-:W-:Y:S01]  /*2290*/  @P0 LEA.HI.X.SX32 R0, R9.reuse, R0, 0x1, P2 ;  /* 0x0000000009000211 */ /* 0x040fe200010f0eff */
[----:B------:R-:W-:Y:S01]  /*22a0*/  @P0 VIADD R9, R9, 0xfffffffe ;  /* 0xfffffffe09090836 */ /* 0x000fe20000000000 */
[----:B0-----:R-:W-:-:S04]  /*22b0*/  @P0 LEA R12, P2, R13, R30, 0x3 ;  /* 0x0000001e0d0c0211 */ /* 0x001fc800078418ff */
[C---:B------:R-:W-:Y:S01]  /*22c0*/  @P3 IADD3 R3, PT, PT, R9.reuse, 0x1, R3 ;  /* 0x0000000109033810 */ /* 0x040fe20007ffe003 */
[----:B------:R-:W-:Y:S01]  /*22d0*/  @P3 IMAD.WIDE R18, R9, 0x8, R18 ;  /* 0x0000000809123825 */ /* 0x000fe200078e0212 */
[----:B------:R-:W-:-:S03]  /*22e0*/  @P0 LEA.HI.X R13, R13, R31, R0, 0x3, P2 ;  /* 0x0000001f0d0d0211 */ /* 0x000fc600010f1c00 */
[----:B------:R-:W-:-:S04]  /*22f0*/  @P3 IMAD.WIDE R14, R9, 0x8, R14 ;  /* 0x00000008090e3825 */ /* 0x000fc800078e020e */
[----:B------:R-:W-:Y:S01]  /*2300*/  @P3 IMAD.WIDE R10, R3, 0x8, R10 ;  /* 0x00000008030a3825 */ /* 0x000fe200078e020a */
[----:B--2---:R-:W-:-:S07]  /*2310*/  @P0 DFMA R20, R16, -R22, R20 ;  /* 0x800000161014022b */ /* 0x004fce0000000014 */
[----:B------:R0:W-:Y:S04]  /*2320*/  @P0 STG.E.64 desc[UR6][R12.64+-0x8], R20 ;  /* 0xfffff8140c000986 */ /* 0x0001e8000c101b06 */
[----:B------:R-:W2:Y:S04]  /*2330*/  @P3 LDG.E.64 R18, desc[UR6][R18.64] ;  /* 0x0000000612123981 */ /* 0x000ea8000c1e1b00 */
[----:B------:R-:W2:Y:S04]  /*2340*/  @P3 LDG.E.64 R14, desc[UR6][R14.64] ;  /* 0x000000060e0e3981 */ /* 0x000ea8000c1e1b00 */
[----:B-1----:R-:W2:Y:S02]  /*2350*/  @P3 LDG.E.64 R16, desc[UR6][R10.64] ;  /* 0x000000060a103981 */ /* 0x002ea4000c1e1b00 */
[----:B--2---:R-:W-:-:S07]  /*2360*/  @P3 DFMA R16, -R14, R16, R18 ;  /* 0x000000100e10322b */ /* 0x004fce0000000112 */
[----:B------:R0:W-:Y:S04]  /*2370*/  @P3 STG.E.64 desc[UR6][R10.64+-0x8], R16 ;  /* 0xfffff8100a003986 */ /* 0x0001e8000c101b06 */
.L_x_35:
[----:B------:R-:W-:Y:S05]  /*2380*/  BSYNC.RECONVERGENT B0 ;  /* 0x0000000000007941 */ /* 0x000fea0003800200 */
.L_x_34:
[----:B------:R-:W-:Y:S05]  /*2390*/  @!P1 BRA `(.L_x_37) ;  /* 0xffffffe0008c9947 */ /* 0x000fea000383ffff */
[----:B------:R-:W-:Y:S05]  /*23a0*/  EXIT ;  /* 0x000000000000794d */ /* 0x000fea0003800000 */
        .weak           $__internal_0_$__cuda_sm20_dblrcp_rn_slowpath_v3
        .type           $__internal_0_$__cuda_sm20_dblrcp_rn_slowpath_v3,@function
        .size           $__internal_0_$__cuda_sm20_dblrcp_rn_slowpath_v3,($__internal_1_$__cuda_sm20_div_rn_f64_full - $__internal_0_$__cuda_sm20_dblrcp_rn_slowpath_v3)
$__internal_0_$__cuda_sm20_dblrcp_rn_slowpath_v3:
[----:B------:R-:W-:Y:S01]  /*23b0*/  DSETP.GTU.AND P0, PT, |R32|, +INF , PT ;  /* 0x7ff000002000742a */ /* 0x000fe20003f0c200 */
[----:B------:R-:W-:-:S13]  /*23c0*/  BSSY.RECONVERGENT B2, `(.L_x_38) ;  /* 0x0000022000027945 */ /* 0x000fda0003800200 */
[----:B------:R-:W-:Y:S05]  /*23d0*/  @P0 BRA `(.L_x_39) ;  /* 0x0000000000780947 */ /* 0x000fea0003800000 */
[----:B------:R-:W-:-:S05]  /*23e0*/  LOP3.LUT R37, R33, 0x7fffffff, RZ, 0xc0, !PT ;  /* 0x7fffffff21257812 */ /* 0x000fca00078ec0ff */
[----:B------:R-:W-:-:S05]  /*23f0*/  VIADD R34, R37, 0xffffffff ;  /* 0xffffffff25227836 */ /* 0x000fca0000000000 */
[----:B------:R-:W-:-:S13]  /*2400*/  ISETP.GE.U32.AND P0, PT, R34, 0x7fefffff, PT ;  /* 0x7fefffff2200780c */ /* 0x000fda0003f06070 */
[----:B------:R-:W-:Y:S01]  /*2410*/  @P0 LOP3.LUT R35, R33, 0x7ff00000, RZ, 0x3c, !PT ;  /* 0x7ff0000021230812 */ /* 0x000fe200078e3cff */
[----:B------:R-:W-:Y:S01]  /*2420*/  @P0 IMAD.MOV.U32 R34, RZ, RZ, RZ ;  /* 0x000000ffff220224 */ /* 0x000fe200078e00ff */
[----:B------:R-:W-:Y:S06]  /*2430*/  @P0 BRA `(.L_x_40) ;  /* 0x0000000000680947 */ /* 0x000fec0003800000 */
[----:B------:R-:W-:-:S13]  /*2440*/  ISETP.GE.U32.AND P0, PT, R37, 0x1000001, PT ;  /* 0x010000012500780c */ /* 0x000fda0003f06070 */
[----:B------:R-:W-:Y:S05]  /*2450*/  @!P0 BRA `(.L_x_41) ;  /* 0x0000000000348947 */ /* 0x000fea0003800000 */
[----:B------:R-:W-:Y:S02]  /*2460*/  VIADD R35, R33, 0xc0200000 ;  /* 0xc020000021237836 */ /* 0x000fe40000000000 */
[----:B------:R-:W-:Y:S02]  /*2470*/  IMAD.MOV.U32 R34, RZ, RZ, R32 ;  /* 0x000000ffff227224 */ /* 0x000fe400078e0020 */
[----:B------:R-:W0:Y:S04]  /*2480*/  MUFU.RCP64H R37, R35 ;  /* 0x0000002300257308 */ /* 0x000e280000001800 */
[----:B0-----:R-:W-:-:S08]  /*2490*/  DFMA R38, -R34, R36, 1 ;  /* 0x3ff000002226742b */ /* 0x001fd00000000124 */
[----:B------:R-:W-:-:S08]  /*24a0*/  DFMA R38, R38, R38, R38 ;  /* 0x000000262626722b */ /* 0x000fd00000000026 */
[----:B------:R-:W-:-:S08]  /*24b0*/  DFMA R38, R36, R38, R36 ;  /* 0x000000262426722b */ /* 0x000fd00000000024 */
[----:B------:R-:W-:-:S08]  /*24c0*/  DFMA R36, -R34, R38, 1 ;  /* 0x3ff000002224742b */ /* 0x000fd00000000126 */
[----:B------:R-:W-:-:S08]  /*24d0*/  DFMA R36, R38, R36, R38 ;  /* 0x000000242624722b */ /* 0x000fd00000000026 */
[----:B------:R-:W-:-:S08]  /*24e0*/  DMUL R36, R36, 2.2250738585072013831e-308 ;  /* 0x0010000024247828 */ /* 0x000fd00000000000 */
[----:B------:R-:W-:-:S08]  /*24f0*/  DFMA R32, -R32, R36, 1 ;  /* 0x3ff000002020742b */ /* 0x000fd00000000124 */
[----:B------:R-:W-:-:S08]  /*2500*/  DFMA R32, R32, R32, R32 ;  /* 0x000000202020722b */ /* 0x000fd00000000020 */
[----:B------:R-:W-:Y:S01]  /*2510*/  DFMA R34, R36, R32, R36 ;  /* 0x000000202422722b */ /* 0x000fe20000000024 */
[----:B------:R-:W-:Y:S10]  /*2520*/  BRA `(.L_x_40) ;  /* 0x00000000002c7947 */ /* 0x000ff40003800000 */
.L_x_41:
[----:B------:R-:W-:-:S06]  /*2530*/  DMUL R32, R32, 8.11296384146066816958e+31 ;  /* 0x4690000020207828 */ /* 0x000fcc0000000000 */
[----:B------:R-:W0:Y:S02]  /*2540*/  MUFU.RCP64H R37, R33 ;  /* 0x0000002100257308 */ /* 0x000e240000001800 */
[----:B0-----:R-:W-:-:S08]  /*2550*/  DFMA R34, -R32, R36, 1 ;  /* 0x3ff000002022742b */ /* 0x001fd00000000124 */
[----:B------:R-:W-:-:S08]  /*2560*/  DFMA R34, R34, R34, R34 ;  /* 0x000000222222722b */ /* 0x000fd00000000022 */
[----:B------:R-:W-:-:S08]  /*2570*/  DFMA R34, R36, R34, R36 ;  /* 0x000000222422722b */ /* 0x000fd00000000024 */
[----:B------:R-:W-:-:S08]  /*2580*/  DFMA R36, -R32, R34, 1 ;  /* 0x3ff000002024742b */ /* 0x000fd00000000122 */
[----:B------:R-:W-:-:S08]  /*2590*/  DFMA R34, R34, R36, R34 ;  /* 0x000000242222722b */ /* 0x000fd00000000022 */
[----:B------:R-:W-:Y:S01]  /*25a0*/  DMUL R34, R34, 8.11296384146066816958e+31 ;  /* 0x4690000022227828 */ /* 0x000fe20000000000 */
[----:B------:R-:W-:Y:S10]  /*25b0*/  BRA `(.L_x_40) ;  /* 0x0000000000087947 */ /* 0x000ff40003800000 */
.L_x_39:
[----:B------:R-:W-:Y:S01]  /*25c0*/  LOP3.LUT R35, R33, 0x80000, RZ, 0xfc, !PT ;  /* 0x0008000021237812 */ /* 0x000fe200078efcff */
[----:B------:R-:W-:-:S07]  /*25d0*/  IMAD.MOV.U32 R34, RZ, RZ, R32 ;  /* 0x000000ffff227224 */ /* 0x000fce00078e0020 */
.L_x_40:
[----:B------:R-:W-:Y:S05]  /*25e0*/  BSYNC.RECONVERGENT B2 ;  /* 0x0000000000027941 */ /* 0x000fea0003800200 */
.L_x_38:
[----:B------:R-:W-:Y:S02]  /*25f0*/  IMAD.MOV.U32 R32, RZ, RZ, R40 ;  /* 0x000000ffff207224 */ /* 0x000fe400078e0028 */
[----:B------:R-:W-:-:S04]  /*2600*/  IMAD.MOV.U32 R33, RZ, RZ, 0x0 ;  /* 0x00000000ff217424 */ /* 0x000fc800078e00ff */
[----:B------:R-:W-:Y:S05]  /*2610*/  RET.REL.NODEC R32 `(_Z15y_Thomas_on_gpuPdS_S_S_S_S_S_iii) ;  /* 0xffffffd820787950 */ /* 0x000fea0003c3ffff */
        .weak           $__internal_1_$__cuda_sm20_div_rn_f64_full
        .type           $__internal_1_$__cuda_sm20_div_rn_f64_full,@function
        .size           $__internal_1_$__cuda_sm20_div_rn_f64_full,(.L_x_446 - $__internal_1_$__cuda_sm20_div_rn_f64_full)
$__internal_1_$__cuda_sm20_div_rn_f64_full:
[C---:B------:R-:W-:Y:S01]  /*2620*/  FSETP.GEU.AND P0, PT, |R25|.reuse, 1.469367938527859385e-39, PT ;  /* 0x001000001900780b */ /* 0x040fe20003f0e200 */
[----:B------:R-:W-:Y:S01]  /*2630*/  IMAD.MOV.U32 R20, RZ, RZ, 0x1 ;  /* 0x00000001ff147424 */ /* 0x000fe200078e00ff */
[----:B------:R-:W-:Y:S01]  /*2640*/  LOP3.LUT R22, R25, 0x800fffff, RZ, 0xc0, !PT ;  /* 0x800fffff19167812 */ /* 0x000fe200078ec0ff */
[----:B------:R-:W-:Y:S01]  /*2650*/  IMAD.MOV.U32 R19, RZ, RZ, 0x1ca00000 ;  /* 0x1ca00000ff137424 */ /* 0x000fe200078e00ff */
[C---:B------:R-:W-:Y:S01]  /*2660*/  FSETP.GEU.AND P4, PT, |R27|.reuse, 1.469367938527859385e-39, PT ;  /* 0x001000001b00780b */ /* 0x040fe20003f8e200 */
[----:B------:R-:W-:Y:S01]  /*2670*/  BSSY.RECONVERGENT B1, `(.L_x_42) ;  /* 0x0000052000017945 */ /* 0x000fe20003800200 */
[----:B------:R-:W-:Y:S01]  /*2680*/  LOP3.LUT R23, R22, 0x3ff00000, RZ, 0xfc, !PT ;  /* 0x3ff0000016177812 */ /* 0x000fe200078efcff */
[----:B------:R-:W-:Y:S01]  /*2690*/  IMAD.MOV.U32 R22, RZ, RZ, R24 ;  /* 0x000000ffff167224 */ /* 0x000fe200078e0018 */
[----:B------:R-:W-:Y:S02]  /*26a0*/  LOP3.LUT R9, R27, 0x7ff00000, RZ, 0xc0, !PT ;  /* 0x7ff000001b097812 */ /* 0x000fe400078ec0ff */
[----:B------:R-:W-:-:S03]  /*26b0*/  LOP3.LUT R34, R25, 0x7ff00000, RZ, 0xc0, !PT ;  /* 0x7ff0000019227812 */ /* 0x000fc600078ec0ff */
[----:B------:R-:W-:Y:S01]  /*26c0*/  @!P0 DMUL R22, R24, 8.98846567431157953865e+307 ;  /* 0x7fe0000018168828 */ /* 0x000fe20000000000 */
[----:B------:R-:W-:Y:S01]  /*26d0*/  ISETP.GE.U32.AND P3, PT, R9, R34, PT ;  /* 0x000000220900720c */ /* 0x000fe20003f66070 */
[----:B------:R-:W-:Y:S02]  /*26e0*/  IMAD.MOV.U32 R35, RZ, RZ, R9 ;  /* 0x000000ffff237224 */ /* 0x000fe400078e0009 */
[----:B------:R-:W-:Y:S02]  /*26f0*/  @!P4 LOP3.LUT R30, R25, 0x7ff00000, RZ, 0xc0, !PT ;  /* 0x7ff00000191ec812 */ /* 0x000fe400078ec0ff */
[----:B------:R-:W0:Y:S02]  /*2700*/  MUFU.RCP64H R21, R23 ;  /* 0x0000001700157308 */ /* 0x000e240000001800 */
[----:B------:R-:W-:Y:S02]  /*2710*/  @!P4 ISETP.GE.U32.AND P5, PT, R9, R30, PT ;  /* 0x0000001e0900c20c */ /* 0x000fe40003fa6070 */
[----:B------:R-:W-:-:S02]  /*2720*/  @!P0 LOP3.LUT R34, R23, 0x7ff00000, RZ, 0xc0, !PT ;  /* 0x7ff0000017228812 */ /* 0x000fc400078ec0ff */
[----:B------:R-:W-:-:S03]  /*2730*/  @!P4 SEL R31, R19, 0x63400000, !P5 ;  /* 0x63400000131fc807 */ /* 0x000fc60006800000 */
[----:B------:R-:W-:Y:S01]  /*2740*/  VIADD R37, R34, 0xffffffff ;  /* 0xffffffff22257836 */ /* 0x000fe20000000000 */
[----:B------:R-:W-:-:S04]  /*2750*/  @!P4 LOP3.LUT R32, R31, 0x80000000, R27, 0xf8, !PT ;  /* 0x800000001f20c812 */ /* 0x000fc800078ef81b */
[----:B------:R-:W-:Y:S01]  /*2760*/  @!P4 LOP3.LUT R33, R32, 0x100000, RZ, 0xfc, !PT ;  /* 0x001000002021c812 */ /* 0x000fe200078efcff */
[----:B------:R-:W-:Y:S01]  /*2770*/  @!P4 IMAD.MOV.U32 R32, RZ, RZ, RZ ;  /* 0x000000ffff20c224 */ /* 0x000fe200078e00ff */
[----:B0-----:R-:W-:-:S08]  /*2780*/  DFMA R28, R20, -R22, 1 ;  /* 0x3ff00000141c742b */ /* 0x001fd00000000816 */
[----:B------:R-:W-:-:S08]  /*2790*/  DFMA R28, R28, R28, R28 ;  /* 0x0000001c1c1c722b */ /* 0x000fd0000000001c */
[----:B------:R-:W-:Y:S01]  /*27a0*/  DFMA R28, R20, R28, R20 ;  /* 0x0000001c141c722b */ /* 0x000fe20000000014 */
[----:B------:R-:W-:Y:S02]  /*27b0*/  SEL R21, R19, 0x63400000, !P3 ;  /* 0x6340000013157807 */ /* 0x000fe40005800000 */
[----:B------:R-:W-:Y:S02]  /*27c0*/  MOV R20, R26 ;  /* 0x0000001a00147202 */ /* 0x000fe40000000f00 */
[----:B------:R-:W-:-:S03]  /*27d0*/  LOP3.LUT R21, R21, 0x800fffff, R27, 0xf8, !PT ;  /* 0x800fffff15157812 */ /* 0x000fc600078ef81b */
[----:B------:R-:W-:-:S03]  /*27e0*/  DFMA R30, R28, -R22, 1 ;  /* 0x3ff000001c1e742b */ /* 0x000fc60000000816 */
[----:B------:R-:W-:-:S05]  /*27f0*/  @!P4 DFMA R20, R20, 2, -R32 ;  /* 0x400000001414c82b */ /* 0x000fca0000000820 */
[----:B------:R-:W-:-:S05]  /*2800*/  DFMA R30, R28, R30, R28 ;  /* 0x0000001e1c1e722b */ /* 0x000fca000000001c */
[----:B------:R-:W-:-:S03]  /*2810*/  @!P4 LOP3.LUT R35, R21, 0x7ff00000, RZ, 0xc0, !PT ;  /* 0x7ff000001523c812 */ /* 0x000fc600078ec0ff */
[----:B------:R-:W-:Y:S02]  /*2820*/  DMUL R28, R30, R20 ;  /* 0x000000141e1c7228 */ /* 0x000fe40000000000 */
[----:B------:R-:W-:-:S05]  /*2830*/  VIADD R36, R35, 0xffffffff ;  /* 0xffffffff23247836 */ /* 0x000fca0000000000 */
[----:B------:R-:W-:Y:S01]  /*2840*/  ISETP.GT.U32.AND P0, PT, R36, 0x7feffffe, PT ;  /* 0x7feffffe2400780c */ /* 0x000fe20003f04070 */
[----:B------:R-:W-:-:S03]  /*2850*/  DFMA R32, R28, -R22, R20 ;  /* 0x800000161c20722b */ /* 0x000fc60000000014 */
[----:B------:R-:W-:-:S05]  /*2860*/  ISETP.GT.U32.OR P0, PT, R37, 0x7feffffe, P0 ;  /* 0x7feffffe2500780c */ /* 0x000fca0000704470 */
[----:B------:R-:W-:-:S08]  /*2870*/  DFMA R32, R30, R32, R28 ;  /* 0x000000201e20722b */ /* 0x000fd0000000001c */
[----:B------:R-:W-:Y:S05]  /*2880*/  @P0 BRA `(.L_x_43) ;  /* 0x00000000006c0947 */ /* 0x000fea0003800000 */
[----:B------:R-:W-:-:S04]  /*2890*/  LOP3.LUT R28, R25, 0x7ff00000, RZ, 0xc0, !PT ;  /* 0x7ff00000191c7812 */ /* 0x000fc800078ec0ff */
[CC--:B------:R-:W-:Y:S02]  /*28a0*/  VIADDMNMX R26, R9.reuse, -R28.reuse, 0xb9600000, !PT ;  /* 0xb9600000091a7446 */ /* 0x0c0fe4000780091c */
[----:B------:R-:W-:Y:S02]  /*28b0*/  ISETP.GE.U32.AND P0, PT, R9, R28, PT ;  /* 0x0000001c0900720c */ /* 0x000fe40003f06070 */
[----:B------:R-:W-:Y:S02]  /*28c0*/  VIMNMX R9, PT, PT, R26, 0x46a00000, PT ;  /* 0x46a000001a097848 */ /* 0x000fe40003fe0100 */
[----:B------:R-:W-:-:S05]  /*28d0*/  SEL R26, R19, 0x63400000, !P0 ;  /* 0x63400000131a7807 */ /* 0x000fca0004000000 */
[----:B------:R-:W-:Y:S02]  /*28e0*/  IMAD.IADD R9, R9, 0x1, -R26 ;  /* 0x0000000109097824 */ /* 0x000fe400078e0a1a */
[----:B------:R-:W-:Y:S02]  /*28f0*/  IMAD.MOV.U32 R26, RZ, RZ, RZ ;  /* 0x000000ffff1a7224 */ /* 0x000fe400078e00ff */
[----:B------:R-:W-:-:S06]  /*2900*/  VIADD R27, R9, 0x7fe00000 ;  /* 0x7fe00000091b7836 */ /* 0x000fcc0000000000 */
[----:B------:R-:W-:-:S10]  /*2910*/  DMUL R28, R32, R26 ;  /* 0x0000001a201c7228 */ /* 0x000fd40000000000 */
[----:B------:R-:W-:-:S13]  /*2920*/  FSETP.GTU.AND P0, PT, |R29|, 1.469367938527859385e-39, PT ;  /* 0x001000001d00780b */ /* 0x000fda0003f0c200 */
[----:B------:R-:W-:Y:S05]  /*2930*/  @P0 BRA `(.L_x_44) ;  /* 0x0000000000940947 */ /* 0x000fea0003800000 */
[----:B------:R-:W-:Y:S01]  /*2940*/  DFMA R20, R32, -R22, R20 ;  /* 0x800000162014722b */ /* 0x000fe20000000014 */
[----:B------:R-:W-:-:S09]  /*2950*/  IMAD.MOV.U32 R26, RZ, RZ, RZ ;  /* 0x000000ffff1a7224 */ /* 0x000fd200078e00ff */
[C---:B------:R-:W-:Y:S02]  /*2960*/  FSETP.NEU.AND P0, PT, R21.reuse, RZ, PT ;  /* 0x000000ff1500720b */ /* 0x040fe40003f0d000 */
[----:B------:R-:W-:-:S04]  /*2970*/  LOP3.LUT R25, R21, 0x80000000, R25, 0x48, !PT ;  /* 0x8000000015197812 */ /* 0x000fc800078e4819 */
[----:B------:R-:W-:-:S07]  /*2980*/  LOP3.LUT R27, R25, R27, RZ, 0xfc, !PT ;  /* 0x0000001b191b7212 */ /* 0x000fce00078efcff */
[----:B------:R-:W-:Y:S05]  /*2990*/  @!P0 BRA `(.L_x_44) ;  /* 0x00000000007c8947 */ /* 0x000fea0003800000 */
[----:B------:R-:W-:Y:S01]  /*29a0*/  IMAD.MOV R21, RZ, RZ, -R9 ;  /* 0x000000ffff157224 */ /* 0x000fe200078e0a09 */
[----:B------:R-:W-:Y:S01]  /*29b0*/  DMUL.RP R26, R32, R26 ;  /* 0x0000001a201a7228 */ /* 0x000fe20000008000 */
[----:B------:R-:W-:Y:S01]  /*29c0*/  IMAD.MOV.U32 R20, RZ, RZ, RZ ;  /* 0x000000ffff147224 */ /* 0x000fe200078e00ff */
[----:B------:R-:W-:-:S05]  /*29d0*/  IADD3 R9, PT, PT, -R9, -0x43300000, RZ ;  /* 0xbcd0000009097810 */ /* 0x000fca0007ffe1ff */
[----:B------:R-:W-:-:S03]  /*29e0*/  DFMA R20, R28, -R20, R32 ;  /* 0x800000141c14722b */ /* 0x000fc60000000020 */
[----:B------:R-:W-:-:S07]  /*29f0*/  LOP3.LUT R25, R27, R25, RZ, 0x3c, !PT ;  /* 0x000000191b197212 */ /* 0x000fce00078e3cff */
[----:B------:R-:W-:-:S04]  /*2a00*/  FSETP.NEU.AND P0, PT, |R21|, R9, PT ;  /* 0x000000091500720b */ /* 0x000fc80003f0d200 */
[----:B------:R-:W-:Y:S02]  /*2a10*/  FSEL R28, R26, R28, !P0 ;  /* 0x0000001c1a1c7208 */ /* 0x000fe40004000000 */
[----:B------:R-:W-:Y:S01]  /*2a20*/  FSEL R29, R25, R29, !P0 ;  /* 0x0000001d191d7208 */ /* 0x000fe20004000000 */
[----:B------:R-:W-:Y:S06]  /*2a30*/  BRA `(.L_x_44) ;  /* 0x0000000000547947 */ /* 0x000fec0003800000 */
.L_x_43:
[----:B------:R-:W-:-:S14]  /*2a40*/  DSETP.NAN.AND P0, PT, R26, R26, PT ;  /* 0x0000001a1a00722a */ /* 0x000fdc0003f08000 */
[----:B------:R-:W-:Y:S05]  /*2a50*/  @P0 BRA `(.L_x_45) ;  /* 0x0000000000440947 */ /* 0x000fea0003800000 */
[----:B------:R-:W-:-:S14]  /*2a60*/  DSETP.NAN.AND P0, PT, R24, R24, PT ;  /* 0x000000181800722a */ /* 0x000fdc0003f08000 */
[----:B------:R-:W-:Y:S05]  /*2a70*/  @P0 BRA `(.L_x_46) ;  /* 0x0000000000300947 */ /* 0x000fea0003800000 */
[----:B------:R-:W-:Y:S01]  /*2a80*/  ISETP.NE.AND P0, PT, R35, R34, PT ;  /* 0x000000222300720c */ /* 0x000fe20003f05270 */
[----:B------:R-:W-:Y:S02]  /*2a90*/  IMAD.MOV.U32 R28, RZ, RZ, 0x0 ;  /* 0x00000000ff1c7424 */ /* 0x000fe400078e00ff */
[----:B------:R-:W-:-:S10]  /*2aa0*/  IMAD.MOV.U32 R29, RZ, RZ, -0x80000 ;  /* 0xfff80000ff1d7424 */ /* 0x000fd400078e00ff */
[----:B------:R-:W-:Y:S05]  /*2ab0*/  @!P0 BRA `(.L_x_44) ;  /* 0x0000000000348947 */ /* 0x000fea0003800000 */
[----:B------:R-:W-:Y:S02]  /*2ac0*/  ISETP.NE.AND P0, PT, R35, 0x7ff00000, PT ;  /* 0x7ff000002300780c */ /* 0x000fe40003f05270 */
[----:B------:R-:W-:Y:S02]  /*2ad0*/  LOP3.LUT R29, R27, 0x80000000, R25, 0x48, !PT ;  /* 0x800000001b1d7812 */ /* 0x000fe400078e4819 */
[----:B------:R-:W-:-:S13]  /*2ae0*/  ISETP.EQ.OR P0, PT, R34, RZ, !P0 ;  /* 0x000000ff2200720c */ /* 0x000fda0004702670 */
[----:B------:R-:W-:Y:S01]  /*2af0*/  @P0 LOP3.LUT R9, R29, 0x7ff00000, RZ, 0xfc, !PT ;  /* 0x7ff000001d090812 */ /* 0x000fe200078efcff */
[----:B------:R-:W-:Y:S02]  /*2b00*/  @!P0 IMAD.MOV.U32 R28, RZ, RZ, RZ ;  /* 0x000000ffff1c8224 */ /* 0x000fe400078e00ff */
[----:B------:R-:W-:Y:S02]  /*2b10*/  @P0 IMAD.MOV.U32 R28, RZ, RZ, RZ ;  /* 0x000000ffff1c0224 */ /* 0x000fe400078e00ff */
[----:B------:R-:W-:Y:S01]  /*2b20*/  @P0 IMAD.MOV.U32 R29, RZ, RZ, R9 ;  /* 0x000000ffff1d0224 */ /* 0x000fe200078e0009 */
[----:B------:R-:W-:Y:S06]  /*2b30*/  BRA `(.L_x_44) ;  /* 0x0000000000147947 */ /* 0x000fec0003800000 */
.L_x_46:
[----:B------:R-:W-:Y:S01]  /*2b40*/  LOP3.LUT R29, R25, 0x80000, RZ, 0xfc, !PT ;  /* 0x00080000191d7812 */ /* 0x000fe200078efcff */
[----:B------:R-:W-:Y:S01]  /*2b50*/  IMAD.MOV.U32 R28, RZ, RZ, R24 ;  /* 0x000000ffff1c7224 */ /* 0x000fe200078e0018 */
[----:B------:R-:W-:Y:S06]  /*2b60*/  BRA `(.L_x_44) ;  /* 0x0000000000087947 */ /* 0x000fec0003800000 */
.L_x_45:
[----:B------:R-:W-:Y:S01]  /*2b70*/  LOP3.LUT R29, R27, 0x80000, RZ, 0xfc, !PT ;  /* 0x000800001b1d7812 */ /* 0x000fe200078efcff */
[----:B------:R-:W-:-:S07]  /*2b80*/  IMAD.MOV.U32 R28, RZ, RZ, R26 ;  /* 0x000000ffff1c7224 */ /* 0x000fce00078e001a */
.L_x_44:
[----:B------:R-:W-:Y:S05]  /*2b90*/  BSYNC.RECONVERGENT B1 ;  /* 0x0000000000017941 */ /* 0x000fea0003800200 */
.L_x_42:
[----:B------:R-:W-:Y:S02]  /*2ba0*/  IMAD.MOV.U32 R19, RZ, RZ, 0x0 ;  /* 0x00000000ff137424 */ /* 0x000fe400078e00ff */
[----:B------:R-:W-:Y:S02]  /*2bb0*/  IMAD.MOV.U32 R20, RZ, RZ, R28 ;  /* 0x000000ffff147224 */ /* 0x000fe400078e001c */
[----:B------:R-:W-:Y:S01]  /*2bc0*/  IMAD.MOV.U32 R21, RZ, RZ, R29 ;  /* 0x000000ffff157224 */ /* 0x000fe200078e001d */
[----:B------:R-:W-:Y:S06]  /*2bd0*/  RET.REL.NODEC R18 `(_Z15y_Thomas_on_gpuPdS_S_S_S_S_S_iii) ;  /* 0xffffffd412087950 */ /* 0x000fec0003c3ffff */
.L_x_47:
        /* <DEDUP_REMOVED lines=10> */
.L_x_446:


//--------------------- .text._Z15x_Thomas_on_gpuPdS_S_S_S_S_S_iii --------------------------
	.section	.text._Z15x_Thomas_on_gpuPdS_S_S_S_S_S_iii,"ax",@progbits
	.align	128
        .global         _Z15x_Thomas_on_gpuPdS_S_S_S_S_S_iii
        .type           _Z15x_Thomas_on_gpuPdS_S_S_S_S_S_iii,@function
        .size           _Z15x_Thomas_on_gpuPdS_S_S_S_S_S_iii,(.L_x_448 - _Z15x_Thomas_on_gpuPdS_S_S_S_S_S_iii)
        .other          _Z15x_Thomas_on_gpuPdS_S_S_S_S_S_iii,@"STO_CUDA_ENTRY STV_DEFAULT"
_Z15x_Thomas_on_gpuPdS_S_S_S_S_S_iii:
.text._Z15x_Thomas_on_gpuPdS_S_S_S_S_S_iii:
        /* <DEDUP_REMOVED lines=8> */
[----:B------:R-:W0:Y:S01]  /*0080*/  LDCU UR11, c[0x0][0x3bc] ;  /* 0x00007780ff0b77ac */ /* 0x000e220008000800 */
[----:B------:R-:W1:Y:S01]  /*0090*/  LDC.64 R32, c[0x0][0x390] ;  /* 0x0000e400ff207b82 */ /* 0x000e620000000a00 */
[----:B------:R-:W2:Y:S01]  /*00a0*/  LDCU UR5, c[0x0][0x370] ;  /* 0x00006e00ff0577ac */ /* 0x000ea20008000800 */
[----:B------:R-:W3:Y:S06]  /*00b0*/  LDCU.64 UR14, c[0x0][0x358] ;  /* 0x00006b00ff0e77ac */ /* 0x000eec0008000a00 */
[----:B------:R-:W4:Y:S01]  /*00c0*/  LDC.64 R30, c[0x0][0x388] ;  /* 0x0000e200ff1e7b82 */ /* 0x000f220000000a00 */
[----:B------:R-:W1:Y:S07]  /*00d0*/  LDCU UR8, c[0x0][0x3c0] ;  /* 0x00007800ff0877ac */ /* 0x000e6e0008000800 */
[----:B------:R-:W1:Y:S01]  /*00e0*/  LDC.64 R20, c[0x0][0x3a8] ;  /* 0x0000ea00ff147b82 */ /* 0x000e620000000a00 */
[----:B0-----:R-:W-:-:S02]  /*00f0*/  UISETP.GT.AND UP0, UPT, UR11, 0x1, UPT ;  /* 0x000000010b00788c */ /* 0x001fc4000bf04270 */
[----:B------:R-:W-:Y:S02]  /*0100*/  UIADD3 UR4, UPT, UPT, UR11, -0x1, URZ ;  /* 0xffffffff0b047890 */ /* 0x000fe4000fffe0ff */
[----:B--2---:R-:W-:Y:S02]  /*0110*/  UIMAD UR6, UR6, UR5, URZ ;  /* 0x00000005060672a4 */ /* 0x004fe4000f8e02ff */
[----:B------:R-:W-:Y:S01]  /*0120*/  UIMAD UR5, UR4, UR7, URZ ;  /* 0x00000007040572a4 */ /* 0x000fe2000f8e02ff */
[----:B------:R-:W0:Y:S08]  /*0130*/  LDC.64 R22, c[0x0][0x398] ;  /* 0x0000e600ff167b82 */ /* 0x000e300000000a00 */
[----:B------:R-:W2:Y:S08]  /*0140*/  LDC.64 R24, c[0x0][0x3b0] ;  /* 0x0000ec00ff187b82 */ /* 0x000eb00000000a00 */
[----:B------:R-:W0:Y:S01]  /*0150*/  LDC.64 R26, c[0x0][0x3a0] ;  /* 0x0000e800ff1a7b82 */ /* 0x000e220000000a00 */
[----:B---3--:R-:W-:Y:S05]  /*0160*/  BRA.U UP0, `(.L_x_48) ;  /* 0x0000000100f47547 */ /* 0x008fea000b800000 */
.L_x_53:
[----:B----4-:R-:W-:-:S05]  /*0170*/  IMAD.WIDE R28, R7, 0x8, R30 ;  /* 0x00000008071c7825 */ /* 0x010fca00078e021e */
[----:B---3--:R-:W3:Y:S01]  /*0180*/  LDG.E.64 R12, desc[UR14][R28.64] ;  /* 0x0000000e1c0c7981 */ /* 0x008ee2000c1e1b00 */
[----:B-1----:R-:W-:-:S06]  /*0190*/  IMAD.WIDE R14, R7, 0x8, R32 ;  /* 0x00000008070e7825 */ /* 0x002fcc00078e0220 */
[----:B------:R-:W4:Y:S01]  /*01a0*/  LDG.E.64 R14, desc[UR14][R14.64] ;  /* 0x0000000e0e0e7981 */ /* 0x000f22000c1e1b00 */
[----:B------:R-:W-:Y:S01]  /*01b0*/  HFMA2 R2, -RZ, RZ, 0, 5.9604644775390625e-08 ;  /* 0x00000001ff027431 */ /* 0x000fe200000001ff */
[----:B------:R-:W-:Y:S01]  /*01c0*/  BSSY.RECONVERGENT B0, `(.L_x_49) ;  /* 0x0000012000007945 */ /* 0x000fe20003800200 */
[----:B---3--:R-:W1:Y:S01]  /*01d0*/  MUFU.RCP64H R3, R13 ;  /* 0x0000000d00037308 */ /* 0x008e620000001800 */
[----:B----4-:R-:W-:-:S03]  /*01e0*/  FSETP.GEU.AND P1, PT, |R15|, 6.5827683646048100446e-37, PT ;  /* 0x036000000f00780b */ /* 0x010fc60003f2e200 */
[----:B-1----:R-:W-:-:S08]  /*01f0*/  DFMA R4, -R12, R2, 1 ;  /* 0x3ff000000c04742b */ /* 0x002fd00000000102 */
        /* <DEDUP_REMOVED lines=11> */
[----:B0-2---:R-:W-:Y:S05]  /*02b0*/  CALL.REL.NOINC `($__internal_3_$__cuda_sm20_div_rn_f64_full) ;  /* 0x0000002800147944 */ /* 0x005fea0003c00000 */
[----:B------:R-:W-:Y:S01]  /*02c0*/  IMAD.MOV.U32 R2, RZ, RZ, R4 ;  /* 0x000000ffff027224 */ /* 0x000fe200078e0004 */
[----:B------:R-:W-:-:S07]  /*02d0*/  MOV R3, R5 ;  /* 0x0000000500037202 */ /* 0x000fce0000000f00 */
.L_x_50:
[----:B------:R-:W-:Y:S05]  /*02e0*/  BSYNC.RECONVERGENT B0 ;  /* 0x0000000000007941 */ /* 0x000fea0003800200 */
.L_x_49:
[----:B------:R-:W-:-:S05]  /*02f0*/  IMAD.WIDE R4, R7, 0x8, R20 ;  /* 0x0000000807047825 */ /* 0x000fca00078e0214 */
[----:B------:R1:W-:Y:S04]  /*0300*/  STG.E.64 desc[UR14][R4.64], R2 ;  /* 0x0000000204007986 */ /* 0x0003e8000c101b0e */
[----:B------:R-:W3:Y:S01]  /*0310*/  LDG.E.64 R12, desc[UR14][R28.64] ;  /* 0x0000000e1c0c7981 */ /* 0x000ee2000c1e1b00 */
[----:B0-----:R-:W-:-:S06]  /*0320*/  IMAD.WIDE R14, R7, 0x8, R22 ;  /* 0x00000008070e7825 */ /* 0x001fcc00078e0216 */
[----:B------:R-:W4:Y:S01]  /*0330*/  LDG.E.64 R14, desc[UR14][R14.64] ;  /* 0x0000000e0e0e7981 */ /* 0x000f22000c1e1b00 */
[----:B------:R-:W-:Y:S01]  /*0340*/  IMAD.MOV.U32 R8, RZ, RZ, 0x1 ;  /* 0x00000001ff087424 */ /* 0x000fe200078e00ff */
[----:B------:R-:W-:Y:S01]  /*0350*/  BSSY.RECONVERGENT B0, `(.L_x_51) ;  /* 0x0000012000007945 */ /* 0x000fe20003800200 */
[----:B---3--:R-:W0:Y:S01]  /*0360*/  MUFU.RCP64H R9, R13 ;  /* 0x0000000d00097308 */ /* 0x008e220000001800 */
[----:B----4-:R-:W-:-:S03]  /*0370*/  FSETP.GEU.AND P1, PT, |R15|, 6.5827683646048100446e-37, PT ;  /* 0x036000000f00780b */ /* 0x010fc60003f2e200 */
        /* <DEDUP_REMOVED lines=11> */
[----:B------:R-:W-:-:S07]  /*0430*/  MOV R0, 0x450 ;  /* 0x0000045000007802 */ /* 0x000fce0000000f00 */
[----:B--2---:R-:W-:Y:S05]  /*0440*/  CALL.REL.NOINC `($__internal_3_$__cuda_sm20_div_rn_f64_full) ;  /* 0x0000002400b07944 */ /* 0x004fea0003c00000 */
[----:B------:R-:W-:Y:S01]  /*0450*/  MOV R2, R4 ;  /* 0x0000000400027202 */ /* 0x000fe20000000f00 */
[----:B------:R-:W-:-:S07]  /*0460*/  IMAD.MOV.U32 R3, RZ, RZ, R5 ;  /* 0x000000ffff037224 */ /* 0x000fce00078e0005 */
.L_x_52:
[----:B------:R-:W-:Y:S05]  /*0470*/  BSYNC.RECONVERGENT B0 ;  /* 0x0000000000007941 */ /* 0x000fea0003800200 */
.L_x_51:
[----:B--2---:R-:W-:Y:S01]  /*0480*/  IMAD.WIDE R4, R7, 0x8, R24 ;  /* 0x0000000807047825 */ /* 0x004fe200078e0218 */
[----:B------:R-:W-:-:S04]  /*0490*/  MOV R9, UR5 ;  /* 0x0000000500097c02 */ /* 0x000fc80008000f00 */
[----:B------:R3:W-:Y:S01]  /*04a0*/  STG.E.64 desc[UR14][R4.64], R2 ;  /* 0x0000000204007986 */ /* 0x0007e2000c101b0e */
[----:B------:R-:W-:-:S06]  /*04b0*/  IMAD.WIDE R8, R9, 0x8, R4 ;  /* 0x0000000809087825 */ /* 0x000fcc00078e0204 */
[----:B------:R-:W2:Y:S01]  /*04c0*/  LDG.E.64 R8, desc[UR14][R8.64] ;  /* 0x0000000e08087981 */ /* 0x000ea2000c1e1b00 */
[C---:B------:R-:W-:Y:S01]  /*04d0*/  VIADD R11, R7.reuse, UR5 ;  /* 0x00000005070b7c36 */ /* 0x040fe20008000000 */
[----:B------:R-:W-:-:S03]  /*04e0*/  IADD3 R7, PT, PT, R7, UR6, RZ ;  /* 0x0000000607077c10 */ /* 0x000fc6000fffe0ff */
[----:B------:R-:W-:Y:S01]  /*04f0*/  IMAD.WIDE R10, R11, 0x8, R26 ;  /* 0x000000080b0a7825 */ /* 0x000fe200078e021a */
[----:B------:R-:W-:-:S04]  /*0500*/  ISETP.GE.AND P0, PT, R7, UR8, PT ;  /* 0x0000000807007c0c */ /* 0x000fc8000bf06270 */
[----:B--2---:R3:W-:Y:S09]  /*0510*/  STG.E.64 desc[UR14][R10.64], R8 ;  /* 0x000000080a007986 */ /* 0x0047f2000c101b0e */
[----:B------:R-:W-:Y:S05]  /*0520*/  @!P0 BRA `(.L_x_53) ;  /* 0xfffffffc00108947 */ /* 0x000fea000383ffff */
[----:B------:R-:W-:Y:S05]  /*0530*/  EXIT ;  /* 0x000000000000794d */ /* 0x000fea0003800000 */
.L_x_48:
[----:B------:R-:W-:Y:S02]  /*0540*/  UIADD3 UR7, UPT, UPT, UR11, 0x3, URZ ;  /* 0x000000030b077890 */ /* 0x000fe4000fffe0ff */
[----:B------:R-:W-:Y:S02]  /*0550*/  UIADD3 UR12, UPT, UPT, UR11, 0x7, URZ ;  /* 0x000000070b0c7890 */ /* 0x000fe4000fffe0ff */
[----:B------:R-:W-:Y:S02]  /*0560*/  ULOP3.LUT UR13, UR4, 0xfffffff8, URZ, 0xc0, !UPT ;  /* 0xfffffff8040d7892 */ /* 0x000fe4000f8ec0ff */
[----:B------:R-:W-:Y:S02]  /*0570*/  ULOP3.LUT UR10, UR4, 0xfffffffc, URZ, 0xc0, !UPT ;  /* 0xfffffffc040a7892 */ /* 0x000fe4000f8ec0ff */
[----:B------:R-:W-:Y:S02]  /*0580*/  ULOP3.LUT UR4, UR7, 0x3, URZ, 0xc0, !UPT ;  /* 0x0000000307047892 */ /* 0x000fe4000f8ec0ff */
[----:B-1----:R-:W-:-:S02]  /*0590*/  ULOP3.LUT UR8, UR12, 0x7, URZ, 0xc0, !UPT ;  /* 0x000000070c087892 */ /* 0x002fc4000f8ec0ff */
[----:B------:R-:W-:Y:S02]  /*05a0*/  ULOP3.LUT UR9, UR7, 0x1, URZ, 0xc0, !UPT ;  /* 0x0000000107097892 */ /* 0x000fe4000f8ec0ff */
[----:B------:R-:W-:Y:S02]  /*05b0*/  UIADD3 UR11, UPT, UPT, UR11, -0x2, URZ ;  /* 0xfffffffe0b0b7890 */ /* 0x000fe4000fffe0ff */
[----:B------:R-:W-:Y:S02]  /*05c0*/  UIADD3 UR10, UPT, UPT, -UR10, URZ, URZ ;  /* 0x000000ff0a0a7290 */ /* 0x000fe4000fffe1ff */
[----:B------:R-:W-:Y:S02]  /*05d0*/  UIADD3 UR7, UPT, UPT, UR4, -0x1, URZ ;  /* 0xffffffff04077890 */ /* 0x000fe4000fffe0ff */
[----:B------:R-:W-:-:S12]  /*05e0*/  UIADD3 UR8, UPT, UPT, UR8, -0x1, URZ ;  /* 0xffffffff08087890 */ /* 0x000fd8000fffe0ff */
.L_x_81:
[----:B0-----:R-:W0:Y:S08]  /*05f0*/  LDC.64 R26, c[0x0][0x388] ;  /* 0x0000e200ff1a7b82 */ /* 0x001e300000000a00 */
[----:B-12---:R-:W1:Y:S01]  /*0600*/  LDC.64 R24, c[0x0][0x390] ;  /* 0x0000e400ff187b82 */ /* 0x006e620000000a00 */
[----:B0-----:R-:W-:-:S05]  /*0610*/  IMAD.WIDE R26, R7, 0x8, R26 ;  /* 0x00000008071a7825 */ /* 0x001fca00078e021a */
[----:B---3--:R-:W2:Y:S01]  /*0620*/  LDG.E.64 R12, desc[UR14][R26.64] ;  /* 0x0000000e1a0c7981 */ /* 0x008ea2000c1e1b00 */
[----:B-1----:R-:W-:-:S05]  /*0630*/  IMAD.WIDE R24, R7, 0x8, R24 ;  /* 0x0000000807187825 */ /* 0x002fca00078e0218 */
[----:B------:R-:W3:Y:S01]  /*0640*/  LDG.E.64 R14, desc[UR14][R24.64] ;  /* 0x0000000e180e7981 */ /* 0x000ee2000c1e1b00 */
[----:B------:R-:W-:Y:S01]  /*0650*/  IMAD.MOV.U32 R2, RZ, RZ, 0x1 ;  /* 0x00000001ff027424 */ /* 0x000fe200078e00ff */
[----:B------:R-:W-:Y:S01]  /*0660*/  MOV R0, UR11 ;  /* 0x0000000b00007c02 */ /* 0x000fe20008000f00 */
[----:B------:R-:W-:Y:S03]  /*0670*/  BSSY.RECONVERGENT B0, `(.L_x_54) ;  /* 0x0000013000007945 */ /* 0x000fe60003800200 */
[----:B------:R-:W-:Y:S01]  /*0680*/  ISETP.GE.U32.AND P1, PT, R0, 0x3, PT ;  /* 0x000000030000780c */ /* 0x000fe20003f26070 */
[----:B--2---:R-:W0:Y:S01]  /*0690*/  MUFU.RCP64H R3, R13 ;  /* 0x0000000d00037308 */ /* 0x004e220000001800 */
        /* <DEDUP_REMOVED lines=13> */
[----:B----4-:R-:W-:Y:S05]  /*0770*/  CALL.REL.NOINC `($__internal_3_$__cuda_sm20_div_rn_f64_full) ;  /* 0x0000002000e47944 */ /* 0x010fea0003c00000 */
[----:B------:R-:W-:Y:S01]  /*0780*/  IMAD.MOV.U32 R2, RZ, RZ, R4 ;  /* 0x000000ffff027224 */ /* 0x000fe200078e0004 */
[----:B------:R-:W-:-:S07]  /*0790*/  MOV R3, R5 ;  /* 0x0000000500037202 */ /* 0x000fce0000000f00 */
.L_x_55:
[----:B------:R-:W-:Y:S05]  /*07a0*/  BSYNC.RECONVERGENT B0 ;  /* 0x0000000000007941 */ /* 0x000fea0003800200 */
.L_x_54:
        /* <DEDUP_REMOVED lines=23> */
[----:B----4-:R-:W-:Y:S05]  /*0920*/  CALL.REL.NOINC `($__internal_3_$__cuda_sm20_div_rn_f64_full) ;  /* 0x0000002000787944 */ /* 0x010fea0003c00000 */
[----:B------:R-:W-:Y:S01]  /*0930*/  MOV R2, R4 ;  /* 0x0000000400027202 */ /* 0x000fe20000000f00 */
[----:B------:R-:W-:-:S07]  /*0940*/  IMAD.MOV.U32 R3, RZ, RZ, R5 ;  /* 0x000000ffff037224 */ /* 0x000fce00078e0005 */
.L_x_57:
[----:B------:R-:W-:Y:S05]  /*0950*/  BSYNC.RECONVERGENT B0 ;  /* 0x0000000000007941 */ /* 0x000fea0003800200 */
.L_x_56:
[----:B------:R-:W0:Y:S01]  /*0960*/  LDC.64 R18, c[0x0][0x3b0] ;  /* 0x0000ec00ff127b82 */ /* 0x000e220000000a00 */
[----:B------:R-:W-:Y:S02]  /*0970*/  HFMA2 R5, -RZ, RZ, 0, 5.9604644775390625e-08 ;  /* 0x00000001ff057431 */ /* 0x000fe400000001ff */
[----:B0-----:R-:W-:-:S05]  /*0980*/  IMAD.WIDE R18, R7, 0x8, R18 ;  /* 0x0000000807127825 */ /* 0x001fca00078e0212 */
[----:B------:R0:W-:Y:S01]  /*0990*/  STG.E.64 desc[UR14][R18.64], R2 ;  /* 0x0000000212007986 */ /* 0x0001e2000c101b0e */
[----:B------:R-:W-:Y:S05]  /*09a0*/  @!P1 BRA `(.L_x_58) ;  /* 0x0000000800989947 */ /* 0x000fea0003800000 */
[----:B------:R-:W0:Y:S01]  /*09b0*/  LDCU UR16, c[0x0][0x3c0] ;  /* 0x00007800ff1077ac */ /* 0x000e220008000800 */
[----:B------:R-:W-:Y:S01]  /*09c0*/  IMAD.MOV.U32 R6, RZ, RZ, RZ ;  /* 0x000000ffff067224 */ /* 0x000fe200078e00ff */
[----:B------:R-:W-:Y:S01]  /*09d0*/  MOV R5, RZ ;  /* 0x000000ff00057202 */ /* 0x000fe20000000f00 */
[----:B------:R-:W-:Y:S01]  /*09e0*/  IMAD.U32 R4, RZ, RZ, UR10 ;  /* 0x0000000aff047e24 */ /* 0x000fe2000f8e00ff */
[----:B------:R-:W1:Y:S01]  /*09f0*/  LDCU UR4, c[0x0][0x3c0] ;  /* 0x00007800ff0477ac */ /* 0x000e620008000800 */
[----:B0-----:R-:W-:Y:S01]  /*0a00*/  IADD3 R3, PT, PT, R7, UR16, RZ ;  /* 0x0000001007037c10 */ /* 0x001fe2000fffe0ff */
[----:B-1----:R-:W-:-:S07]  /*0a10*/  IMAD.U32 R2, RZ, RZ, UR4 ;  /* 0x00000004ff027e24 */ /* 0x002fce000f8e00ff */
.L_x_67:
[----:B0-----:R-:W0:Y:S01]  /*0a20*/  LDC.64 R14, c[0x0][0x380] ;  /* 0x0000e000ff0e7b82 */ /* 0x001e220000000a00 */
[----:B------:R-:W-:-:S04]  /*0a30*/  IMAD.WIDE R16, R2, 0x8, R26 ;  /* 0x0000000802107825 */ /* 0x000fc800078e021a */
[----:B------:R-:W-:Y:S01]  /*0a40*/  IMAD.WIDE R10, R6, 0x8, R22 ;  /* 0x00000008060a7825 */ /* 0x000fe200078e0216 */
[----:B------:R-:W2:Y:S04]  /*0a50*/  LDG.E.64 R8, desc[UR14][R16.64] ;  /* 0x0000000e10087981 */ /* 0x000ea8000c1e1b00 */
[----:B------:R-:W2:Y:S01]  /*0a60*/  LDG.E.64 R12, desc[UR14][R10.64] ;  /* 0x0000000e0a0c7981 */ /* 0x000ea2000c1e1b00 */
[----:B0-----:R-:W-:-:S05]  /*0a70*/  IMAD.WIDE R14, R3, 0x8, R14 ;  /* 0x00000008030e7825 */ /* 0x001fca00078e020e */
[----:B------:R-:W2:Y:S01]  /*0a80*/  LDG.E.64 R28, desc[UR14][R14.64] ;  /* 0x0000000e0e1c7981 */ /* 0x000ea2000c1e1b00 */
[----:B------:R-:W-:Y:S01]  /*0a90*/  BSSY.RECONVERGENT B0, `(.L_x_59) ;  /* 0x0000011000007945 */ /* 0x000fe20003800200 */
[----:B--2---:R-:W-:-:S06]  /*0aa0*/  DFMA R8, -R12, R28, R8 ;  /* 0x0000001c0c08722b */ /* 0x004fcc0000000108 */
[----:B------:R-:W0:Y:S04]  /*0ab0*/  MUFU.RCP64H R13, R9 ;  /* 0x00000009000d7308 */ /* 0x000e280000001800 */
[----:B------:R-:W-:-:S06]  /*0ac0*/  IADD3 R12, PT, PT, R9, 0x300402, RZ ;  /* 0x00300402090c7810 */ /* 0x000fcc0007ffe0ff */
[----:B0-----:R-:W-:-:S08]  /*0ad0*/  DFMA R28, -R8, R12, 1 ;  /* 0x3ff00000081c742b */ /* 0x001fd0000000010c */
[----:B------:R-:W-:Y:S01]  /*0ae0*/  DFMA R28, R28, R28, R28 ;  /* 0x0000001c1c1c722b */ /* 0x000fe2000000001c */
[----:B------:R-:W-:-:S07]  /*0af0*/  FSETP.GEU.AND P0, PT, |R12|, 5.8789094863358348022e-39, PT ;  /* 0x004004020c00780b */ /* 0x000fce0003f0e200 */
[----:B------:R-:W-:-:S08]  /*0b00*/  DFMA R28, R12, R28, R12 ;  /* 0x0000001c0c1c722b */ /* 0x000fd0000000000c */
[----:B----4-:R-:W-:-:S08]  /*0b10*/  DFMA R30, -R8, R28, 1 ;  /* 0x3ff00000081e742b */ /* 0x010fd0000000011c */
[----:B------:R-:W-:Y:S01]  /*0b20*/  DFMA R28, R28, R30, R28 ;  /* 0x0000001e1c1c722b */ /* 0x000fe2000000001c */
[----:B------:R-:W-:Y:S10]  /*0b30*/  @P0 BRA `(.L_x_60) ;  /* 0x0000000000180947 */ /* 0x000ff40003800000 */
[----:B------:R-:W-:Y:S01]  /*0b40*/  LOP3.LUT R0, R9, 0x7fffffff, RZ, 0xc0, !PT ;  /* 0x7fffffff09007812 */ /* 0x000fe200078ec0ff */
[----:B------:R-:W-:Y:S01]  /*0b50*/  IMAD.MOV.U32 R28, RZ, RZ, R8 ;  /* 0x000000ffff1c7224 */ /* 0x000fe200078e0008 */
[----:B------:R-:W-:Y:S02]  /*0b60*/  MOV R29, R9 ;  /* 0x00000009001d7202 */ /* 0x000fe40000000f00 */
[----:B------:R-:W-:Y:S02]  /*0b70*/  IADD3 R0, PT, PT, R0, -0x100000, RZ ;  /* 0xfff0000000007810 */ /* 0x000fe40007ffe0ff */
[----:B------:R-:W-:-:S07]  /*0b80*/  MOV R34, 0xba0 ;  /* 0x00000ba000227802 */ /* 0x000fce0000000f00 */
[----:B------:R-:W-:Y:S05]  /*0b90*/  CALL.REL.NOINC `($__internal_2_$__cuda_sm20_dblrcp_rn_slowpath_v3) ;  /* 0x0000001c00347944 */ /* 0x000fea0003c00000 */
.L_x_60:
[----:B------:R-:W-:Y:S05]  /*0ba0*/  BSYNC.RECONVERGENT B0 ;  /* 0x0000000000007941 */ /* 0x000fea0003800200 */
.L_x_59:
[----:B------:R-:W-:Y:S01]  /*0bb0*/  IMAD.WIDE R12, R2, 0x8, R24 ;  /* 0x00000008020c7825 */ /* 0x000fe200078e0218 */
[----:B------:R-:W0:Y:S04]  /*0bc0*/  LDC R33, c[0x0][0x3c0] ;  /* 0x0000f000ff217b82 */ /* 0x000e280000000800 */
[----:B------:R-:W2:Y:S01]  /*0bd0*/  LDG.E.64 R40, desc[UR14][R12.64] ;  /* 0x0000000e0c287981 */ /* 0x000ea2000c1e1b00 */
[----:B------:R-:W-:-:S04]  /*0be0*/  IMAD.WIDE R34, R6, 0x8, R18 ;  /* 0x0000000806227825 */ /* 0x000fc800078e0212 */
[----:B------:R-:W-:-:S04]  /*0bf0*/  IMAD.WIDE R8, R2, 0x8, R20 ;  /* 0x0000000802087825 */ /* 0x000fc800078e0214 */
[----:B0-----:R-:W-:Y:S01]  /*0c00*/  IMAD.WIDE R10, R33, 0x8, R10 ;  /* 0x00000008210a7825 */ /* 0x001fe200078e020a */
[----:B--2---:R-:W-:-:S07]  /*0c10*/  DMUL R40, R40, R28 ;  /* 0x0000001c28287228 */ /* 0x004fce0000000000 */
[----:B------:R-:W-:Y:S04]  /*0c20*/  STG.E.64 desc[UR14][R10.64], R40 ;  /* 0x000000280a007986 */ /* 0x000fe8000c101b0e */
[----:B------:R-:W2:Y:S04]  /*0c30*/  LDG.E.64 R36, desc[UR14][R34.64] ;  /* 0x0000000e22247981 */ /* 0x000ea8000c1e1b00 */
[----:B------:R-:W2:Y:S04]  /*0c40*/  LDG.E.64 R38, desc[UR14][R8.64] ;  /* 0x0000000e08267981 */ /* 0x000ea8000c1e1b00 */
[----:B------:R-:W2:Y:S01]  /*0c50*/  LDG.E.64 R30, desc[UR14][R14.64] ;  /* 0x0000000e0e1e7981 */ /* 0x000ea2000c1e1b00 */
[----:B------:R-:W-:Y:S01]  /*0c60*/  IMAD.WIDE R16, R33, 0x8, R16 ;  /* 0x0000000821107825 */ /* 0x000fe200078e0210 */
[----:B--2---:R-:W-:-:S08]  /*0c70*/  DFMA R30, -R36, R30, R38 ;  /* 0x0000001e241e722b */ /* 0x004fd00000000126 */
[----:B------:R-:W-:Y:S01]  /*0c80*/  DMUL R28, R30, R28 ;  /* 0x0000001c1e1c7228 */ /* 0x000fe20000000000 */
[----:B------:R-:W-:-:S04]  /*0c90*/  IMAD.WIDE R30, R33, 0x8, R34 ;  /* 0x00000008211e7825 */ /* 0x000fc800078e0222 */
[----:B------:R-:W-:Y:S02]  /*0ca0*/  IMAD.WIDE R32, R33, 0x8, R14 ;  /* 0x0000000821207825 */ /* 0x000fe400078e020e */
        /* <DEDUP_REMOVED lines=16> */
[----:B------:R-:W-:Y:S02]  /*0db0*/  MOV R28, R34 ;  /* 0x00000022001c7202 */ /* 0x000fe40000000f00 */
[----:B------:R-:W-:Y:S01]  /*0dc0*/  MOV R29, R35 ;  /* 0x00000023001d7202 */ /* 0x000fe20000000f00 */
[----:B------:R-:W-:Y:S01]  /*0dd0*/  VIADD R0, R0, 0xfff00000 ;  /* 0xfff0000000007836 */ /* 0x000fe20000000000 */
[----:B------:R-:W-:-:S07]  /*0de0*/  MOV R34, 0xe00 ;  /* 0x00000e0000227802 */ /* 0x000fce0000000f00 */
[----:B------:R-:W-:Y:S05]  /*0df0*/  CALL.REL.NOINC `($__internal_2_$__cuda_sm20_dblrcp_rn_slowpath_v3) ;  /* 0x00000018009c7944 */ /* 0x000fea0003c00000 */
.L_x_62:
[----:B------:R-:W-:Y:S05]  /*0e00*/  BSYNC.RECONVERGENT B0 ;  /* 0x0000000000007941 */ /* 0x000fea0003800200 */
.L_x_61:
[----:B------:R-:W0:Y:S02]  /*0e10*/  LDC R15, c[0x0][0x3c0] ;  /* 0x0000f000ff0f7b82 */ /* 0x000e240000000800 */
[----:B0-----:R-:W-:-:S05]  /*0e20*/  IMAD.WIDE R12, R15, 0x8, R12 ;  /* 0x000000080f0c7825 */ /* 0x001fca00078e020c */
[----:B------:R-:W2:Y:S01]  /*0e30*/  LDG.E.64 R40, desc[UR14][R12.64] ;  /* 0x0000000e0c287981 */ /* 0x000ea2000c1e1b00 */
[----:B------:R-:W-:-:S04]  /*0e40*/  IMAD.WIDE R10, R15, 0x8, R10 ;  /* 0x000000080f0a7825 */ /* 0x000fc800078e020a */
[----:B------:R-:W-:Y:S01]  /*0e50*/  IMAD.WIDE R8, R15, 0x8, R8 ;  /* 0x000000080f087825 */ /* 0x000fe200078e0208 */
[----:B--2---:R-:W-:-:S07]  /*0e60*/  DMUL R40, R40, R28 ;  /* 0x0000001c28287228 */ /* 0x004fce0000000000 */
[----:B------:R-:W-:Y:S04]  /*0e70*/  STG.E.64 desc[UR14][R10.64], R40 ;  /* 0x000000280a007986 */ /* 0x000fe8000c101b0e */
[----:B------:R0:W2:Y:S04]  /*0e80*/  LDG.E.64 R36, desc[UR14][R30.64] ;  /* 0x0000000e1e247981 */ /* 0x0000a8000c1e1b00 */
[----:B------:R-:W2:Y:S04]  /*0e90*/  LDG.E.64 R38, desc[UR14][R8.64] ;  /* 0x0000000e08267981 */ /* 0x000ea8000c1e1b00 */
[----:B------:R-:W2:Y:S01]  /*0ea0*/  LDG.E.64 R34, desc[UR14][R32.64] ;  /* 0x0000000e20227981 */ /* 0x000ea2000c1e1b00 */
[----:B------:R-:W-:-:S04]  /*0eb0*/  IMAD.WIDE R16, R15, 0x8, R16 ;  /* 0x000000080f107825 */ /* 0x000fc800078e0210 */
[----:B0-----:R-:W-:-:S04]  /*0ec0*/  IMAD.WIDE R30, R15, 0x8, R30 ;  /* 0x000000080f1e7825 */ /* 0x001fc800078e021e */
[----:B------:R-:W-:Y:S01]  /*0ed0*/  IMAD.WIDE R14, R15, 0x8, R32 ;  /* 0x000000080f0e7825 */ /* 0x000fe200078e0220 */
[----:B--2---:R-:W-:-:S08]  /*0ee0*/  DFMA R34, -R36, R34, R38 ;  /* 0x000000222422722b */ /* 0x004fd00000000126 */
[----:B------:R-:W-:-:S07]  /*0ef0*/  DMUL R28, R34, R28 ;  /* 0x0000001c221c7228 */ /* 0x000fce0000000000 */
[----:B------:R0:W-:Y:S04]  /*0f00*/  STG.E.64 desc[UR14][R30.64], R28 ;  /* 0x0000001c1e007986 */ /* 0x0001e8000c101b0e */
[----:B------:R-:W0:Y:S04]  /*0f10*/  LDG.E.64 R38, desc[UR14][R16.64] ;  /* 0x0000000e10267981 */ /* 0x000e28000c1e1b00 */
[----:B------:R-:W0:Y:S04]  /*0f20*/  LDG.E.64 R36, desc[UR14][R10.64] ;  /* 0x0000000e0a247981 */ /* 0x000e28000c1e1b00 */
[----:B------:R-:W0:Y:S01]  /*0f30*/  LDG.E.64 R34, desc[UR14][R14.64] ;  /* 0x0000000e0e227981 */ /* 0x000e22000c1e1b00 */
[----:B------:R-:W-:Y:S01]  /*0f40*/  BSSY.RECONVERGENT B0, `(.L_x_63) ;  /* 0x0000011000007945 */ /* 0x000fe20003800200 */
[----:B0-----:R-:W-:-:S06]  /*0f50*/  DFMA R28, -R36, R34, R38 ;  /* 0x00000022241c722b */ /* 0x001fcc0000000126 */
[----:B------:R-:W0:Y:S04]  /*0f60*/  MUFU.RCP64H R33, R29 ;  /* 0x0000001d00217308 */ /* 0x000e280000001800 */
[----:B------:R-:W-:-:S04]  /*0f70*/  IADD3 R32, PT, PT, R29, 0x300402, RZ ;  /* 0x003004021d207810 */ /* 0x000fc80007ffe0ff */
[----:B------:R-:W-:Y:S02]  /*0f80*/  FSETP.GEU.AND P0, PT, |R32|, 5.8789094863358348022e-39, PT ;  /* 0x004004022000780b */ /* 0x000fe40003f0e200 */
[----:B0-----:R-:W-:-:S08]  /*0f90*/  DFMA R34, -R28, R32, 1 ;  /* 0x3ff000001c22742b */ /* 0x001fd00000000120 */
[----:B------:R-:W-:-:S08]  /*0fa0*/  DFMA R34, R34, R34, R34 ;  /* 0x000000222222722b */ /* 0x000fd00000000022 */
[----:B------:R-:W-:-:S08]  /*0fb0*/  DFMA R34, R32, R34, R32 ;  /* 0x000000222022722b */ /* 0x000fd00000000020 */
[----:B------:R-:W-:-:S08]  /*0fc0*/  DFMA R32, -R28, R34, 1 ;  /* 0x3ff000001c20742b */ /* 0x000fd00000000122 */
[----:B------:R-:W-:Y:S01]  /*0fd0*/  DFMA R32, R34, R32, R34 ;  /* 0x000000202220722b */ /* 0x000fe20000000022 */
[----:B------:R-:W-:Y:S10]  /*0fe0*/  @P0 BRA `(.L_x_64) ;  /* 0x0000000000180947 */ /* 0x000ff40003800000 */
[----:B------:R-:W-:Y:S02]  /*0ff0*/  LOP3.LUT R0, R29, 0x7fffffff, RZ, 0xc0, !PT ;  /* 0x7fffffff1d007812 */ /* 0x000fe400078ec0ff */
[----:B------:R-:W-:Y:S02]  /*1000*/  MOV R34, 0x1030 ;  /* 0x0000103000227802 */ /* 0x000fe40000000f00 */
[----:B------:R-:W-:-:S07]  /*1010*/  IADD3 R0, PT, PT, R0, -0x100000, RZ ;  /* 0xfff0000000007810 */ /* 0x000fce0007ffe0ff */
[----:B------:R-:W-:Y:S05]  /*1020*/  CALL.REL.NOINC `($__internal_2_$__cuda_sm20_dblrcp_rn_slowpath_v3) ;  /* 0x0000001800107944 */ /* 0x000fea0003c00000 */
[----:B------:R-:W-:Y:S01]  /*1030*/  IMAD.MOV.U32 R32, RZ, RZ, R28 ;  /* 0x000000ffff207224 */ /* 0x000fe200078e001c */
[----:B------:R-:W-:-:S07]  /*1040*/  MOV R33, R29 ;  /* 0x0000001d00217202 */ /* 0x000fce0000000f00 */
.L_x_64:
[----:B------:R-:W-:Y:S05]  /*1050*/  BSYNC.RECONVERGENT B0 ;  /* 0x0000000000007941 */ /* 0x000fea0003800200 */
.L_x_63:
[----:B------:R-:W0:Y:S02]  /*1060*/  LDC R29, c[0x0][0x3c0] ;  /* 0x0000f000ff1d7b82 */ /* 0x000e240000000800 */
[----:B0-----:R-:W-:-:S05]  /*1070*/  IMAD.WIDE R12, R29, 0x8, R12 ;  /* 0x000000081d0c7825 */ /* 0x001fca00078e020c */
        /* <DEDUP_REMOVED lines=8> */
[----:B--2---:R-:W-:Y:S01]  /*1100*/  DFMA R34, -R36, R34, R38 ;  /* 0x000000222422722b */ /* 0x004fe20000000126 */
[----:B------:R-:W-:-:S04]  /*1110*/  IMAD.WIDE R38, R29, 0x8, R16 ;  /* 0x000000081d267825 */ /* 0x000fc800078e0210 */
[----:B------:R-:W-:-:S03]  /*1120*/  IMAD.WIDE R16, R29, 0x8, R14 ;  /* 0x000000081d107825 */ /* 0x000fc600078e020e */
[----:B------:R-:W-:Y:S01]  /*1130*/  DMUL R34, R34, R32 ;  /* 0x0000002022227228 */ /* 0x000fe20000000000 */
[----:B------:R-:W-:-:S06]  /*1140*/  IMAD.WIDE R32, R29, 0x8, R30 ;  /* 0x000000081d207825 */ /* 0x000fcc00078e021e */
[----:B------:R0:W-:Y:S04]  /*1150*/  STG.E.64 desc[UR14][R32.64], R34 ;  /* 0x0000002220007986 */ /* 0x0001e8000c101b0e */
[----:B------:R-:W2:Y:S04]  /*1160*/  LDG.E.64 R38, desc[UR14][R38.64] ;  /* 0x0000000e26267981 */ /* 0x000ea8000c1e1b00 */
[----:B------:R-:W2:Y:S04]  /*1170*/  LDG.E.64 R28, desc[UR14][R10.64] ;  /* 0x0000000e0a1c7981 */ /* 0x000ea8000c1e1b00 */
[----:B------:R-:W2:Y:S01]  /*1180*/  LDG.E.64 R30, desc[UR14][R16.64] ;  /* 0x0000000e101e7981 */ /* 0x000ea2000c1e1b00 */
[----:B------:R-:W-:Y:S01]  /*1190*/  BSSY.RECONVERGENT B0, `(.L_x_65) ;  /* 0x0000011000007945 */ /* 0x000fe20003800200 */
[----:B--2---:R-:W-:-:S06]  /*11a0*/  DFMA R28, -R28, R30, R38 ;  /* 0x0000001e1c1c722b */ /* 0x004fcc0000000126 */
[----:B------:R-:W1:Y:S04]  /*11b0*/  MUFU.RCP64H R37, R29 ;  /* 0x0000001d00257308 */ /* 0x000e680000001800 */
[----:B------:R-:W-:-:S04]  /*11c0*/  IADD3 R36, PT, PT, R29, 0x300402, RZ ;  /* 0x003004021d247810 */ /* 0x000fc80007ffe0ff */
[----:B------:R-:W-:Y:S02]  /*11d0*/  FSETP.GEU.AND P0, PT, |R36|, 5.8789094863358348022e-39, PT ;  /* 0x004004022400780b */ /* 0x000fe40003f0e200 */
        /* <DEDUP_REMOVED lines=9> */
[----:B------:R-:W-:Y:S05]  /*1270*/  CALL.REL.NOINC `($__internal_2_$__cuda_sm20_dblrcp_rn_slowpath_v3) ;  /* 0x00000014007c7944 */ /* 0x000fea0003c00000 */
[----:B------:R-:W-:Y:S02]  /*1280*/  MOV R14, R28 ;  /* 0x0000001c000e7202 */ /* 0x000fe40000000f00 */
[----:B------:R-:W-:-:S07]  /*1290*/  MOV R15, R29 ;  /* 0x0000001d000f7202 */ /* 0x000fce0000000f00 */
.L_x_66:
[----:B------:R-:W-:Y:S05]  /*12a0*/  BSYNC.RECONVERGENT B0 ;  /* 0x0000000000007941 */ /* 0x000fea0003800200 */
.L_x_65:
        /* <DEDUP_REMOVED lines=10> */
[----:B------:R-:W-:Y:S01]  /*1350*/  VIADD R4, R4, 0x4 ;  /* 0x0000000404047836 */ /* 0x000fe20000000000 */
[C---:B------:R-:W-:Y:S01]  /*1360*/  LEA R2, R29.reuse, R2, 0x2 ;  /* 0x000000021d027211 */ /* 0x040fe200078e10ff */
[C---:B------:R-:W-:Y:S01]  /*1370*/  IMAD R3, R29.reuse, 0x4, R3 ;  /* 0x000000041d037824 */ /* 0x040fe200078e0203 */
[----:B------:R-:W-:-:S02]  /*1380*/  LEA R6, R29, R6, 0x2 ;  /* 0x000000061d067211 */ /* 0x000fc400078e10ff */
[----:B------:R-:W-:Y:S02]  /*1390*/  ISETP.NE.AND P0, PT, R4, RZ, PT ;  /* 0x000000ff0400720c */ /* 0x000fe40003f05270 */
[----:B------:R-:W-:Y:S01]  /*13a0*/  IADD3 R5, PT, PT, R5, 0x4, RZ ;  /* 0x0000000405057810 */ /* 0x000fe20007ffe0ff */
[----:B--2---:R-:W-:-:S08]  /*13b0*/  DFMA R34, -R34, R16, R8 ;  /* 0x000000102222722b */ /* 0x004fd00000000108 */
[----:B------:R-:W-:Y:S01]  /*13c0*/  DMUL R34, R34, R14 ;  /* 0x0000000e22227228 */ /* 0x000fe20000000000 */
[----:B------:R-:W-:-:S06]  /*13d0*/  IMAD.WIDE R14, R29, 0x8, R32 ;  /* 0x000000081d0e7825 */ /* 0x000fcc00078e0220 */
[----:B------:R0:W-:Y:S01]  /*13e0*/  STG.E.64 desc[UR14][R14.64], R34 ;  /* 0x000000220e007986 */ /* 0x0001e2000c101b0e */
[----:B------:R-:W-:Y:S05]  /*13f0*/  @P0 BRA `(.L_x_67) ;  /* 0xfffffff400880947 */ /* 0x000fea000383ffff */
[----:B------:R-:W-:-:S07]  /*1400*/  IADD3 R5, PT, PT, R5, 0x1, RZ ;  /* 0x0000000105057810 */ /* 0x000fce0007ffe0ff */
.L_x_58:
[----:B------:R-:W1:Y:S02]  /*1410*/  LDCU UR4, c[0x0][0x3bc] ;  /* 0x00007780ff0477ac */ /* 0x000e640008000800 */
[----:B-1----:R-:W-:-:S04]  /*1420*/  UIADD3 UR4, UPT, UPT, UR4, -0x1, URZ ;  /* 0xffffffff04047890 */ /* 0x002fc8000fffe0ff */
[----:B------:R-:W-:-:S09]  /*1430*/  ULOP3.LUT UP0, URZ, UR4, 0x3, URZ, 0xc0, !UPT ;  /* 0x0000000304ff7892 */ /* 0x000fd2000f80c0ff */
[----:B------:R-:W-:Y:S05]  /*1440*/  BRA.U !UP0, `(.L_x_68) ;  /* 0x0000000908087547 */ /* 0x000fea000b800000 */
[----:B------:R-:W-:-:S09]  /*1450*/  UISETP.NE.AND UP0, UPT, UR7, URZ, UPT ;  /* 0x000000ff0700728c */ /* 0x000fd2000bf05270 */
[----:B------:R-:W-:Y:S05]  /*1460*/  BRA.U !UP0, `(.L_x_69) ;  /* 0x0000000508487547 */ /* 0x000fea000b800000 */
[----:B------:R-:W1:Y:S01]  /*1470*/  LDCU UR4, c[0x0][0x3c0] ;  /* 0x00007800ff0477ac */ /* 0x000e620008000800 */
[----:B0-----:R-:W0:Y:S01]  /*1480*/  LDC.64 R14, c[0x0][0x380] ;  /* 0x0000e000ff0e7b82 */ /* 0x001e220000000a00 */
[----:B-1----:R-:W-:-:S04]  /*1490*/  IMAD R3, R5, UR4, RZ ;  /* 0x0000000405037c24 */ /* 0x002fc8000f8e02ff */
[C---:B------:R-:W-:Y:S01]  /*14a0*/  VIADD R9, R3.reuse, -UR4 ;  /* 0x8000000403097c36 */ /* 0x040fe20008000000 */
[C---:B------:R-:W-:Y:S01]  /*14b0*/  IADD3 R13, PT, PT, R3.reuse, R7, RZ ;  /* 0x00000007030d7210 */ /* 0x040fe20007ffe0ff */
[----:B------:R-:W-:-:S04]  /*14c0*/  IMAD.WIDE R16, R3, 0x8, R26 ;  /* 0x0000000803107825 */ /* 0x000fc800078e021a */
[----:B------:R-:W-:-:S04]  /*14d0*/  IMAD.WIDE R10, R9, 0x8, R22 ;  /* 0x00000008090a7825 */ /* 0x000fc800078e0216 */
[----:B0-----:R-:W-:Y:S01]  /*14e0*/  IMAD.WIDE R14, R13, 0x8, R14 ;  /* 0x000000080d0e7825 */ /* 0x001fe200078e020e */
[----:B------:R-:W2:Y:S04]  /*14f0*/  LDG.E.64 R28, desc[UR14][R10.64] ;  /* 0x0000000e0a1c7981 */ /* 0x000ea8000c1e1b00 */
[----:B------:R-:W2:Y:S04]  /*1500*/  LDG.E.64 R12, desc[UR14][R16.64] ;  /* 0x0000000e100c7981 */ /* 0x000ea8000c1e1b00 */
[----:B----4-:R-:W2:Y:S01]  /*1510*/  LDG.E.64 R30, desc[UR14][R14.64] ;  /* 0x0000000e0e1e7981 */ /* 0x010ea2000c1e1b00 */
        /* <DEDUP_REMOVED lines=8> */
[----:B------:R-:W-:-:S08]  /*15a0*/  DFMA R32, -R12, R30, 1 ;  /* 0x3ff000000c20742b */ /* 0x000fd0000000011e */
        /* <DEDUP_REMOVED lines=8> */
.L_x_71:
[----:B------:R-:W-:Y:S05]  /*1630*/  BSYNC.RECONVERGENT B0 ;  /* 0x0000000000007941 */ /* 0x000fea0003800200 */
.L_x_70:
[----:B------:R-:W-:Y:S01]  /*1640*/  IMAD.WIDE R12, R3, 0x8, R24 ;  /* 0x00000008030c7825 */ /* 0x000fe200078e0218 */
[----:B------:R-:W0:Y:S04]  /*1650*/  LDC R33, c[0x0][0x3c0] ;  /* 0x0000f000ff217b82 */ /* 0x000e280000000800 */
[----:B------:R-:W2:Y:S01]  /*1660*/  LDG.E.64 R30, desc[UR14][R12.64] ;  /* 0x0000000e0c1e7981 */ /* 0x000ea2000c1e1b00 */
[----:B------:R-:W-:-:S04]  /*1670*/  IMAD.WIDE R34, R9, 0x8, R18 ;  /* 0x0000000809227825 */ /* 0x000fc800078e0212 */
[----:B------:R-:W-:-:S04]  /*1680*/  IMAD.WIDE R8, R3, 0x8, R20 ;  /* 0x0000000803087825 */ /* 0x000fc800078e0214 */
[----:B0-----:R-:W-:Y:S01]  /*1690*/  IMAD.WIDE R10, R33, 0x8, R10 ;  /* 0x00000008210a7825 */ /* 0x001fe200078e020a */
        /* <DEDUP_REMOVED lines=12> */
[----:B0-----:R-:W2:Y:S04]  /*1760*/  LDG.E.64 R30, desc[UR14][R10.64] ;  /* 0x0000000e0a1e7981 */ /* 0x001ea8000c1e1b00 */
        /* <DEDUP_REMOVED lines=13> */
[----:B------:R-:W-:Y:S02]  /*1840*/  MOV R34, 0x1870 ;  /* 0x0000187000227802 */ /* 0x000fe40000000f00 */
[----:B------:R-:W-:-:S07]  /*1850*/  IADD3 R0, PT, PT, R0, -0x100000, RZ ;  /* 0xfff0000000007810 */ /* 0x000fce0007ffe0ff */
[----:B------:R-:W-:Y:S05]  /*1860*/  CALL.REL.NOINC `($__internal_2_$__cuda_sm20_dblrcp_rn_slowpath_v3) ;  /* 0x0000001000007944 */ /* 0x000fea0003c00000 */
[----:B------:R-:W-:Y:S01]  /*1870*/  MOV R14, R28 ;  /* 0x0000001c000e7202 */ /* 0x000fe20000000f00 */
[----:B------:R-:W-:-:S07]  /*1880*/  IMAD.MOV.U32 R15, RZ, RZ, R29 ;  /* 0x000000ffff0f7224 */ /* 0x000fce00078e001d */
.L_x_73:
[----:B------:R-:W-:Y:S05]  /*1890*/  BSYNC.RECONVERGENT B0 ;  /* 0x0000000000007941 */ /* 0x000fea0003800200 */
.L_x_72:
[----:B------:R-:W0:Y:S02]  /*18a0*/  LDC R29, c[0x0][0x3c0] ;  /* 0x0000f000ff1d7b82 */ /* 0x000e240000000800 */
[----:B0-----:R-:W-:-:S06]  /*18b0*/  IMAD.WIDE R12, R29, 0x8, R12 ;  /* 0x000000081d0c7825 */ /* 0x001fcc00078e020c */
        /* <DEDUP_REMOVED lines=8> */
[----:B------:R-:W-:Y:S01]  /*1940*/  IADD3 R5, PT, PT, R5, 0x2, RZ ;  /* 0x0000000205057810 */ /* 0x000fe20007ffe0ff */
[----:B--2---:R-:W-:-:S08]  /*1950*/  DFMA R32, -R32, R16, R8 ;  /* 0x000000102020722b */ /* 0x004fd00000000108 */
[----:B------:R-:W-:Y:S01]  /*1960*/  DMUL R32, R32, R14 ;  /* 0x0000000e20207228 */ /* 0x000fe20000000000 */
[----:B------:R-:W-:-:S06]  /*1970*/  IMAD.WIDE R14, R29, 0x8, R2 ;  /* 0x000000081d0e7825 */ /* 0x000fcc00078e0202 */
[----:B------:R1:W-:Y:S04]  /*1980*/  STG.E.64 desc[UR14][R14.64], R32 ;  /* 0x000000200e007986 */ /* 0x0003e8000c101b0e */
.L_x_69:
[----:B------:R-:W-:-:S09]  /*1990*/  UISETP.NE.AND UP0, UPT, UR9, URZ, UPT ;  /* 0x000000ff0900728c */ /* 0x000fd2000bf05270 */
[----:B------:R-:W-:Y:S05]  /*19a0*/  BRA.U !UP0, `(.L_x_68) ;  /* 0x0000000108b07547 */ /* 0x000fea000b800000 */
[----:B------:R-:W2:Y:S01]  /*19b0*/  LDCU UR4, c[0x0][0x3c0] ;  /* 0x00007800ff0477ac */ /* 0x000ea20008000800 */
[----:B------:R-:W3:Y:S01]  /*19c0*/  LDC.64 R8, c[0x0][0x380] ;  /* 0x0000e000ff087b82 */ /* 0x000ee20000000a00 */
[----:B--2---:R-:W-:-:S04]  /*19d0*/  IMAD R5, R5, UR4, RZ ;  /* 0x0000000405057c24 */ /* 0x004fc8000f8e02ff */
[C---:B0-----:R-:W-:Y:S01]  /*19e0*/  IMAD.IADD R13, R5.reuse, 0x1, R7 ;  /* 0x00000001050d7824 */ /* 0x041fe200078e0207 */
[C---:B------:R-:W-:Y:S01]  /*19f0*/  IADD3 R3, PT, PT, R5.reuse, -UR4, RZ ;  /* 0x8000000405037c10 */ /* 0x040fe2000fffe0ff */
[----:B------:R-:W-:-:S04]  /*1a00*/  IMAD.WIDE R26, R5, 0x8, R26 ;  /* 0x00000008051a7825 */ /* 0x000fc800078e021a */
[----:B-1----:R-:W-:Y:S02]  /*1a10*/  IMAD.WIDE R10, R3, 0x8, R22 ;  /* 0x00000008030a7825 */ /* 0x002fe400078e0216 */
[----:B------:R-:W2:Y:S02]  /*1a20*/  LDG.E.64 R26, desc[UR14][R26.64] ;  /* 0x0000000e1a1a7981 */ /* 0x000ea4000c1e1b00 */
[----:B---3--:R-:W-:Y:S02]  /*1a30*/  IMAD.WIDE R8, R13, 0x8, R8 ;  /* 0x000000080d087825 */ /* 0x008fe400078e0208 */
[----:B------:R-:W2:Y:S04]  /*1a40*/  LDG.E.64 R12, desc[UR14][R10.64] ;  /* 0x0000000e0a0c7981 */ /* 0x000ea8000c1e1b00 */
        /* <DEDUP_REMOVED lines=17> */
[----:B----4-:R-:W-:Y:S05]  /*1b60*/  CALL.REL.NOINC `($__internal_2_$__cuda_sm20_dblrcp_rn_slowpath_v3) ;  /* 0x0000000c00407944 */ /* 0x010fea0003c00000 */
.L_x_75:
[----:B------:R-:W-:Y:S05]  /*1b70*/  BSYNC.RECONVERGENT B0 ;  /* 0x0000000000007941 */ /* 0x000fea0003800200 */
.L_x_74:
[C---:B------:R-:W-:Y:S01]  /*1b80*/  IMAD.WIDE R24, R5.reuse, 0x8, R24 ;  /* 0x0000000805187825 */ /* 0x040fe200078e0218 */
[----:B------:R-:W0:Y:S05]  /*1b90*/  LDC R15, c[0x0][0x3c0] ;  /* 0x0000f000ff0f7b82 */ /* 0x000e2a0000000800 */
[----:B------:R-:W2:Y:S01]  /*1ba0*/  LDG.E.64 R24, desc[UR14][R24.64] ;  /* 0x0000000e18187981 */ /* 0x000ea2000c1e1b00 */
[----:B------:R-:W-:-:S04]  /*1bb0*/  IMAD.WIDE R20, R5, 0x8, R20 ;  /* 0x0000000805147825 */ /* 0x000fc800078e0214 */
[----:B------:R-:W-:-:S04]  /*1bc0*/  IMAD.WIDE R2, R3, 0x8, R18 ;  /* 0x0000000803027825 */ /* 0x000fc800078e0212 */
[----:B0-----:R-:W-:Y:S01]  /*1bd0*/  IMAD.WIDE R10, R15, 0x8, R10 ;  /* 0x000000080f0a7825 */ /* 0x001fe200078e020a */
[----:B--2---:R-:W-:-:S07]  /*1be0*/  DMUL R12, R24, R28 ;  /* 0x0000001c180c7228 */ /* 0x004fce0000000000 */
[----:B------:R2:W-:Y:S04]  /*1bf0*/  STG.E.64 desc[UR14][R10.64], R12 ;  /* 0x0000000c0a007986 */ /* 0x0005e8000c101b0e */
[----:B------:R-:W3:Y:S04]  /*1c00*/  LDG.E.64 R20, desc[UR14][R20.64] ;  /* 0x0000000e14147981 */ /* 0x000ee8000c1e1b00 */
[----:B------:R-:W3:Y:S04]  /*1c10*/  LDG.E.64 R8, desc[UR14][R8.64] ;  /* 0x0000000e08087981 */ /* 0x000ee8000c1e1b00 */
[----:B------:R-:W3:Y:S01]  /*1c20*/  LDG.E.64 R4, desc[UR14][R2.64] ;  /* 0x0000000e02047981 */ /* 0x000ee2000c1e1b00 */
[----:B------:R-:W-:Y:S01]  /*1c30*/  IMAD.WIDE R14, R15, 0x8, R2 ;  /* 0x000000080f0e7825 */ /* 0x000fe200078e0202 */
[----:B---3--:R-:W-:-:S08]  /*1c40*/  DFMA R4, -R4, R8, R20 ;  /* 0x000000080404722b */ /* 0x008fd00000000114 */
[----:B------:R-:W-:-:S07]  /*1c50*/  DMUL R4, R4, R28 ;  /* 0x0000001c04047228 */ /* 0x000fce0000000000 */
[----:B------:R2:W-:Y:S04]  /*1c60*/  STG.E.64 desc[UR14][R14.64], R4 ;  /* 0x000000040e007986 */ /* 0x0005e8000c101b0e */
.L_x_68:
[----:B--2---:R-:W-:Y:S01]  /*1c70*/  MOV R5, UR5 ;  /* 0x0000000500057c02 */ /* 0x004fe20008000f00 */
[----:B0-----:R-:W0:Y:S01]  /*1c80*/  LDC.64 R2, c[0x0][0x3a0] ;  /* 0x0000e800ff027b82 */ /* 0x001e220000000a00 */
[----:B------:R-:W2:Y:S03]  /*1c90*/  LDCU UR4, c[0x0][0x3bc] ;  /* 0x00007780ff0477ac */ /* 0x000ea60008000800 */
[----:B------:R-:W-:-:S06]  /*1ca0*/  IMAD.WIDE R4, R5, 0x8, R18 ;  /* 0x0000000805047825 */ /* 0x000fcc00078e0212 */
[----:B------:R-:W3:Y:S01]  /*1cb0*/  LDG.E.64 R4, desc[UR14][R4.64] ;  /* 0x0000000e04047981 */ /* 0x000ee2000c1e1b00 */
[----:B------:R-:W-:Y:S01]  /*1cc0*/  VIADD R9, R7, UR5 ;  /* 0x0000000507097c36 */ /* 0x000fe20008000000 */
[----:B------:R-:W-:Y:S02]  /*1cd0*/  UISETP.GE.U32.AND UP1, UPT, UR11, 0x7, UPT ;  /* 0x000000070b00788c */ /* 0x000fe4000bf26070 */
[----:B------:R-:W-:Y:S01]  /*1ce0*/  MOV R0, UR11 ;  /* 0x0000000b00007c02 */ /* 0x000fe20008000f00 */
[----:B--2---:R-:W-:-:S04]  /*1cf0*/  UIADD3 UR4, UPT, UPT, UR4, -0x1, URZ ;  /* 0xffffffff04047890 */ /* 0x004fc8000fffe0ff */
[----:B------:R-:W-:Y:S01]  /*1d00*/  ULOP3.LUT UP0, URZ, UR4, 0x7, URZ, 0xc0, !UPT ;  /* 0x0000000704ff7892 */ /* 0x000fe2000f80c0ff */
[----:B0-----:R-:W-:-:S05]  /*1d10*/  IMAD.WIDE R8, R9, 0x8, R2 ;  /* 0x0000000809087825 */ /* 0x001fca00078e0202 */
[----:B---3--:R0:W-:Y:S01]  /*1d20*/  STG.E.64 desc[UR14][R8.64], R4 ;  /* 0x0000000408007986 */ /* 0x0081e2000c101b0e */
[----:B------:R-:W-:Y:S05]  /*1d30*/  BRA.U !UP1, `(.L_x_76) ;  /* 0x0000000509507547 */ /* 0x000fea000b800000 */
[----:B------:R-:W-:Y:S01]  /*1d40*/  MOV R0, UR11 ;  /* 0x0000000b00007c02 */ /* 0x000fe20008000f00 */
[----:B------:R-:W2:Y:S01]  /*1d50*/  LDCU UR16, c[0x0][0x3c0] ;  /* 0x00007800ff1077ac */ /* 0x000ea20008000800 */
[----:B------:R-:W-:-:S05]  /*1d60*/  UMOV UR4, URZ ;  /* 0x000000ff00047c82 */ /* 0x000fca0008000000 */
.L_x_77:
[----:B--23--:R-:W-:-:S04]  /*1d70*/  IMAD R13, R0, UR16, RZ ;  /* 0x00000010000d7c24 */ /* 0x00cfc8000f8e02ff */
[C---:B-1----:R-:W-:Y:S02]  /*1d80*/  IMAD.IADD R15, R13.reuse, 0x1, R7 ;  /* 0x000000010d0f7824 */ /* 0x042fe400078e0207 */
[----:B0-----:R-:W-:-:S03]  /*1d90*/  IMAD.WIDE R4, R13, 0x8, R18 ;  /* 0x000000080d047825 */ /* 0x001fc600078e0212 */
[----:B------:R-:W-:Y:S01]  /*1da0*/  IADD3 R11, PT, PT, R15, UR16, RZ ;  /* 0x000000100f0b7c10 */ /* 0x000fe2000fffe0ff */
[----:B------:R-:W-:Y:S02]  /*1db0*/  IMAD.WIDE R8, R13, 0x8, R22 ;  /* 0x000000080d087825 */ /* 0x000fe400078e0216 */
[----:B------:R-:W2:Y:S02]  /*1dc0*/  LDG.E.64 R4, desc[UR14][R4.64] ;  /* 0x0000000e04047981 */ /* 0x000ea4000c1e1b00 */
[----:B------:R-:W-:Y:S02]  /*1dd0*/  IMAD.WIDE R10, R11, 0x8, R2 ;  /* 0x000000080b0a7825 */ /* 0x000fe400078e0202 */
[----:B------:R-:W2:Y:S04]  /*1de0*/  LDG.E.64 R8, desc[UR14][R8.64] ;  /* 0x0000000e08087981 */ /* 0x000ea8000c1e1b00 */
[----:B------:R-:W2:Y:S01]  /*1df0*/  LDG.E.64 R10, desc[UR14][R10.64] ;  /* 0x0000000e0a0a7981 */ /* 0x000ea2000c1e1b00 */
[----:B------:R-:W-:Y:S01]  /*1e00*/  VIADD R13, R13, UR16 ;  /* 0x000000100d0d7c36 */ /* 0x000fe20008000000 */
[----:B------:R-:W-:-:S04]  /*1e10*/  IADD3 R6, PT, PT, RZ, -UR16, RZ ;  /* 0x80000010ff067c10 */ /* 0x000fc8000fffe0ff */
[----:B------:R-:W-:Y:S01]  /*1e20*/  LEA R25, R6, R13, 0x1 ;  /* 0x0000000d06197211 */ /* 0x000fe200078e08ff */
[----:B------:R-:W-:-:S04]  /*1e30*/  IMAD.WIDE R14, R15, 0x8, R2 ;  /* 0x000000080f0e7825 */ /* 0x000fc800078e0202 */
[----:B------:R-:W-:-:S04]  /*1e40*/  IMAD.WIDE R16, R25, 0x8, R18 ;  /* 0x0000000819107825 */ /* 0x000fc800078e0212 */
[----:B------:R-:W-:Y:S01]  /*1e50*/  IMAD.WIDE R20, R25, 0x8, R22 ;  /* 0x0000000819147825 */ /* 0x000fe200078e0216 */
[----:B--2---:R-:W-:-:S07]  /*1e60*/  DFMA R12, -R8, R10, R4 ;  /* 0x0000000a080c722b */ /* 0x004fce0000000104 */
[----:B------:R0:W-:Y:S04]  /*1e70*/  STG.E.64 desc[UR14][R14.64], R12 ;  /* 0x0000000c0e007986 */ /* 0x0001e8000c101b0e */
[----:B------:R-:W2:Y:S04]  /*1e80*/  LDG.E.64 R16, desc[UR14][R16.64] ;  /* 0x0000000e10107981 */ /* 0x000ea8000c1e1b00 */
[----:B------:R-:W2:Y:S01]  /*1e90*/  LDG.E.64 R20, desc[UR14][R20.64] ;  /* 0x0000000e14147981 */ /* 0x000ea2000c1e1b00 */
[C---:B------:R-:W-:Y:S01]  /*1ea0*/  IADD3 R9, PT, PT, R25.reuse, R7, RZ ;  /* 0x0000000719097210 */ /* 0x040fe20007ffe0ff */
[----:B------:R-:W-:-:S04]  /*1eb0*/  VIADD R27, R25, -UR16 ;  /* 0x80000010191b7c36 */ /* 0x000fc80008000000 */
[----:B------:R-:W-:-:S04]  /*1ec0*/  IMAD.WIDE R8, R9, 0x8, R2 ;  /* 0x0000000809087825 */ /* 0x000fc800078e0202 */
[----:B------:R-:W-:-:S04]  /*1ed0*/  IMAD.WIDE R10, R27, 0x8, R18 ;  /* 0x000000081b0a7825 */ /* 0x000fc800078e0212 */
[----:B------:R-:W-:Y:S01]  /*1ee0*/  IMAD.WIDE R24, R27, 0x8, R22 ;  /* 0x000000081b187825 */ /* 0x000fe200078e0216 */
[----:B--2---:R-:W-:-:S07]  /*1ef0*/  DFMA R4, R12, -R20, R16 ;  /* 0x800000140c04722b */ /* 0x004fce0000000010 */
[----:B------:R1:W-:Y:S04]  /*1f00*/  STG.E.64 desc[UR14][R8.64], R4 ;  /* 0x0000000408007986 */ /* 0x0003e8000c101b0e */
[----:B------:R-:W2:Y:S04]  /*1f10*/  LDG.E.64 R10, desc[UR14][R10.64] ;  /* 0x0000000e0a0a7981 */ /* 0x000ea8000c1e1b00 */
[----:B------:R-:W2:Y:S01]  /*1f20*/  LDG.E.64 R24, desc[UR14][R24.64] ;  /* 0x0000000e18187981 */ /* 0x000ea2000c1e1b00 */
[C---:B0-----:R-:W-:Y:S02]  /*1f30*/  IADD3 R15, PT, PT, R27.reuse, R7, RZ ;  /* 0x000000071b0f7210 */ /* 0x041fe40007ffe0ff */
[----:B------:R-:W-:-:S03]  /*1f40*/  IADD3 R27, PT, PT, R27, -UR16, RZ ;  /* 0x800000101b1b7c10 */ /* 0x000fc6000fffe0ff */
[----:B------:R-:W-:-:S04]  /*1f50*/  IMAD.WIDE R14, R15, 0x8, R2 ;  /* 0x000000080f0e7825 */ /* 0x000fc800078e0202 */
[----:B------:R-:W-:-:S04]  /*1f60*/  IMAD.WIDE R16, R27, 0x8, R18 ;  /* 0x000000081b107825 */ /* 0x000fc800078e0212 */
[----:B------:R-:W-:Y:S01]  /*1f70*/  IMAD.WIDE R20, R27, 0x8, R22 ;  /* 0x000000081b147825 */ /* 0x000fe200078e0216 */
[----:B--2---:R-:W-:-:S07]  /*1f80*/  DFMA R12, R4, -R24, R10 ;  /* 0x80000018040c722b */ /* 0x004fce000000000a */
[----:B------:R0:W-:Y:S04]  /*1f90*/  STG.E.64 desc[UR14][R14.64], R12 ;  /* 0x0000000c0e007986 */ /* 0x0001e8000c101b0e */
[----:B------:R-:W2:Y:S04]  /*1fa0*/  LDG.E.64 R16, desc[UR14][R16.64] ;  /* 0x0000000e10107981 */ /* 0x000ea8000c1e1b00 */
[----:B------:R-:W2:Y:S01]  /*1fb0*/  LDG.E.64 R20, desc[UR14][R20.64] ;  /* 0x0000000e14147981 */ /* 0x000ea2000c1e1b00 */
[C---:B-1----:R-:W-:Y:S01]  /*1fc0*/  IMAD.IADD R9, R27.reuse, 0x1, R7 ;  /* 0x000000011b097824 */ /* 0x042fe200078e0207 */
        /* <DEDUP_REMOVED lines=8> */
[C---:B0-----:R-:W-:Y:S01]  /*2050*/  IADD3 R15, PT, PT, R27.reuse, R7, RZ ;  /* 0x000000071b0f7210 */ /* 0x041fe20007ffe0ff */
        /* <DEDUP_REMOVED lines=8> */
[C---:B-1----:R-:W-:Y:S02]  /*20e0*/  IADD3 R9, PT, PT, R27.reuse, R7, RZ ;  /* 0x000000071b097210 */ /* 0x042fe40007ffe0ff */
        /* <DEDUP_REMOVED lines=8> */
[C---:B0-----:R-:W-:Y:S01]  /*2170*/  IMAD.IADD R15, R27.reuse, 0x1, R7 ;  /* 0x000000011b0f7824 */ /* 0x041fe200078e0207 */
        /* <DEDUP_REMOVED lines=8> */
[----:B-1----:R-:W-:-:S05]  /*2200*/  IADD3 R9, PT, PT, R27, R7, RZ ;  /* 0x000000071b097210 */ /* 0x002fca0007ffe0ff */
[----:B------:R-:W-:Y:S01]  /*2210*/  IMAD.WIDE R8, R9, 0x8, R2 ;  /* 0x0000000809087825 */ /* 0x000fe200078e0202 */
[----:B------:R-:W-:-:S04]  /*2220*/  UIADD3 UR4, UPT, UPT, UR4, 0x8, URZ ;  /* 0x0000000804047890 */ /* 0x000fc8000fffe0ff */
[----:B------:R-:W-:Y:S01]  /*2230*/  UISETP.NE.AND UP1, UPT, UR4, UR13, UPT ;  /* 0x0000000d0400728c */ /* 0x000fe2000bf25270 */
[----:B------:R-:W-:Y:S01]  /*2240*/  VIADD R0, R0, 0xfffffff8 ;  /* 0xfffffff800007836 */ /* 0x000fe20000000000 */
[----:B--2---:R-:W-:-:S07]  /*2250*/  DFMA R4, R12, -R20, R16 ;  /* 0x800000140c04722b */ /* 0x004fce0000000010 */
[----:B------:R3:W-:Y:S01]  /*2260*/  STG.E.64 desc[UR14][R8.64], R4 ;  /* 0x0000000408007986 */ /* 0x0007e2000c101b0e */
[----:B------:R-:W-:Y:S05]  /*2270*/  BRA.U UP1, `(.L_x_77) ;  /* 0xfffffff901bc7547 */ /* 0x000fea000b83ffff */
.L_x_76:
[----:B------:R-:W-:Y:S05]  /*2280*/  BRA.U !UP0, `(.L_x_78) ;  /* 0x0000000508647547 */ /* 0x000fea000b800000 */
[----:B------:R-:W-:Y:S02]  /*2290*/  UISETP.GE.U32.AND UP0, UPT, UR8, 0x3, UPT ;  /* 0x000000030800788c */ /* 0x000fe4000bf06070 */
[----:B------:R-:W-:-:S07]  /*22a0*/  ULOP3.LUT UP1, URZ, UR12, 0x3, URZ, 0xc0, !UPT ;  /* 0x000000030cff7892 */ /* 0x000fce000f82c0ff */
[----:B------:R-:W-:Y:S05]  /*22b0*/  BRA.U !UP0, `(.L_x_79) ;  /* 0x0000000108ac7547 */ /* 0x000fea000b800000 */
[----:B------:R-:W3:Y:S02]  /*22c0*/  LDCU UR4, c[0x0][0x3c0] ;  /* 0x00007800ff0477ac */ /* 0x000ee40008000800 */
[----:B---3--:R-:W-:-:S04]  /*22d0*/  IMAD R13, R0, UR4, RZ ;  /* 0x00000004000d7c24 */ /* 0x008fc8000f8e02ff */
[C---:B0-----:R-:W-:Y:S01]  /*22e0*/  IMAD.WIDE R4, R13.reuse, 0x8, R18 ;  /* 0x000000080d047825 */ /* 0x041fe200078e0212 */
[----:B-1----:R-:W-:-:S03]  /*22f0*/  IADD3 R15, PT, PT, R13, R7, RZ ;  /* 0x000000070d0f7210 */ /* 0x002fc60007ffe0ff */
[----:B------:R-:W-:Y:S01]  /*2300*/  IMAD.WIDE R8, R13, 0x8, R22 ;  /* 0x000000080d087825 */ /* 0x000fe200078e0216 */
[----:B------:R-:W-:Y:S01]  /*2310*/  IADD3 R11, PT, PT, R15, UR4, RZ ;  /* 0x000000040f0b7c10 */ /* 0x000fe2000fffe0ff */
[----:B------:R-:W2:Y:S04]  /*2320*/  LDG.E.64 R4, desc[UR14][R4.64] ;  /* 0x0000000e04047981 */ /* 0x000ea8000c1e1b00 */
[----:B------:R-:W-:Y:S01]  /*2330*/  IMAD.WIDE R10, R11, 0x8, R2 ;  /* 0x000000080b0a7825 */ /* 0x000fe200078e0202 */
[----:B------:R-:W2:Y:S05]  /*2340*/  LDG.E.64 R8, desc[UR14][R8.64] ;  /* 0x0000000e08087981 */ /* 0x000eaa000c1e1b00 */
[----:B------:R-:W2:Y:S01]  /*2350*/  LDG.E.64 R10, desc[UR14][R10.64] ;  /* 0x0000000e0a0a7981 */ /* 0x000ea2000c1e1b00 */
[----:B------:R-:W-:Y:S01]  /*2360*/  IMAD R6, RZ, RZ, -UR4 ;  /* 0x80000004ff067e24 */ /* 0x000fe2000f8e02ff */
[----:B------:R-:W-:-:S04]  /*2370*/  IADD3 R13, PT, PT, R13, UR4, RZ ;  /* 0x000000040d0d7c10 */ /* 0x000fc8000fffe0ff */
        /* <DEDUP_REMOVED lines=8> */
[C---:B------:R-:W-:Y:S01]  /*2400*/  IADD3 R27, PT, PT, R25.reuse, -UR4, RZ ;  /* 0x80000004191b7c10 */ /* 0x040fe2000fffe0ff */
[----:B------:R-:W-:-:S04]  /*2410*/  IMAD.IADD R9, R25, 0x1, R7 ;  /* 0x0000000119097824 */ /* 0x000fc800078e0207 */
        /* <DEDUP_REMOVED lines=14> */
[----:B------:R-:W3:Y:S04]  /*2500*/  LDG.E.64 R16, desc[UR14][R16.64] ;  /* 0x0000000e10107981 */ /* 0x000ee8000c1e1b00 */
[----:B------:R-:W3:Y:S01]  /*2510*/  LDG.E.64 R20, desc[UR14][R20.64] ;  /* 0x0000000e14147981 */ /* 0x000ee2000c1e1b00 */
[----:B-1----:R-:W-:-:S05]  /*2520*/  IADD3 R9, PT, PT, R27, R7, RZ ;  /* 0x000000071b097210 */ /* 0x002fca0007ffe0ff */
[----:B------:R-:W-:Y:S01]  /*2530*/  IMAD.WIDE R8, R9, 0x8, R2 ;  /* 0x0000000809087825 */ /* 0x000fe200078e0202 */
[----:B------:R-:W-:Y:S01]  /*2540*/  IADD3 R0, PT, PT, R0, -0x4, RZ ;  /* 0xfffffffc00007810 */ /* 0x000fe20007ffe0ff */
[----:B---3--:R-:W-:-:S07]  /*2550*/  DFMA R4, R12, -R20, R16 ;  /* 0x800000140c04722b */ /* 0x008fce0000000010 */
[----:B------:R2:W-:Y:S04]  /*2560*/  STG.E.64 desc[UR14][R8.64], R4 ;  /* 0x0000000408007986 */ /* 0x0005e8000c101b0e */
.L_x_79:
[----:B------:R-:W-:Y:S05]  /*2570*/  BRA.U !UP1, `(.L_x_78) ;  /* 0x0000000109a87547 */ /* 0x000fea000b800000 */
[----:B------:R-:W-:Y:S02]  /*2580*/  UISETP.NE.AND UP0, UPT, UR7, URZ, UPT ;  /* 0x000000ff0700728c */ /* 0x000fe4000bf05270 */
[----:B------:R-:W-:-:S07]  /*2590*/  UISETP.NE.AND UP1, UPT, UR9, URZ, UPT ;  /* 0x000000ff0900728c */ /* 0x000fce000bf25270 */
[----:B------:R-:W-:Y:S05]  /*25a0*/  BRA.U !UP0, `(.L_x_80) ;  /* 0x0000000108647547 */ /* 0x000fea000b800000 */
[----:B------:R-:W5:Y:S02]  /*25b0*/  LDCU UR4, c[0x0][0x3c0] ;  /* 0x00007800ff0477ac */ /* 0x000f640008000800 */
[----:B-----5:R-:W-:-:S04]  /*25c0*/  IMAD R21, R0, UR4, RZ ;  /* 0x0000000400157c24 */ /* 0x020fc8000f8e02ff */
[C---:B------:R-:W-:Y:S02]  /*25d0*/  IMAD.IADD R25, R21.reuse, 0x1, R7 ;  /* 0x0000000115197824 */ /* 0x040fe400078e0207 */
[----:B--23--:R-:W-:-:S03]  /*25e0*/  IMAD.WIDE R12, R21, 0x8, R18 ;  /* 0x00000008150c7825 */ /* 0x00cfc600078e0212 */
[----:B------:R-:W-:Y:S01]  /*25f0*/  IADD3 R17, PT, PT, R25, UR4, RZ ;  /* 0x0000000419117c10 */ /* 0x000fe2000fffe0ff */
[----:B-1----:R-:W-:Y:S01]  /*2600*/  IMAD.WIDE R14, R21, 0x8, R22 ;  /* 0x00000008150e7825 */ /* 0x002fe200078e0216 */
[----:B0-----:R-:W2:Y:S03]  /*2610*/  LDG.E.64 R4, desc[UR14][R12.64] ;  /* 0x0000000e0c047981 */ /* 0x001ea6000c1e1b00 */
[----:B------:R-:W-:Y:S01]  /*2620*/  IMAD.WIDE R16, R17, 0x8, R2 ;  /* 0x0000000811107825 */ /* 0x000fe200078e0202 */
[----:B------:R-:W2:Y:S04]  /*2630*/  LDG.E.64 R8, desc[UR14][R14.64] ;  /* 0x0000000e0e087981 */ /* 0x000ea8000c1e1b00 */
[----:B------:R-:W2:Y:S01]  /*2640*/  LDG.E.64 R10, desc[UR14][R16.64] ;  /* 0x0000000e100a7981 */ /* 0x000ea2000c1e1b00 */
[----:B------:R-:W-:Y:S01]  /*2650*/  VIADD R21, R21, UR4 ;  /* 0x0000000415157c36 */ /* 0x000fe20008000000 */
[----:B------:R-:W-:-:S04]  /*2660*/  IADD3 R6, PT, PT, RZ, -UR4, RZ ;  /* 0x80000004ff067c10 */ /* 0x000fc8000fffe0ff */
[----:B------:R-:W-:Y:S01]  /*2670*/  LEA R27, R6, R21, 0x1 ;  /* 0x00000015061b7211 */ /* 0x000fe200078e08ff */
[----:B------:R-:W-:-:S04]  /*2680*/  IMAD.WIDE R20, R25, 0x8, R2 ;  /* 0x0000000819147825 */ /* 0x000fc800078e0202 */
[----:B------:R-:W-:Y:S01]  /*2690*/  IMAD.WIDE R24, R27, 0x8, R18 ;  /* 0x000000081b187825 */ /* 0x000fe200078e0212 */
[----:B--2---:R-:W-:-:S03]  /*26a0*/  DFMA R4, -R8, R10, R4 ;  /* 0x0000000a0804722b */ /* 0x004fc60000000104 */
[----:B------:R-:W-:-:S04]  /*26b0*/  IMAD.WIDE R10, R27, 0x8, R22 ;  /* 0x000000081b0a7825 */ /* 0x000fc800078e0216 */
[----:B------:R0:W-:Y:S04]  /*26c0*/  STG.E.64 desc[UR14][R20.64], R4 ;  /* 0x0000000414007986 */ /* 0x0001e8000c101b0e */
[----:B------:R-:W2:Y:S04]  /*26d0*/  LDG.E.64 R8, desc[UR14][R24.64] ;  /* 0x0000000e18087981 */ /* 0x000ea8000c1e1b00 */
[----:B------:R-:W2:Y:S01]  /*26e0*/  LDG.E.64 R10, desc[UR14][R10.64] ;  /* 0x0000000e0a0a7981 */ /* 0x000ea2000c1e1b00 */
[----:B------:R-:W-:-:S05]  /*26f0*/  IADD3 R13, PT, PT, R27, R7, RZ ;  /* 0x000000071b0d7210 */ /* 0x000fca0007ffe0ff */
[----:B------:R-:W-:-:S04]  /*2700*/  IMAD.WIDE R12, R13, 0x8, R2 ;  /* 0x000000080d0c7825 */ /* 0x000fc800078e0202 */
[----:B------:R-:W-:Y:S01]  /*2710*/  VIADD R0, R0, 0xfffffffe ;  /* 0xfffffffe00007836 */ /* 0x000fe20000000000 */
[----:B--2---:R-:W-:-:S07]  /*2720*/  DFMA R8, R4, -R10, R8 ;  /* 0x8000000a0408722b */ /* 0x004fce0000000008 */
[----:B------:R0:W-:Y:S04]  /*2730*/  STG.E.64 desc[UR14][R12.64], R8 ;  /* 0x000000080c007986 */ /* 0x0001e8000c101b0e */
.L_x_80:
[----:B------:R-:W-:Y:S05]  /*2740*/  BRA.U !UP1, `(.L_x_78) ;  /* 0x0000000109347547 */ /* 0x000fea000b800000 */
[----:B------:R-:W0:Y:S02]  /*2750*/  LDCU UR4, c[0x0][0x3c0] ;  /* 0x00007800ff0477ac */ /* 0x000e240008000800 */
[----:B0-23--:R-:W-:-:S04]  /*2760*/  IMAD R5, R0, UR4, RZ ;  /* 0x0000000400057c24 */ /* 0x00dfc8000f8e02ff */
[C---:B------:R-:W-:Y:S01]  /*2770*/  IMAD.WIDE R18, R5.reuse, 0x8, R18 ;  /* 0x0000000805127825 */ /* 0x040fe200078e0212 */
[----:B-1----:R-:W-:-:S03]  /*2780*/  IADD3 R11, PT, PT, R5, R7, RZ ;  /* 0x00000007050b7210 */ /* 0x002fc60007ffe0ff */
[----:B------:R-:W-:Y:S01]  /*2790*/  IMAD.WIDE R22, R5, 0x8, R22 ;  /* 0x0000000805167825 */ /* 0x000fe200078e0216 */
[----:B------:R-:W-:Y:S01]  /*27a0*/  IADD3 R9, PT, PT, R11, UR4, RZ ;  /* 0x000000040b097c10 */ /* 0x000fe2000fffe0ff */
[----:B------:R-:W2:Y:S04]  /*27b0*/  LDG.E.64 R18, desc[UR14][R18.64] ;  /* 0x0000000e12127981 */ /* 0x000ea8000c1e1b00 */
[--C-:B------:R-:W-:Y:S01]  /*27c0*/  IMAD.WIDE R4, R9, 0x8, R2.reuse ;  /* 0x0000000809047825 */ /* 0x100fe200078e0202 */
[----:B------:R-:W2:Y:S05]  /*27d0*/  LDG.E.64 R22, desc[UR14][R22.64] ;  /* 0x0000000e16167981 */ /* 0x000eaa000c1e1b00 */
[----:B------:R-:W2:Y:S01]  /*27e0*/  LDG.E.64 R4, desc[UR14][R4.64] ;  /* 0x0000000e04047981 */ /* 0x000ea2000c1e1b00 */
[----:B------:R-:W-:Y:S01]  /*27f0*/  IMAD.WIDE R2, R11, 0x8, R2 ;  /* 0x000000080b027825 */ /* 0x000fe200078e0202 */
[----:B--2---:R-:W-:-:S07]  /*2800*/  DFMA R8, -R22, R4, R18 ;  /* 0x000000041608722b */ /* 0x004fce0000000112 */
[----:B------:R0:W-:Y:S04]  /*2810*/  STG.E.64 desc[UR14][R2.64], R8 ;  /* 0x0000000802007986 */ /* 0x0001e8000c101b0e */
.L_x_78:
[----:B------:R-:W5:Y:S01]  /*2820*/  LDCU UR4, c[0x0][0x3c0] ;  /* 0x00007800ff0477ac */ /* 0x000f620008000800 */
[----:B------:R-:W-:-:S05]  /*2830*/  VIADD R7, R7, UR6 ;  /* 0x0000000607077c36 */ /* 0x000fca0008000000 */
[----:B-----5:R-:W-:-:S13]  /*2840*/  ISETP.GE.AND P0, PT, R7, UR4, PT ;  /* 0x0000000407007c0c */ /* 0x020fda000bf06270 */
[----:B------:R-:W-:Y:S05]  /*2850*/  @!P0 BRA `(.L_x_81) ;  /* 0xffffffdc00648947 */ /* 0x000fea000383ffff */
[----:B------:R-:W-:Y:S05]  /*2860*/  EXIT ;  /* 0x000000000000794d */ /* 0x000fea0003800000 */
        .weak           $__internal_2_$__cuda_sm20_dblrcp_rn_slowpath_v3
        .type           $__internal_2_$__cuda_sm20_dblrcp_rn_slowpath_v3,@function
        .size           $__internal_2_$__cuda_sm20_dblrcp_rn_slowpath_v3,($__internal_3_$__cuda_sm20_div_rn_f64_full - $__internal_2_$__cuda_sm20_dblrcp_rn_slowpath_v3)
$__internal_2_$__cuda_sm20_dblrcp_rn_slowpath_v3:
[----:B------:R-:W-:Y:S01]  /*2870*/  DSETP.GTU.AND P0, PT, |R28|, +INF , PT ;  /* 0x7ff000001c00742a */ /* 0x000fe20003f0c200 */
[----:B------:R-:W-:-:S13]  /*2880*/  BSSY.RECONVERGENT B1, `(.L_x_82) ;  /* 0x0000024000017945 */ /* 0x000fda0003800200 */
[----:B------:R-:W-:Y:S05]  /*2890*/  @P0 BRA `(.L_x_83) ;  /* 0x0000000000800947 */ /* 0x000fea0003800000 */
[----:B------:R-:W-:-:S04]  /*28a0*/  LOP3.LUT R35, R29, 0x7fffffff, RZ, 0xc0, !PT ;  /* 0x7fffffff1d237812 */ /* 0x000fc800078ec0ff */
[----:B------:R-:W-:-:S04]  /*28b0*/  IADD3 R36, PT, PT, R35, -0x1, RZ ;  /* 0xffffffff23247810 */ /* 0x000fc80007ffe0ff */
[----:B------:R-:W-:-:S13]  /*28c0*/  ISETP.GE.U32.AND P0, PT, R36, 0x7fefffff, PT ;  /* 0x7fefffff2400780c */ /* 0x000fda0003f06070 */
[----:B------:R-:W-:Y:S02]  /*28d0*/  @P0 LOP3.LUT R37, R29, 0x7ff00000, RZ, 0x3c, !PT ;  /* 0x7ff000001d250812 */ /* 0x000fe400078e3cff */
[----:B------:R-:W-:Y:S01]  /*28e0*/  @P0 MOV R36, RZ ;  /* 0x000000ff00240202 */ /* 0x000fe20000000f00 */
[----:B------:R-:W-:Y:S06]  /*28f0*/  @P0 BRA `(.L_x_84) ;  /* 0x0000000000700947 */ /* 0x000fec0003800000 */
[----:B------:R-:W-:-:S13]  /*2900*/  ISETP.GE.U32.AND P0, PT, R35, 0x1000001, PT ;  /* 0x010000012300780c */ /* 0x000fda0003f06070 */
[----:B------:R-:W-:Y:S05]  /*2910*/  @!P0 BRA `(.L_x_85) ;  /* 0x0000000000388947 */ /* 0x000fea0003800000 */
[----:B------:R-:W-:Y:S01]  /*2920*/  VIADD R39, R29, 0xc0200000 ;  /* 0xc02000001d277836 */ /* 0x000fe20000000000 */
[----:B------:R-:W-:Y:S02]  /*2930*/  MOV R36, R0 ;  /* 0x0000000000247202 */ /* 0x000fe40000000f00 */
[----:B------:R-:W-:Y:S01]  /*2940*/  MOV R38, R28 ;  /* 0x0000001c00267202 */ /* 0x000fe20000000f00 */
[----:B------:R-:W0:Y:S05]  /*2950*/  MUFU.RCP64H R37, R39 ;  /* 0x0000002700257308 */ /* 0x000e2a0000001800 */
        /* <DEDUP_REMOVED lines=10> */
.L_x_85:
[----:B------:R-:W-:Y:S01]  /*2a00*/  DMUL R38, R28, 8.11296384146066816958e+31 ;  /* 0x469000001c267828 */ /* 0x000fe20000000000 */
[----:B------:R-:W-:-:S05]  /*2a10*/  IMAD.MOV.U32 R28, RZ, RZ, R0 ;  /* 0x000000ffff1c7224 */ /* 0x000fca00078e0000 */
        /* <DEDUP_REMOVED lines=8> */
.L_x_83:
[----:B------:R-:W-:Y:S02]  /*2aa0*/  LOP3.LUT R37, R29, 0x80000, RZ, 0xfc, !PT ;  /* 0x000800001d257812 */ /* 0x000fe400078efcff */
[----:B------:R-:W-:-:S07]  /*2ab0*/  MOV R36, R28 ;  /* 0x0000001c00247202 */ /* 0x000fce0000000f00 */
.L_x_84:
[----:B------:R-:W-:Y:S05]  /*2ac0*/  BSYNC.RECONVERGENT B1 ;  /* 0x0000000000017941 */ /* 0x000fea0003800200 */
.L_x_82:
[----:B------:R-:W-:Y:S01]  /*2ad0*/  HFMA2 R35, -RZ, RZ, 0, 0 ;  /* 0x00000000ff237431 */ /* 0x000fe200000001ff */
[----:B------:R-:W-:Y:S01]  /*2ae0*/  MOV R28, R36 ;  /* 0x00000024001c7202 */ /* 0x000fe20000000f00 */
[----:B------:R-:W-:Y:S02]  /*2af0*/  IMAD.MOV.U32 R29, RZ, RZ, R37 ;  /* 0x000000ffff1d7224 */ /* 0x000fe400078e0025 */
[----:B------:R-:W-:Y:S05]  /*2b00*/  RET.REL.NODEC R34 `(_Z15x_Thomas_on_gpuPdS_S_S_S_S_S_iii) ;  /* 0xffffffd4223c7950 */ /* 0x000fea0003c3ffff */
        .weak           $__internal_3_$__cuda_sm20_div_rn_f64_full
        .type           $__internal_3_$__cuda_sm20_div_rn_f64_full,@function
        .size           $__internal_3_$__cuda_sm20_div_rn_f64_full,(.L_x_448 - $__internal_3_$__cuda_sm20_div_rn_f64_full)
$__internal_3_$__cuda_sm20_div_rn_f64_full:
[C---:B------:R-:W-:Y:S01]  /*2b10*/  FSETP.GEU.AND P0, PT, |R13|.reuse, 1.469367938527859385e-39, PT ;  /* 0x001000000d00780b */ /* 0x040fe20003f0e200 */
[----:B------:R-:W-:Y:S01]  /*2b20*/  IMAD.MOV.U32 R16, RZ, RZ, 0x1 ;  /* 0x00000001ff107424 */ /* 0x000fe200078e00ff */
[----:B------:R-:W-:Y:S01]  /*2b30*/  LOP3.LUT R10, R13, 0x800fffff, RZ, 0xc0, !PT ;  /* 0x800fffff0d0a7812 */ /* 0x000fe200078ec0ff */
[----:B------:R-:W-:Y:S01]  /*2b40*/  BSSY.RECONVERGENT B1, `(.L_x_86) ;  /* 0x0000054000017945 */ /* 0x000fe20003800200 */
[C---:B------:R-:W-:Y:S02]  /*2b50*/  FSETP.GEU.AND P3, PT, |R15|.reuse, 1.469367938527859385e-39, PT ;  /* 0x001000000f00780b */ /* 0x040fe40003f6e200 */
[----:B------:R-:W-:Y:S02]  /*2b60*/  LOP3.LUT R11, R10, 0x3ff00000, RZ, 0xfc, !PT ;  /* 0x3ff000000a0b7812 */ /* 0x000fe400078efcff */
[----:B------:R-:W-:Y:S02]  /*2b70*/  MOV R10, R12 ;  /* 0x0000000c000a7202 */ /* 0x000fe40000000f00 */
[----:B------:R-:W-:-:S02]  /*2b80*/  LOP3.LUT R2, R15, 0x7ff00000, RZ, 0xc0, !PT ;  /* 0x7ff000000f027812 */ /* 0x000fc400078ec0ff */
[----:B------:R-:W-:Y:S01]  /*2b90*/  LOP3.LUT R5, R13, 0x7ff00000, RZ, 0xc0, !PT ;  /* 0x7ff000000d057812 */ /* 0x000fe200078ec0ff */
[----:B------:R-:W-:-:S03]  /*2ba0*/  @!P0 DMUL R10, R12, 8.98846567431157953865e+307 ;  /* 0x7fe000000c0a8828 */ /* 0x000fc60000000000 */
[C---:B------:R-:W-:Y:S01]  /*2bb0*/  ISETP.GE.U32.AND P2, PT, R2.reuse, R5, PT ;  /* 0x000000050200720c */ /* 0x040fe20003f46070 */
[----:B------:R-:W-:Y:S01]  /*2bc0*/  @!P3 IMAD.MOV.U32 R18, RZ, RZ, RZ ;  /* 0x000000ffff12b224 */ /* 0x000fe200078e00ff */
[----:B------:R-:W-:Y:S01]  /*2bd0*/  @!P3 LOP3.LUT R3, R13, 0x7ff00000, RZ, 0xc0, !PT ;  /* 0x7ff000000d03b812 */ /* 0x000fe200078ec0ff */
[----:B------:R-:W0:Y:S03]  /*2be0*/  MUFU.RCP64H R17, R11 ;  /* 0x0000000b00117308 */ /* 0x000e260000001800 */
[----:B------:R-:W-:Y:S02]  /*2bf0*/  @!P3 ISETP.GE.U32.AND P4, PT, R2, R3, PT ;  /* 0x000000030200b20c */ /* 0x000fe40003f86070 */
[----:B------:R-:W-:Y:S02]  /*2c00*/  MOV R3, 0x1ca00000 ;  /* 0x1ca0000000037802 */ /* 0x000fe40000000f00 */
[----:B------:R-:W-:-:S02]  /*2c10*/  @!P0 LOP3.LUT R5, R11, 0x7ff00000, RZ, 0xc0, !PT ;  /* 0x7ff000000b058812 */ /* 0x000fc400078ec0ff */
[----:B------:R-:W-:-:S04]  /*2c20*/  @!P3 SEL R19, R3, 0x63400000, !P4 ;  /* 0x634000000313b807 */ /* 0x000fc80006000000 */
[----:B------:R-:W-:Y:S01]  /*2c30*/  @!P3 LOP3.LUT R4, R19, 0x80000000, R15, 0xf8, !PT ;  /* 0x800000001304b812 */ /* 0x000fe200078ef80f */
[----:B0-----:R-:W-:-:S03]  /*2c40*/  DFMA R8, R16, -R10, 1 ;  /* 0x3ff000001008742b */ /* 0x001fc6000000080a */
[----:B------:R-:W-:Y:S02]  /*2c50*/  @!P3 LOP3.LUT R19, R4, 0x100000, RZ, 0xfc, !PT ;  /* 0x001000000413b812 */ /* 0x000fe400078efcff */
[----:B------:R-:W-:-:S03]  /*2c60*/  MOV R4, R2 ;  /* 0x0000000200047202 */ /* 0x000fc60000000f00 */
        /* <DEDUP_REMOVED lines=9> */
[----:B------:R-:W-:Y:S01]  /*2d00*/  DMUL R8, R34, R16 ;  /* 0x0000001022087228 */ /* 0x000fe20000000000 */
[----:B------:R-:W-:-:S04]  /*2d10*/  IADD3 R6, PT, PT, R4, -0x1, RZ ;  /* 0xffffffff04067810 */ /* 0x000fc80007ffe0ff */
[----:B------:R-:W-:-:S03]  /*2d20*/  ISETP.GT.U32.AND P0, PT, R6, 0x7feffffe, PT ;  /* 0x7feffffe0600780c */ /* 0x000fc60003f04070 */
[----:B------:R-:W-:-:S08]  /*2d30*/  DFMA R18, R8, -R10, R16 ;  /* 0x8000000a0812722b */ /* 0x000fd00000000010 */
[----:B------:R-:W-:Y:S01]  /*2d40*/  DFMA R18, R34, R18, R8 ;  /* 0x000000122212722b */ /* 0x000fe20000000008 */
[----:B------:R-:W-:-:S05]  /*2d50*/  VIADD R8, R5, 0xffffffff ;  /* 0xffffffff05087836 */ /* 0x000fca0000000000 */
[----:B------:R-:W-:-:S13]  /*2d60*/  ISETP.GT.U32.OR P0, PT, R8, 0x7feffffe, P0 ;  /* 0x7feffffe0800780c */ /* 0x000fda0000704470 */
[----:B------:R-:W-:Y:S05]  /*2d70*/  @P0 BRA `(.L_x_87) ;  /* 0x00000000006c0947 */ /* 0x000fea0003800000 */
[----:B------:R-:W-:-:S04]  /*2d80*/  LOP3.LUT R5, R13, 0x7ff00000, RZ, 0xc0, !PT ;  /* 0x7ff000000d057812 */ /* 0x000fc800078ec0ff */
[CC--:B------:R-:W-:Y:S02]  /*2d90*/  VIADDMNMX R4, R2.reuse, -R5.reuse, 0xb9600000, !PT ;  /* 0xb960000002047446 */ /* 0x0c0fe40007800905 */
[----:B------:R-:W-:Y:S02]  /*2da0*/  ISETP.GE.U32.AND P0, PT, R2, R5, PT ;  /* 0x000000050200720c */ /* 0x000fe40003f06070 */
[----:B------:R-:W-:Y:S02]  /*2db0*/  VIMNMX R4, PT, PT, R4, 0x46a00000, PT ;  /* 0x46a0000004047848 */ /* 0x000fe40003fe0100 */
[----:B------:R-:W-:-:S04]  /*2dc0*/  SEL R3, R3, 0x63400000, !P0 ;  /* 0x6340000003037807 */ /* 0x000fc80004000000 */
[----:B------:R-:W-:Y:S01]  /*2dd0*/  IADD3 R6, PT, PT, -R3, R4, RZ ;  /* 0x0000000403067210 */ /* 0x000fe20007ffe1ff */
[----:B------:R-:W-:-:S03]  /*2de0*/  IMAD.MOV.U32 R4, RZ, RZ, RZ ;  /* 0x000000ffff047224 */ /* 0x000fc600078e00ff */
[----:B------:R-:W-:-:S06]  /*2df0*/  IADD3 R5, PT, PT, R6, 0x7fe00000, RZ ;  /* 0x7fe0000006057810 */ /* 0x000fcc0007ffe0ff */
[----:B------:R-:W-:-:S10]  /*2e00*/  DMUL R2, R18, R4 ;  /* 0x0000000412027228 */ /* 0x000fd40000000000 */
[----:B------:R-:W-:-:S13]  /*2e10*/  FSETP.GTU.AND P0, PT, |R3|, 1.469367938527859385e-39, PT ;  /* 0x001000000300780b */ /* 0x000fda0003f0c200 */
[----:B------:R-:W-:Y:S05]  /*2e20*/  @P0 BRA `(.L_x_88) ;  /* 0x0000000000940947 */ /* 0x000fea0003800000 */
[----:B------:R-:W-:Y:S01]  /*2e30*/  DFMA R10, R18, -R10, R16 ;  /* 0x8000000a120a722b */ /* 0x000fe20000000010 */
[----:B------:R-:W-:-:S09]  /*2e40*/  MOV R8, RZ ;  /* 0x000000ff00087202 */ /* 0x000fd20000000f00 */
[C---:B------:R-:W-:Y:S02]  /*2e50*/  FSETP.NEU.AND P0, PT, R11.reuse, RZ, PT ;  /* 0x000000ff0b00720b */ /* 0x040fe40003f0d000 */
[----:B------:R-:W-:-:S04]  /*2e60*/  LOP3.LUT R13, R11, 0x80000000, R13, 0x48, !PT ;  /* 0x800000000b0d7812 */ /* 0x000fc800078e480d */
[----:B------:R-:W-:-:S07]  /*2e70*/  LOP3.LUT R9, R13, R5, RZ, 0xfc, !PT ;  /* 0x000000050d097212 */ /* 0x000fce00078efcff */
[----:B------:R-:W-:Y:S05]  /*2e80*/  @!P0 BRA `(.L_x_88) ;  /* 0x00000000007c8947 */ /* 0x000fea0003800000 */
[----:B------:R-:W-:Y:S01]  /*2e90*/  IADD3 R5, PT, PT, -R6, RZ, RZ ;  /* 0x000000ff06057210 */ /* 0x000fe20007ffe1ff */
[----:B------:R-:W-:Y:S01]  /*2ea0*/  IMAD.MOV.U32 R4, RZ, RZ, RZ ;  /* 0x000000ffff047224 */ /* 0x000fe200078e00ff */
[----:B------:R-:W-:-:S05]  /*2eb0*/  DMUL.RP R8, R18, R8 ;  /* 0x0000000812087228 */ /* 0x000fca0000008000 */
[----:B------:R-:W-:-:S05]  /*2ec0*/  DFMA R4, R2, -R4, R18 ;  /* 0x800000040204722b */ /* 0x000fca0000000012 */
[----:B------:R-:W-:Y:S02]  /*2ed0*/  LOP3.LUT R13, R9, R13, RZ, 0x3c, !PT ;  /* 0x0000000d090d7212 */ /* 0x000fe400078e3cff */
[----:B------:R-:W-:-:S04]  /*2ee0*/  IADD3 R4, PT, PT, -R6, -0x43300000, RZ ;  /* 0xbcd0000006047810 */ /* 0x000fc80007ffe1ff */
[----:B------:R-:W-:-:S04]  /*2ef0*/  FSETP.NEU.AND P0, PT, |R5|, R4, PT ;  /* 0x000000040500720b */ /* 0x000fc80003f0d200 */
[----:B------:R-:W-:Y:S02]  /*2f00*/  FSEL R2, R8, R2, !P0 ;  /* 0x0000000208027208 */ /* 0x000fe40004000000 */
[----:B------:R-:W-:Y:S01]  /*2f10*/  FSEL R3, R13, R3, !P0 ;  /* 0x000000030d037208 */ /* 0x000fe20004000000 */
[----:B------:R-:W-:Y:S06]  /*2f20*/  BRA `(.L_x_88) ;  /* 0x0000000000547947 */ /* 0x000fec0003800000 */
.L_x_87:
[----:B------:R-:W-:-:S14]  /*2f30*/  DSETP.NAN.AND P0, PT, R14, R14, PT ;  /* 0x0000000e0e00722a */ /* 0x000fdc0003f08000 */
[----:B------:R-:W-:Y:S05]  /*2f40*/  @P0 BRA `(.L_x_89) ;  /* 0x0000000000440947 */ /* 0x000fea0003800000 */
[----:B------:R-:W-:-:S14]  /*2f50*/  DSETP.NAN.AND P0, PT, R12, R12, PT ;  /* 0x0000000c0c00722a */ /* 0x000fdc0003f08000 */
[----:B------:R-:W-:Y:S05]  /*2f60*/  @P0 BRA `(.L_x_90) ;  /* 0x0000000000300947 */ /* 0x000fea0003800000 */
[----:B------:R-:W-:Y:S02]  /*2f70*/  ISETP.NE.AND P0, PT, R4, R5, PT ;  /* 0x000000050400720c */ /* 0x000fe40003f05270 */
[----:B------:R-:W-:Y:S02]  /*2f80*/  MOV R2, 0x0 ;  /* 0x0000000000027802 */ /* 0x000fe40000000f00 */
[----:B------:R-:W-:-:S09]  /*2f90*/  MOV R3, 0xfff80000 ;  /* 0xfff8000000037802 */ /* 0x000fd20000000f00 */
[----:B------:R-:W-:Y:S05]  /*2fa0*/  @!P0 BRA `(.L_x_88) ;  /* 0x0000000000348947 */ /* 0x000fea0003800000 */
[----:B------:R-:W-:Y:S02]  /*2fb0*/  ISETP.NE.AND P0, PT, R4, 0x7ff00000, PT ;  /* 0x7ff000000400780c */ /* 0x000fe40003f05270 */
[----:B------:R-:W-:Y:S02]  /*2fc0*/  LOP3.LUT R3, R15, 0x80000000, R13, 0x48, !PT ;  /* 0x800000000f037812 */ /* 0x000fe400078e480d */
[----:B------:R-:W-:-:S13]  /*2fd0*/  ISETP.EQ.OR P0, PT, R5, RZ, !P0 ;  /* 0x000000ff0500720c */ /* 0x000fda0004702670 */
[----:B------:R-:W-:Y:S01]  /*2fe0*/  @P0 LOP3.LUT R4, R3, 0x7ff00000, RZ, 0xfc, !PT ;  /* 0x7ff0000003040812 */ /* 0x000fe200078efcff */
[----:B------:R-:W-:Y:S01]  /*2ff0*/  @!P0 IMAD.MOV.U32 R2, RZ, RZ, RZ ;  /* 0x000000ffff028224 */ /* 0x000fe200078e00ff */
[----:B------:R-:W-:Y:S02]  /*3000*/  @P0 MOV R2, RZ ;  /* 0x000000ff00020202 */ /* 0x000fe40000000f00 */
[----:B------:R-:W-:Y:S01]  /*3010*/  @P0 MOV R3, R4 ;  /* 0x0000000400030202 */ /* 0x000fe20000000f00 */
[----:B------:R-:W-:Y:S06]  /*3020*/  BRA `(.L_x_88) ;  /* 0x0000000000147947 */ /* 0x000fec0003800000 */
.L_x_90:
[----:B------:R-:W-:Y:S01]  /*3030*/  LOP3.LUT R3, R13, 0x80000, RZ, 0xfc, !PT ;  /* 0x000800000d037812 */ /* 0x000fe200078efcff */
[----:B------:R-:W-:Y:S01]  /*3040*/  IMAD.MOV.U32 R2, RZ, RZ, R12 ;  /* 0x000000ffff027224 */ /* 0x000fe200078e000c */
[----:B------:R-:W-:Y:S06]  /*3050*/  BRA `(.L_x_88) ;  /* 0x0000000000087947 */ /* 0x000fec0003800000 */
.L_x_89:
[----:B------:R-:W-:Y:S02]  /*3060*/  LOP3.LUT R3, R15, 0x80000, RZ, 0xfc, !PT ;  /* 0x000800000f037812 */ /* 0x000fe400078efcff */
[----:B------:R-:W-:-:S07]  /*3070*/  MOV R2, R14 ;  /* 0x0000000e00027202 */ /* 0x000fce0000000f00 */
.L_x_88:
[----:B------:R-:W-:Y:S05]  /*3080*/  BSYNC.RECONVERGENT B1 ;  /* 0x0000000000017941 */ /* 0x000fea0003800200 */
.L_x_86:
[----:B------:R-:W-:Y:S02]  /*3090*/  IMAD.MOV.U32 R5, RZ, RZ, R3 ;  /* 0x000000ffff057224 */ /* 0x000fe400078e0003 */
[----:B------:R-:W-:Y:S01]  /*30a0*/  HFMA2 R3, -RZ, RZ, 0, 0 ;  /* 0x00000000ff037431 */ /* 0x000fe200000001ff */
[----:B------:R-:W-:Y:S02]  /*30b0*/  MOV R4, R2 ;  /* 0x0000000200047202 */ /* 0x000fe40000000f00 */
[----:B------:R-:W-:-:S04]  /*30c0*/  MOV R2, R0 ;  /* 0x0000000000027202 */ /* 0x000fc80000000f00 */
[----:B------:R-:W-:Y:S05]  /*30d0*/  RET.REL.NODEC R2 `(_Z15x_Thomas_on_gpuPdS_S_S_S_S_S_iii) ;  /* 0xffffffcc02c87950 */ /* 0x000fea0003c3ffff */
.L_x_91:
        /* <DEDUP_REMOVED lines=10> */
.L_x_448:


//--------------------- .text._Z22y_b_rhs_compact_on_gpuPdS_ii --------------------------
	.section	.text._Z22y_b_rhs_compact_on_gpuPdS_ii,"ax",@progbits
	.align	128
        .global         _Z22y_b_rhs_compact_on_gpuPdS_ii
        .type           _Z22y_b_rhs_compact_on_gpuPdS_ii,@function
        .size           _Z22y_b_rhs_compact_on_gpuPdS_ii,(.L_x_449 - _Z22y_b_rhs_compact_on_gpuPdS_ii)
        .other          _Z22y_b_rhs_compact_on_gpuPdS_ii,@"STO_CUDA_ENTRY STV_DEFAULT"
_Z22y_b_rhs_compact_on_gpuPdS_ii:
.text._Z22y_b_rhs_compact_on_gpuPdS_ii:
        /* <DEDUP_REMOVED lines=11> */
[----:B------:R-:W3:Y:S01]  /*00b0*/  LDC R12, c[0x0][0x394] ;  /* 0x0000e500ff0c7b82 */ /* 0x000ee20000000800 */
[----:B------:R-:W4:Y:S01]  /*00c0*/  LDCU UR10, c[0x0][0x390] ;  /* 0x00007200ff0a77ac */ /* 0x000f220008000800 */
[----:B------:R-:W0:Y:S06]  /*00d0*/  LDCU.64 UR8, c[0x0][0x380] ;  /* 0x00007000ff0877ac */ /* 0x000e2c0008000a00 */
[----:B------:R-:W2:Y:S01]  /*00e0*/  LDC.64 R4, c[0x0][0x380] ;  /* 0x0000e000ff047b82 */ /* 0x000ea20000000a00 */
[----:B-1----:R-:W-:-:S07]  /*00f0*/  UIMAD UR4, UR4, UR5, URZ ;  /* 0x00000005040472a4 */ /* 0x002fce000f8e02ff */
[----:B------:R-:W1:Y:S01]  /*0100*/  LDC.64 R6, c[0x0][0x388] ;  /* 0x0000e200ff067b82 */ /* 0x000e620000000a00 */
[----:B0---4-:R-:W-:-:S07]  /*0110*/  VIADD R0, R14, 0xffffffff ;  /* 0xffffffff0e007836 */ /* 0x011fce0000000000 */
.L_x_97:
[----:B---3--:R-:W-:Y:S01]  /*0120*/  IABS R9, R12 ;  /* 0x0000000c00097213 */ /* 0x008fe20000000000 */
[----:B------:R-:W-:Y:S03]  /*0130*/  BSSY.RECONVERGENT B0, `(.L_x_92) ;  /* 0x0000036000007945 */ /* 0x000fe60003800200 */
[----:B------:R-:W0:Y:S08]  /*0140*/  I2F.RP R8, R9 ;  /* 0x0000000900087306 */ /* 0x000e300000209400 */
[----:B0-----:R-:W0:Y:S02]  /*0150*/  MUFU.RCP R8, R8 ;  /* 0x0000000800087308 */ /* 0x001e240000001000 */
[----:B0-----:R-:W-:-:S06]  /*0160*/  VIADD R2, R8, 0xffffffe ;  /* 0x0ffffffe08027836 */ /* 0x001fcc0000000000 */
[----:B------:R0:W3:Y:S02]  /*0170*/  F2I.FTZ.U32.TRUNC.NTZ R3, R2 ;  /* 0x0000000200037305 */ /* 0x0000e4000021f000 */
[----:B0-----:R-:W-:Y:S02]  /*0180*/  IMAD.MOV.U32 R2, RZ, RZ, RZ ;  /* 0x000000ffff027224 */ /* 0x001fe400078e00ff */
[----:B---3--:R-:W-:-:S04]  /*0190*/  IMAD.MOV R10, RZ, RZ, -R3 ;  /* 0x000000ffff0a7224 */ /* 0x008fc800078e0a03 */
[----:B------:R-:W-:Y:S01]  /*01a0*/  IMAD R11, R10, R9, RZ ;  /* 0x000000090a0b7224 */ /* 0x000fe200078e02ff */
[----:B------:R-:W-:-:S03]  /*01b0*/  IABS R10, R13 ;  /* 0x0000000d000a7213 */ /* 0x000fc60000000000 */
[----:B------:R-:W-:Y:S01]  /*01c0*/  IMAD.HI.U32 R3, R3, R11, R2 ;  /* 0x0000000b03037227 */ /* 0x000fe200078e0002 */
[----:B------:R-:W-:-:S04]  /*01d0*/  LOP3.LUT R2, R13, R12, RZ, 0x3c, !PT ;  /* 0x0000000c0d027212 */ /* 0x000fc800078e3cff */
[----:B------:R-:W-:Y:S01]  /*01e0*/  ISETP.GE.AND P1, PT, R2, RZ, PT ;  /* 0x000000ff0200720c */ /* 0x000fe20003f26270 */
[----:B------:R-:W-:-:S04]  /*01f0*/  IMAD.HI.U32 R3, R3, R10, RZ ;  /* 0x0000000a03037227 */ /* 0x000fc800078e00ff */
[----:B------:R-:W-:-:S04]  /*0200*/  IMAD.MOV R8, RZ, RZ, -R3 ;  /* 0x000000ffff087224 */ /* 0x000fc800078e0a03 */
[----:B------:R-:W-:-:S05]  /*0210*/  IMAD R8, R9, R8, R10 ;  /* 0x0000000809087224 */ /* 0x000fca00078e020a */
[----:B------:R-:W-:-:S13]  /*0220*/  ISETP.GT.U32.AND P2, PT, R9, R8, PT ;  /* 0x000000080900720c */ /* 0x000fda0003f44070 */
[----:B------:R-:W-:Y:S02]  /*0230*/  @!P2 IMAD.IADD R8, R8, 0x1, -R9 ;  /* 0x000000010808a824 */ /* 0x000fe400078e0a09 */
[----:B------:R-:W-:Y:S01]  /*0240*/  @!P2 VIADD R3, R3, 0x1 ;  /* 0x000000010303a836 */ /* 0x000fe20000000000 */
[----:B------:R-:W-:Y:S02]  /*0250*/  ISETP.NE.AND P2, PT, R12, RZ, PT ;  /* 0x000000ff0c00720c */ /* 0x000fe40003f45270 */
[----:B------:R-:W-:-:S13]  /*0260*/  ISETP.GE.U32.AND P0, PT, R8, R9, PT ;  /* 0x000000090800720c */ /* 0x000fda0003f06070 */
[----:B------:R-:W-:-:S04]  /*0270*/  @P0 VIADD R3, R3, 0x1 ;  /* 0x0000000103030836 */ /* 0x000fc80000000000 */
[----:B------:R-:W-:Y:S01]  /*0280*/  @!P1 IMAD.MOV R3, RZ, RZ, -R3 ;  /* 0x000000ffff039224 */ /* 0x000fe200078e0a03 */
[----:B------:R-:W-:-:S05]  /*0290*/  @!P2 LOP3.LUT R3, RZ, R12, RZ, 0x33, !PT ;  /* 0x0000000cff03a212 */ /* 0x000fca00078e33ff */
[----:B------:R-:W-:-:S04]  /*02a0*/  IMAD R16, R3, R12, RZ ;  /* 0x0000000c03107224 */ /* 0x000fc800078e02ff */
[----:B------:R-:W-:-:S05]  /*02b0*/  IMAD.IADD R15, R13, 0x1, -R16 ;  /* 0x000000010d0f7824 */ /* 0x000fca00078e0a10 */
[----:B------:R-:W-:-:S13]  /*02c0*/  ISETP.NE.AND P0, PT, R15, RZ, PT ;  /* 0x000000ff0f00720c */ /* 0x000fda0003f05270 */
[----:B------:R-:W-:Y:S05]  /*02d0*/  @P0 BRA `(.L_x_93) ;  /* 0x0000000000140947 */ /* 0x000fea0003800000 */
[----:B--2---:R-:W-:-:S06]  /*02e0*/  IMAD.WIDE R8, R16, 0x8, R4 ;  /* 0x0000000810087825 */ /* 0x004fcc00078e0204 */
[----:B------:R-:W2:Y:S01]  /*02f0*/  LDG.E.64 R8, desc[UR6][R8.64] ;  /* 0x0000000608087981 */ /* 0x000ea2000c1e1b00 */
[----:B------:R-:W-:Y:S01]  /*0300*/  IMAD.MOV.U32 R17, RZ, RZ, 0x1 ;  /* 0x00000001ff117424 */ /* 0x000fe200078e00ff */
[----:B--2---:R-:W-:Y:S01]  /*0310*/  DMUL R2, R8, 10 ;  /* 0x4024000008027828 */ /* 0x004fe20000000000 */
[----:B------:R-:W-:Y:S10]  /*0320*/  BRA `(.L_x_94) ;  /* 0x0000000000587947 */ /* 0x000ff40003800000 */
.L_x_93:
[----:B------:R-:W-:-:S13]  /*0330*/  ISETP.NE.AND P0, PT, R15, R0, PT ;  /* 0x000000000f00720c */ /* 0x000fda0003f05270 */
[----:B------:R-:W0:Y:S01]  /*0340*/  @P0 LDC.64 R10, c[0x0][0x380] ;  /* 0x0000e000ff0a0b82 */ /* 0x000e220000000a00 */
[--C-:B------:R-:W-:Y:S02]  /*0350*/  @!P0 SHF.R.S32.HI R3, RZ, 0x1f, R16.reuse ;  /* 0x0000001fff038819 */ /* 0x100fe40000011410 */
[----:B------:R-:W-:Y:S01]  /*0360*/  @!P0 IADD3 R2, P1, PT, R16, R12, RZ ;  /* 0x0000000c10028210 */ /* 0x000fe20007f3e0ff */
[----:B------:R-:W-:-:S03]  /*0370*/  @!P0 IMAD.IADD R16, R0, 0x1, R16 ;  /* 0x0000000100108824 */ /* 0x000fc600078e0210 */
[----:B------:R-:W-:Y:S02]  /*0380*/  @!P0 LEA.HI.X.SX32 R9, R14, R3, 0x1, P1 ;  /* 0x000000030e098211 */ /* 0x000fe400008f0eff */
[C---:B------:R-:W-:Y:S02]  /*0390*/  @!P0 LEA R18, P1, R2.reuse, UR8, 0x3 ;  /* 0x0000000802128c11 */ /* 0x040fe4000f8218ff */
[----:B------:R-:W-:Y:S02]  /*03a0*/  @P0 SHF.R.S32.HI R3, RZ, 0x1f, R15 ;  /* 0x0000001fff030819 */ /* 0x000fe4000001140f */
[C---:B------:R-:W-:Y:S02]  /*03b0*/  @P0 IADD3 R17, P2, PT, R15.reuse, R16, RZ ;  /* 0x000000100f110210 */ /* 0x040fe40007f5e0ff */
[----:B------:R-:W-:Y:S01]  /*03c0*/  @!P0 LEA.HI.X R19, R2, UR9, R9, 0x3, P1 ;  /* 0x0000000902138c11 */ /* 0x000fe200088f1c09 */
[----:B------:R-:W-:Y:S01]  /*03d0*/  @P0 IMAD.IADD R9, R15, 0x1, R16 ;  /* 0x000000010f090824 */ /* 0x000fe200078e0210 */
[----:B------:R-:W-:-:S02]  /*03e0*/  @P0 LEA.HI.X.SX32 R20, R16, R3, 0x1, P2 ;  /* 0x0000000310140211 */ /* 0x000fc400010f0eff */
[----:B------:R-:W-:Y:S01]  /*03f0*/  @P0 LEA R8, P1, R17, UR8, 0x3 ;  /* 0x0000000811080c11 */ /* 0x000fe2000f8218ff */
[----:B--2---:R-:W2:Y:S01]  /*0400*/  @!P0 LDG.E.64 R2, desc[UR6][R18.64+-0x8] ;  /* 0xfffff80612028981 */ /* 0x004ea2000c1e1b00 */
[----:B0-----:R-:W-:Y:S02]  /*0410*/  @P0 IMAD.WIDE R10, R9, 0x8, R10 ;  /* 0x00000008090a0825 */ /* 0x001fe400078e020a */
[----:B------:R-:W-:-:S04]  /*0420*/  @P0 LEA.HI.X R9, R17, UR9, R20, 0x3, P1 ;  /* 0x0000000911090c11 */ /* 0x000fc800088f1c14 */
[----:B------:R-:W3:Y:S04]  /*0430*/  @P0 LDG.E.64 R10, desc[UR6][R10.64] ;  /* 0x000000060a0a0981 */ /* 0x000ee8000c1e1b00 */
[----:B------:R-:W3:Y:S01]  /*0440*/  @P0 LDG.E.64 R8, desc[UR6][R8.64+0x8] ;  /* 0x0000080608080981 */ /* 0x000ee2000c1e1b00 */
[----:B------:R-:W-:Y:S02]  /*0450*/  @!P0 IMAD.MOV.U32 R17, RZ, RZ, -0x1 ;  /* 0xffffffffff118424 */ /* 0x000fe400078e00ff */
[----:B------:R-:W-:Y:S01]  /*0460*/  @P0 VIADD R17, R15, 0xffffffff ;  /* 0xffffffff0f110836 */ /* 0x000fe20000000000 */
[----:B--2---:R-:W-:Y:S02]  /*0470*/  @!P0 DMUL R2, R2, 10 ;  /* 0x4024000002028828 */ /* 0x004fe40000000000 */
[----:B---3--:R-:W-:-:S11]  /*0480*/  @P0 DFMA R2, R10, 10, R8 ;  /* 0x402400000a02082b */ /* 0x008fd60000000008 */
.L_x_94:
[----:B------:R-:W-:Y:S05]  /*0490*/  BSYNC.RECONVERGENT B0 ;  /* 0x0000000000007941 */ /* 0x000fea0003800200 */
.L_x_92:
[----:B------:R-:W-:-:S05]  /*04a0*/  IADD3 R11, PT, PT, R17, R16, RZ ;  /* 0x00000010110b7210 */ /* 0x000fca0007ffe0ff */
[----:B------:R-:W-:-:S05]  /*04b0*/  IMAD.WIDE R10, R11, 0x8, R4 ;  /* 0x000000080b0a7825 */ /* 0x000fca00078e0204 */
[----:B------:R-:W2:Y:S01]  /*04c0*/  LDG.E.64 R8, desc[UR6][R10.64] ;  /* 0x000000060a087981 */ /* 0x000ea2000c1e1b00 */
[----:B------:R-:W0:Y:S01]  /*04d0*/  MUFU.RCP64H R17, 12 ;  /* 0x4028000000117908 */ /* 0x000e220000001800 */
[----:B------:R-:W-:Y:S01]  /*04e0*/  IMAD.MOV.U32 R20, RZ, RZ, 0x0 ;  /* 0x00000000ff147424 */ /* 0x000fe200078e00ff */
[----:B------:R-:W-:Y:S01]  /*04f0*/  BSSY.RECONVERGENT B0, `(.L_x_95) ;  /* 0x0000012000007945 */ /* 0x000fe20003800200 */
[----:B------:R-:W-:Y:S02]  /*0500*/  IMAD.MOV.U32 R21, RZ, RZ, 0x40280000 ;  /* 0x40280000ff157424 */ /* 0x000fe400078e00ff */
[----:B------:R-:W-:-:S06]  /*0510*/  IMAD.MOV.U32 R16, RZ, RZ, 0x1 ;  /* 0x00000001ff107424 */ /* 0x000fcc00078e00ff */
[----:B0-----:R-:W-:-:S08]  /*0520*/  DFMA R18, R16, -R20, 1 ;  /* 0x3ff000001012742b */ /* 0x001fd00000000814 */
[----:B------:R-:W-:-:S08]  /*0530*/  DFMA R18, R18, R18, R18 ;  /* 0x000000121212722b */ /* 0x000fd00000000012 */
[----:B------:R-:W-:-:S08]  /*0540*/  DFMA R18, R16, R18, R16 ;  /* 0x000000121012722b */ /* 0x000fd00000000010 */
[----:B------:R-:W-:-:S08]  /*0550*/  DFMA R16, R18, -R20, 1 ;  /* 0x3ff000001210742b */ /* 0x000fd00000000814 */
[----:B------:R-:W-:Y:S02]  /*0560*/  DFMA R16, R18, R16, R18 ;  /* 0x000000101210722b */ /* 0x000fe40000000012 */
[----:B--2---:R-:W-:-:S08]  /*0570*/  DADD R8, R8, R2 ;  /* 0x0000000008087229 */ /* 0x004fd00000000002 */
[----:B------:R-:W-:Y:S02]  /*0580*/  DMUL R2, R8, R16 ;  /* 0x0000001008027228 */ /* 0x000fe40000000000 */
[----:B------:R-:W-:-:S06]  /*0590*/  FSETP.GEU.AND P1, PT, |R9|, 6.5827683646048100446e-37, PT ;  /* 0x036000000900780b */ /* 0x000fcc0003f2e200 */
[----:B------:R-:W-:-:S08]  /*05a0*/  DFMA R10, R2, -12, R8 ;  /* 0xc0280000020a782b */ /* 0x000fd00000000008 */
[----:B------:R-:W-:-:S10]  /*05b0*/  DFMA R2, R16, R10, R2 ;  /* 0x0000000a1002722b */ /* 0x000fd40000000002 */
[----:B------:R-:W-:-:S05]  /*05c0*/  FFMA R10, RZ, 2.625, R3 ;  /* 0x40280000ff0a7823 */ /* 0x000fca0000000003 */
[----:B------:R-:W-:-:S13]  /*05d0*/  FSETP.GT.AND P0, PT, |R10|, 1.469367938527859385e-39, PT ;  /* 0x001000000a00780b */ /* 0x000fda0003f04200 */
[----:B------:R-:W-:Y:S05]  /*05e0*/  @P0 BRA P1, `(.L_x_96) ;  /* 0x0000000000080947 */ /* 0x000fea0000800000 */
[----:B------:R-:W-:-:S07]  /*05f0*/  MOV R24, 0x610 ;  /* 0x0000061000187802 */ /* 0x000fce0000000f00 */
[----:B-1----:R-:W-:Y:S05]  /*0600*/  CALL.REL.NOINC `($__internal_4_$__cuda_sm20_div_rn_f64_full) ;  /* 0x00000000001c7944 */ /* 0x002fea0003c00000 */
.L_x_96:
[----:B------:R-:W-:Y:S05]  /*0610*/  BSYNC.RECONVERGENT B0 ;  /* 0x0000000000007941 */ /* 0x000fea0003800200 */
.L_x_95:
[----:B-1----:R-:W-:-:S04]  /*0620*/  IMAD.WIDE R8, R13, 0x8, R6 ;  /* 0x000000080d087825 */ /* 0x002fc800078e0206 */
[----:B------:R-:W-:Y:S01]  /*0630*/  VIADD R13, R13, UR4 ;  /* 0x000000040d0d7c36 */ /* 0x000fe20008000000 */
[----:B------:R0:W-:Y:S04]  /*0640*/  STG.E.64 desc[UR6][R8.64], R2 ;  /* 0x0000000208007986 */ /* 0x0001e8000c101b06 */
[----:B------:R-:W-:-:S13]  /*0650*/  ISETP.GE.AND P0, PT, R13, UR10, PT ;  /* 0x0000000a0d007c0c */ /* 0x000fda000bf06270 */
[----:B0-----:R-:W-:Y:S05]  /*0660*/  @!P0 BRA `(.L_x_97) ;  /* 0xfffffff800ac8947 */ /* 0x001fea000383ffff */
[----:B------:R-:W-:Y:S05]  /*0670*/  EXIT ;  /* 0x000000000000794d */ /* 0x000fea0003800000 */
        .weak           $__internal_4_$__cuda_sm20_div_rn_f64_full
        .type           $__internal_4_$__cuda_sm20_div_rn_f64_full,@function
        .size           $__internal_4_$__cuda_sm20_div_rn_f64_full,(.L_x_449 - $__internal_4_$__cuda_sm20_div_rn_f64_full)
$__internal_4_$__cuda_sm20_div_rn_f64_full:
[----:B------:R-:W-:Y:S01]  /*0680*/  IMAD.MOV.U32 R3, RZ, RZ, 0x3ff80000 ;  /* 0x3ff80000ff037424 */ /* 0x000fe200078e00ff */
[C---:B------:R-:W-:Y:S01]  /*0690*/  FSETP.GEU.AND P1, PT, |R9|.reuse, 1.469367938527859385e-39, PT ;  /* 0x001000000900780b */ /* 0x040fe20003f2e200 */
[----:B------:R-:W-:Y:S01]  /*06a0*/  IMAD.MOV.U32 R2, RZ, RZ, 0x0 ;  /* 0x00000000ff027424 */ /* 0x000fe200078e00ff */
[----:B------:R-:W-:Y:S01]  /*06b0*/  LOP3.LUT R22, R9, 0x7ff00000, RZ, 0xc0, !PT ;  /* 0x7ff0000009167812 */ /* 0x000fe200078ec0ff */
[----:B------:R-:W0:Y:S01]  /*06c0*/  MUFU.RCP64H R17, R3 ;  /* 0x0000000300117308 */ /* 0x000e220000001800 */
[----:B------:R-:W-:Y:S01]  /*06d0*/  IMAD.MOV.U32 R16, RZ, RZ, 0x1 ;  /* 0x00000001ff107424 */ /* 0x000fe200078e00ff */
[----:B------:R-:W-:Y:S01]  /*06e0*/  BSSY.RECONVERGENT B1, `(.L_x_98) ;  /* 0x0000045000017945 */ /* 0x000fe20003800200 */
[----:B------:R-:W-:Y:S01]  /*06f0*/  IMAD.MOV.U32 R15, RZ, RZ, 0x1ca00000 ;  /* 0x1ca00000ff0f7424 */ /* 0x000fe200078e00ff */
[----:B------:R-:W-:Y:S01]  /*0700*/  ISETP.GE.U32.AND P0, PT, R22, 0x40200000, PT ;  /* 0x402000001600780c */ /* 0x000fe20003f06070 */
[----:B------:R-:W-:Y:S01]  /*0710*/  IMAD.MOV.U32 R23, RZ, RZ, 0x40200000 ;  /* 0x40200000ff177424 */ /* 0x000fe200078e00ff */
[----:B------:R-:W-:-:S02]  /*0720*/  MOV R26, R22 ;  /* 0x00000016001a7202 */ /* 0x000fc40000000f00 */
[----:B------:R-:W-:-:S04]  /*0730*/  SEL R15, R15, 0x63400000, !P0 ;  /* 0x634000000f0f7807 */ /* 0x000fc80004000000 */
[----:B------:R-:W-:-:S04]  /*0740*/  @!P1 LOP3.LUT R20, R15, 0x80000000, R9, 0xf8, !PT ;  /* 0x800000000f149812 */ /* 0x000fc800078ef809 */
[----:B------:R-:W-:Y:S01]  /*0750*/  @!P1 LOP3.LUT R21, R20, 0x100000, RZ, 0xfc, !PT ;  /* 0x0010000014159812 */ /* 0x000fe200078efcff */
[----:B0-----:R-:W-:Y:S01]  /*0760*/  DFMA R10, R16, -R2, 1 ;  /* 0x3ff00000100a742b */ /* 0x001fe20000000802 */
[----:B------:R-:W-:-:S07]  /*0770*/  @!P1 IMAD.MOV.U32 R20, RZ, RZ, RZ ;  /* 0x000000ffff149224 */ /* 0x000fce00078e00ff */
[----:B------:R-:W-:-:S08]  /*0780*/  DFMA R10, R10, R10, R10 ;  /* 0x0000000a0a0a722b */ /* 0x000fd0000000000a */
[----:B------:R-:W-:Y:S01]  /*0790*/  DFMA R16, R16, R10, R16 ;  /* 0x0000000a1010722b */ /* 0x000fe20000000010 */
[----:B------:R-:W-:Y:S01]  /*07a0*/  LOP3.LUT R11, R15, 0x800fffff, R9, 0xf8, !PT ;  /* 0x800fffff0f0b7812 */ /* 0x000fe200078ef809 */
[----:B------:R-:W-:-:S06]  /*07b0*/  IMAD.MOV.U32 R10, RZ, RZ, R8 ;  /* 0x000000ffff0a7224 */ /* 0x000fcc00078e0008 */
[----:B------:R-:W-:Y:S02]  /*07c0*/  DFMA R18, R16, -R2, 1 ;  /* 0x3ff000001012742b */ /* 0x000fe40000000802 */
[----:B------:R-:W-:-:S06]  /*07d0*/  @!P1 DFMA R10, R10, 2, -R20 ;  /* 0x400000000a0a982b */ /* 0x000fcc0000000814 */
[----:B------:R-:W-:-:S04]  /*07e0*/  DFMA R18, R16, R18, R16 ;  /* 0x000000121012722b */ /* 0x000fc80000000010 */
[----:B------:R-:W-:-:S04]  /*07f0*/  @!P1 LOP3.LUT R26, R11, 0x7ff00000, RZ, 0xc0, !PT ;  /* 0x7ff000000b1a9812 */ /* 0x000fc800078ec0ff */
[----:B------:R-:W-:Y:S01]  /*0800*/  DMUL R16, R18, R10 ;  /* 0x0000000a12107228 */ /* 0x000fe20000000000 */
[----:B------:R-:W-:-:S05]  /*0810*/  VIADD R25, R26, 0xffffffff ;  /* 0xffffffff1a197836 */ /* 0x000fca0000000000 */
[----:B------:R-:W-:Y:S01]  /*0820*/  ISETP.GT.U32.AND P0, PT, R25, 0x7feffffe, PT ;  /* 0x7feffffe1900780c */ /* 0x000fe20003f04070 */
[----:B------:R-:W-:Y:S01]  /*0830*/  VIADD R25, R23, 0xffffffff ;  /* 0xffffffff17197836 */ /* 0x000fe20000000000 */
[----:B------:R-:W-:-:S04]  /*0840*/  DFMA R20, R16, -R2, R10 ;  /* 0x800000021014722b */ /* 0x000fc8000000000a */
[----:B------:R-:W-:-:S04]  /*0850*/  ISETP.GT.U32.OR P0, PT, R25, 0x7feffffe, P0 ;  /* 0x7feffffe1900780c */ /* 0x000fc80000704470 */
[----:B------:R-:W-:-:S09]  /*0860*/  DFMA R20, R18, R20, R16 ;  /* 0x000000141214722b */ /* 0x000fd20000000010 */
[----:B------:R-:W-:Y:S05]  /*0870*/  @P0 BRA `(.L_x_99) ;  /* 0x0000000000680947 */ /* 0x000fea0003800000 */
[----:B------:R-:W-:Y:S02]  /*0880*/  IMAD.MOV.U32 R9, RZ, RZ, 0x40200000 ;  /* 0x40200000ff097424 */ /* 0x000fe400078e00ff */
[----:B------:R-:W-:-:S03]  /*0890*/  IMAD.MOV.U32 R8, RZ, RZ, RZ ;  /* 0x000000ffff087224 */ /* 0x000fc600078e00ff */
[----:B------:R-:W-:-:S04]  /*08a0*/  VIADDMNMX R22, R22, -R9, 0xb9600000, !PT ;  /* 0xb960000016167446 */ /* 0x000fc80007800909 */
[----:B------:R-:W-:-:S05]  /*08b0*/  VIMNMX R22, PT, PT, R22, 0x46a00000, PT ;  /* 0x46a0000016167848 */ /* 0x000fca0003fe0100 */
[----:B------:R-:W-:-:S04]  /*08c0*/  IMAD.IADD R15, R22, 0x1, -R15 ;  /* 0x00000001160f7824 */ /* 0x000fc800078e0a0f */
[----:B------:R-:W-:-:S06]  /*08d0*/  VIADD R9, R15, 0x7fe00000 ;  /* 0x7fe000000f097836 */ /* 0x000fcc0000000000 */
[----:B------:R-:W-:-:S10]  /*08e0*/  DMUL R16, R20, R8 ;  /* 0x0000000814107228 */ /* 0x000fd40000000000 */
[----:B------:R-:W-:-:S13]  /*08f0*/  FSETP.GTU.AND P0, PT, |R17|, 1.469367938527859385e-39, PT ;  /* 0x001000001100780b */ /* 0x000fda0003f0c200 */
[----:B------:R-:W-:Y:S05]  /*0900*/  @P0 BRA `(.L_x_100) ;  /* 0x0000000000880947 */ /* 0x000fea0003800000 */
[----:B------:R-:W-:Y:S01]  /*0910*/  DFMA R2, R20, -R2, R10 ;  /* 0x800000021402722b */ /* 0x000fe2000000000a */
[----:B------:R-:W-:-:S09]  /*0920*/  IMAD.MOV.U32 R8, RZ, RZ, RZ ;  /* 0x000000ffff087224 */ /* 0x000fd200078e00ff */
[C---:B------:R-:W-:Y:S02]  /*0930*/  FSETP.NEU.AND P0, PT, R3.reuse, RZ, PT ;  /* 0x000000ff0300720b */ /* 0x040fe40003f0d000 */
[----:B------:R-:W-:-:S04]  /*0940*/  LOP3.LUT R2, R3, 0x40280000, RZ, 0x3c, !PT ;  /* 0x4028000003027812 */ /* 0x000fc800078e3cff */
[----:B------:R-:W-:-:S04]  /*0950*/  LOP3.LUT R11, R2, 0x80000000, RZ, 0xc0, !PT ;  /* 0x80000000020b7812 */ /* 0x000fc800078ec0ff */
[----:B------:R-:W-:-:S03]  /*0960*/  LOP3.LUT R9, R11, R9, RZ, 0xfc, !PT ;  /* 0x000000090b097212 */ /* 0x000fc600078efcff */
        /* <DEDUP_REMOVED lines=11> */
.L_x_99:
[----:B------:R-:W-:-:S14]  /*0a20*/  DSETP.NAN.AND P0, PT, R8, R8, PT ;  /* 0x000000080800722a */ /* 0x000fdc0003f08000 */
[----:B------:R-:W-:Y:S05]  /*0a30*/  @P0 BRA `(.L_x_101) ;  /* 0x0000000000340947 */ /* 0x000fea0003800000 */
[----:B------:R-:W-:Y:S01]  /*0a40*/  ISETP.NE.AND P0, PT, R26, R23, PT ;  /* 0x000000171a00720c */ /* 0x000fe20003f05270 */
[----:B------:R-:W-:Y:S01]  /*0a50*/  IMAD.MOV.U32 R17, RZ, RZ, -0x80000 ;  /* 0xfff80000ff117424 */ /* 0x000fe200078e00ff */
[----:B------:R-:W-:-:S11]  /*0a60*/  MOV R16, 0x0 ;  /* 0x0000000000107802 */ /* 0x000fd60000000f00 */
[----:B------:R-:W-:Y:S05]  /*0a70*/  @!P0 BRA `(.L_x_100) ;  /* 0x00000000002c8947 */ /* 0x000fea0003800000 */
[----:B------:R-:W-:Y:S02]  /*0a80*/  ISETP.NE.AND P0, PT, R26, 0x7ff00000, PT ;  /* 0x7ff000001a00780c */ /* 0x000fe40003f05270 */
[----:B------:R-:W-:Y:S02]  /*0a90*/  LOP3.LUT R8, R9, 0x40280000, RZ, 0x3c, !PT ;  /* 0x4028000009087812 */ /* 0x000fe400078e3cff */
[----:B------:R-:W-:Y:S02]  /*0aa0*/  ISETP.EQ.OR P0, PT, R23, RZ, !P0 ;  /* 0x000000ff1700720c */ /* 0x000fe40004702670 */
[----:B------:R-:W-:-:S11]  /*0ab0*/  LOP3.LUT R17, R8, 0x80000000, RZ, 0xc0, !PT ;  /* 0x8000000008117812 */ /* 0x000fd600078ec0ff */
[----:B------:R-:W-:Y:S01]  /*0ac0*/  @P0 LOP3.LUT R2, R17, 0x7ff00000, RZ, 0xfc, !PT ;  /* 0x7ff0000011020812 */ /* 0x000fe200078efcff */
[----:B------:R-:W-:Y:S02]  /*0ad0*/  @!P0 IMAD.MOV.U32 R16, RZ, RZ, RZ ;  /* 0x000000ffff108224 */ /* 0x000fe400078e00ff */
[----:B------:R-:W-:Y:S02]  /*0ae0*/  @P0 IMAD.MOV.U32 R16, RZ, RZ, RZ ;  /* 0x000000ffff100224 */ /* 0x000fe400078e00ff */
[----:B------:R-:W-:Y:S01]  /*0af0*/  @P0 IMAD.MOV.U32 R17, RZ, RZ, R2 ;  /* 0x000000ffff110224 */ /* 0x000fe200078e0002 */
[----:B------:R-:W-:Y:S06]  /*0b00*/  BRA `(.L_x_100) ;  /* 0x0000000000087947 */ /* 0x000fec0003800000 */
.L_x_101:
[----:B------:R-:W-:Y:S01]  /*0b10*/  LOP3.LUT R17, R9, 0x80000, RZ, 0xfc, !PT ;  /* 0x0008000009117812 */ /* 0x000fe200078efcff */
[----:B------:R-:W-:-:S07]  /*0b20*/  IMAD.MOV.U32 R16, RZ, RZ, R8 ;  /* 0x000000ffff107224 */ /* 0x000fce00078e0008 */
.L_x_100:
[----:B------:R-:W-:Y:S05]  /*0b30*/  BSYNC.RECONVERGENT B1 ;  /* 0x0000000000017941 */ /* 0x000fea0003800200 */
.L_x_98:
[----:B------:R-:W-:Y:S02]  /*0b40*/  IMAD.MOV.U32 R25, RZ, RZ, 0x0 ;  /* 0x00000000ff197424 */ /* 0x000fe400078e00ff */
[----:B------:R-:W-:Y:S02]  /*0b50*/  IMAD.MOV.U32 R2, RZ, RZ, R16 ;  /* 0x000000ffff027224 */ /* 0x000fe400078e0010 */
[----:B------:R-:W-:Y:S01]  /*0b60*/  IMAD.MOV.U32 R3, RZ, RZ, R17 ;  /* 0x000000ffff037224 */ /* 0x000fe200078e0011 */
[----:B------:R-:W-:Y:S06]  /*0b70*/  RET.REL.NODEC R24 `(_Z22y_b_rhs_compact_on_gpuPdS_ii) ;  /* 0xfffffff418207950 */ /* 0x000fec0003c3ffff */
.L_x_102:
        /* <DEDUP_REMOVED lines=16> */
.L_x_449:


//--------------------- .text._Z22x_b_rhs_compact_on_gpuPdS_iii --------------------------
	.section	.text._Z22x_b_rhs_compact_on_gpuPdS_iii,"ax",@progbits
	.align	128
        .global         _Z22x_b_rhs_compact_on_gpuPdS_iii
        .type           _Z22x_b_rhs_compact_on_gpuPdS_iii,@function
        .size           _Z22x_b_rhs_compact_on_gpuPdS_iii,(.L_x_450 - _Z22x_b_rhs_compact_on_gpuPdS_iii)
        .other          _Z22x_b_rhs_compact_on_gpuPdS_iii,@"STO_CUDA_ENTRY STV_DEFAULT"
_Z22x_b_rhs_compact_on_gpuPdS_iii:
.text._Z22x_b_rhs_compact_on_gpuPdS_iii:
        /* <DEDUP_REMOVED lines=10> */
[----:B------:R-:W2:Y:S06]  /*00a0*/  LDCU UR6, c[0x0][0x370] ;  /* 0x00006e00ff0677ac */ /* 0x000eac0008000800 */
[----:B------:R-:W3:Y:S01]  /*00b0*/  LDC.64 R4, c[0x0][0x388] ;  /* 0x0000e200ff047b82 */ /* 0x000ee20000000a00 */
[----:B------:R-:W4:Y:S01]  /*00c0*/  LDCU UR7, c[0x0][0x394] ;  /* 0x00007280ff0777ac */ /* 0x000f220008000800 */
[----:B------:R-:W0:Y:S01]  /*00d0*/  LDCU.64 UR8, c[0x0][0x358] ;  /* 0x00006b00ff0877ac */ /* 0x000e220008000a00 */
[----:B------:R-:W0:Y:S01]  /*00e0*/  LDCU.64 UR12, c[0x0][0x380] ;  /* 0x00007000ff0c77ac */ /* 0x000e220008000a00 */
[----:B-1----:R-:W-:-:S02]  /*00f0*/  UIADD3 UR4, UPT, UPT, UR4, -0x1, URZ ;  /* 0xffffffff04047890 */ /* 0x002fc4000fffe0ff */
[----:B--2---:R-:W-:Y:S01]  /*0100*/  UIMAD UR5, UR5, UR6, URZ ;  /* 0x00000006050572a4 */ /* 0x004fe2000f8e02ff */
[----:B------:R-:W1:Y:S01]  /*0110*/  LDCU UR10, c[0x0][0x390] ;  /* 0x00007200ff0a77ac */ /* 0x000e620008000800 */
[----:B----4-:R-:W-:-:S12]  /*0120*/  UIMAD UR6, UR4, UR7, -UR7 ;  /* 0x00000007040672a4 */ /* 0x010fd8000f8e0a07 */
.L_x_108:
[----:B0-----:R-:W-:Y:S01]  /*0130*/  IABS R9, R0 ;  /* 0x0000000000097213 */ /* 0x001fe20000000000 */
[----:B------:R-:W-:Y:S03]  /*0140*/  BSSY.RECONVERGENT B0, `(.L_x_103) ;  /* 0x0000035000007945 */ /* 0x000fe60003800200 */
[----:B------:R-:W0:Y:S08]  /*0150*/  I2F.RP R6, R9 ;  /* 0x0000000900067306 */ /* 0x000e300000209400 */
[----:B0-----:R-:W0:Y:S02]  /*0160*/  MUFU.RCP R6, R6 ;  /* 0x0000000600067308 */ /* 0x001e240000001000 */
[----:B0-----:R-:W-:-:S06]  /*0170*/  VIADD R2, R6, 0xffffffe ;  /* 0x0ffffffe06027836 */ /* 0x001fcc0000000000 */
[----:B------:R0:W2:Y:S02]  /*0180*/  F2I.FTZ.U32.TRUNC.NTZ R3, R2 ;  /* 0x0000000200037305 */ /* 0x0000a4000021f000 */
[----:B0-----:R-:W-:Y:S02]  /*0190*/  IMAD.MOV.U32 R2, RZ, RZ, RZ ;  /* 0x000000ffff027224 */ /* 0x001fe400078e00ff */
[----:B--2---:R-:W-:-:S04]  /*01a0*/  IMAD.MOV R8, RZ, RZ, -R3 ;  /* 0x000000ffff087224 */ /* 0x004fc800078e0a03 */
        /* <DEDUP_REMOVED lines=9> */
[-C--:B------:R-:W-:Y:S01]  /*0240*/  @!P2 IADD3 R6, PT, PT, R6, -R9.reuse, RZ ;  /* 0x800000090606a210 */ /* 0x080fe20007ffe0ff */
[----:B------:R-:W-:Y:S01]  /*0250*/  @!P2 VIADD R3, R3, 0x1 ;  /* 0x000000010303a836 */ /* 0x000fe20000000000 */
[----:B------:R-:W-:Y:S02]  /*0260*/  ISETP.NE.AND P2, PT, R0, RZ, PT ;  /* 0x000000ff0000720c */ /* 0x000fe40003f45270 */
[----:B------:R-:W-:-:S13]  /*0270*/  ISETP.GE.U32.AND P0, PT, R6, R9, PT ;  /* 0x000000090600720c */ /* 0x000fda0003f06070 */
[----:B------:R-:W-:-:S04]  /*0280*/  @P0 VIADD R3, R3, 0x1 ;  /* 0x0000000103030836 */ /* 0x000fc80000000000 */
[----:B------:R-:W-:-:S05]  /*0290*/  IMAD.MOV.U32 R17, RZ, RZ, R3 ;  /* 0x000000ffff117224 */ /* 0x000fca00078e0003 */
[----:B------:R-:W-:Y:S02]  /*02a0*/  @!P1 IADD3 R17, PT, PT, -R17, RZ, RZ ;  /* 0x000000ff11119210 */ /* 0x000fe40007ffe1ff */
[----:B------:R-:W-:-:S04]  /*02b0*/  @!P2 LOP3.LUT R17, RZ, R0, RZ, 0x33, !PT ;  /* 0x00000000ff11a212 */ /* 0x000fc800078e33ff */
[----:B------:R-:W-:Y:S01]  /*02c0*/  ISETP.NE.AND P0, PT, R17, RZ, PT ;  /* 0x000000ff1100720c */ /* 0x000fe20003f05270 */
[----:B------:R-:W-:-:S04]  /*02d0*/  IMAD.MOV R2, RZ, RZ, -R17 ;  /* 0x000000ffff027224 */ /* 0x000fc800078e0a11 */
[----:B------:R-:W-:-:S08]  /*02e0*/  IMAD R19, R0, R2, R7 ;  /* 0x0000000200137224 */ /* 0x000fd000078e0207 */
[----:B------:R-:W-:Y:S05]  /*02f0*/  @P0 BRA `(.L_x_104) ;  /* 0x0000000000200947 */ /* 0x000fea0003800000 */
[----:B------:R-:W-:Y:S02]  /*0300*/  IMAD.U32 R8, RZ, RZ, UR12 ;  /* 0x0000000cff087e24 */ /* 0x000fe4000f8e00ff */
[----:B------:R-:W-:Y:S02]  /*0310*/  IMAD.U32 R9, RZ, RZ, UR13 ;  /* 0x0000000dff097e24 */ /* 0x000fe4000f8e00ff */
[----:B------:R-:W-:-:S06]  /*0320*/  IMAD.WIDE R10, R19, 0x8, R8 ;  /* 0x00000008130a7825 */ /* 0x000fcc00078e0208 */
[----:B------:R-:W2:Y:S01]  /*0330*/  LDG.E.64 R10, desc[UR8][R10.64] ;  /* 0x000000080a0a7981 */ /* 0x000ea2000c1e1b00 */
[----:B------:R-:W0:Y:S02]  /*0340*/  LDCU UR7, c[0x0][0x394] ;  /* 0x00007280ff0777ac */ /* 0x000e240008000800 */
[----:B0-----:R-:W-:Y:S01]  /*0350*/  MOV R6, UR7 ;  /* 0x0000000700067c02 */ /* 0x001fe20008000f00 */
[----:B--2---:R-:W-:Y:S01]  /*0360*/  DMUL R2, R10, 10 ;  /* 0x402400000a027828 */ /* 0x004fe20000000000 */
[----:B------:R-:W-:Y:S10]  /*0370*/  BRA `(.L_x_105) ;  /* 0x0000000000447947 */ /* 0x000ff40003800000 */
.L_x_104:
[----:B------:R-:W-:-:S13]  /*0380*/  ISETP.NE.AND P0, PT, R17, UR4, PT ;  /* 0x0000000411007c0c */ /* 0x000fda000bf05270 */
[----:B------:R-:W-:Y:S02]  /*0390*/  @!P0 IMAD.U32 R8, RZ, RZ, UR12 ;  /* 0x0000000cff088e24 */ /* 0x000fe4000f8e00ff */
[----:B------:R-:W-:Y:S02]  /*03a0*/  @!P0 IMAD.U32 R9, RZ, RZ, UR13 ;  /* 0x0000000dff098e24 */ /* 0x000fe4000f8e00ff */
[----:B------:R-:W-:Y:S02]  /*03b0*/  @!P0 IMAD R11, R0, UR4, R19 ;  /* 0x00000004000b8c24 */ /* 0x000fe4000f8e0213 */
[----:B------:R-:W-:Y:S02]  /*03c0*/  @P0 IMAD.IADD R13, R7, 0x1, R0 ;  /* 0x00000001070d0824 */ /* 0x000fe400078e0200 */
[----:B------:R-:W-:Y:S01]  /*03d0*/  @!P0 IMAD.WIDE R10, R11, 0x8, R8 ;  /* 0x000000080b0a8825 */ /* 0x000fe200078e0208 */
[----:B------:R-:W-:-:S03]  /*03e0*/  @P0 MOV R8, UR12 ;  /* 0x0000000c00080c02 */ /* 0x000fc60008000f00 */
[----:B------:R-:W-:Y:S02]  /*03f0*/  @P0 IMAD.U32 R9, RZ, RZ, UR13 ;  /* 0x0000000dff090e24 */ /* 0x000fe4000f8e00ff */
[----:B------:R-:W2:Y:S01]  /*0400*/  @!P0 LDG.E.64 R10, desc[UR8][R10.64] ;  /* 0x000000080a0a8981 */ /* 0x000ea2000c1e1b00 */
[----:B------:R-:W-:-:S04]  /*0410*/  @P0 IMAD.WIDE R12, R13, 0x8, R8 ;  /* 0x000000080d0c0825 */ /* 0x000fc800078e0208 */
[----:B------:R-:W-:Y:S02]  /*0420*/  @P0 IMAD.WIDE R14, R7, 0x8, R8 ;  /* 0x00000008070e0825 */ /* 0x000fe400078e0208 */
[----:B------:R-:W4:Y:S04]  /*0430*/  @P0 LDG.E.64 R12, desc[UR8][R12.64] ;  /* 0x000000080c0c0981 */ /* 0x000f28000c1e1b00 */
[----:B------:R-:W4:Y:S01]  /*0440*/  @P0 LDG.E.64 R14, desc[UR8][R14.64] ;  /* 0x000000080e0e0981 */ /* 0x000f22000c1e1b00 */
[----:B------:R-:W-:Y:S02]  /*0450*/  @!P0 IMAD.U32 R6, RZ, RZ, UR6 ;  /* 0x00000006ff068e24 */ /* 0x000fe4000f8e00ff */
[----:B------:R-:W-:Y:S01]  /*0460*/  @P0 IMAD R6, R17, R0, -R0 ;  /* 0x0000000011060224 */ /* 0x000fe200078e0a00 */
[----:B--2---:R-:W-:-:S02]  /*0470*/  @!P0 DMUL R2, R10, 10 ;  /* 0x402400000a028828 */ /* 0x004fc40000000000 */
[----:B----4-:R-:W-:-:S11]  /*0480*/  @P0 DFMA R2, R14, 10, R12 ;  /* 0x402400000e02082b */ /* 0x010fd6000000000c */
.L_x_105:
[----:B-1----:R-:W-:Y:S05]  /*0490*/  BSYNC.RECONVERGENT B0 ;  /* 0x0000000000007941 */ /* 0x002fea0003800200 */
.L_x_103:
[----:B------:R-:W-:-:S04]  /*04a0*/  IMAD.IADD R11, R19, 0x1, R6 ;  /* 0x00000001130b7824 */ /* 0x000fc800078e0206 */
[----:B------:R-:W-:-:S05]  /*04b0*/  IMAD.WIDE R10, R11, 0x8, R8 ;  /* 0x000000080b0a7825 */ /* 0x000fca00078e0208 */
[----:B------:R-:W2:Y:S01]  /*04c0*/  LDG.E.64 R8, desc[UR8][R10.64] ;  /* 0x000000080a087981 */ /* 0x000ea2000c1e1b00 */
[----:B------:R-:W0:Y:S01]  /*04d0*/  MUFU.RCP64H R13, 12 ;  /* 0x40280000000d7908 */ /* 0x000e220000001800 */
[----:B------:R-:W-:Y:S01]  /*04e0*/  MOV R16, 0x0 ;  /* 0x0000000000107802 */ /* 0x000fe20000000f00 */
[----:B------:R-:W-:Y:S01]  /*04f0*/  IMAD.MOV.U32 R17, RZ, RZ, 0x40280000 ;  /* 0x40280000ff117424 */ /* 0x000fe200078e00ff */
[----:B------:R-:W-:Y:S01]  /*0500*/  BSSY.RECONVERGENT B0, `(.L_x_106) ;  /* 0x0000013000007945 */ /* 0x000fe20003800200 */
        /* <DEDUP_REMOVED lines=15> */
[----:B---3--:R-:W-:Y:S05]  /*0600*/  CALL.REL.NOINC `($__internal_5_$__cuda_sm20_div_rn_f64_full) ;  /* 0x0000000000247944 */ /* 0x008fea0003c00000 */
[----:B------:R-:W-:Y:S01]  /*0610*/  IMAD.MOV.U32 R2, RZ, RZ, R12 ;  /* 0x000000ffff027224 */ /* 0x000fe200078e000c */
[----:B------:R-:W-:-:S07]  /*0620*/  MOV R3, R13 ;  /* 0x0000000d00037202 */ /* 0x000fce0000000f00 */
.L_x_107:
[----:B------:R-:W-:Y:S05]  /*0630*/  BSYNC.RECONVERGENT B0 ;  /* 0x0000000000007941 */ /* 0x000fea0003800200 */
.L_x_106:
[----:B---3--:R-:W-:-:S04]  /*0640*/  IMAD.WIDE R8, R7, 0x8, R4 ;  /* 0x0000000807087825 */ /* 0x008fc800078e0204 */
[----:B------:R-:W-:Y:S01]  /*0650*/  VIADD R7, R7, UR5 ;  /* 0x0000000507077c36 */ /* 0x000fe20008000000 */
[----:B------:R2:W-:Y:S04]  /*0660*/  STG.E.64 desc[UR8][R8.64], R2 ;  /* 0x0000000208007986 */ /* 0x0005e8000c101b08 */
[----:B------:R-:W-:-:S13]  /*0670*/  ISETP.GE.AND P0, PT, R7, UR10, PT ;  /* 0x0000000a07007c0c */ /* 0x000fda000bf06270 */
[----:B--2---:R-:W-:Y:S05]  /*0680*/  @!P0 BRA `(.L_x_108) ;  /* 0xfffffff800a88947 */ /* 0x004fea000383ffff */
[----:B------:R-:W-:Y:S05]  /*0690*/  EXIT ;  /* 0x000000000000794d */ /* 0x000fea0003800000 */
        .weak           $__internal_5_$__cuda_sm20_div_rn_f64_full
        .type           $__internal_5_$__cuda_sm20_div_rn_f64_full,@function
        .size           $__internal_5_$__cuda_sm20_div_rn_f64_full,(.L_x_450 - $__internal_5_$__cuda_sm20_div_rn_f64_full)
$__internal_5_$__cuda_sm20_div_rn_f64_full:
[----:B------:R-:W-:Y:S02]  /*06a0*/  IMAD.MOV.U32 R3, RZ, RZ, 0x3ff80000 ;  /* 0x3ff80000ff037424 */ /* 0x000fe400078e00ff */
[----:B------:R-:W-:Y:S02]  /*06b0*/  HFMA2 R10, -RZ, RZ, 0, 5.9604644775390625e-08 ;  /* 0x00000001ff0a7431 */ /* 0x000fe400000001ff */
[----:B------:R-:W-:Y:S01]  /*06c0*/  IMAD.MOV.U32 R2, RZ, RZ, 0x0 ;  /* 0x00000000ff027424 */ /* 0x000fe200078e00ff */
[----:B------:R-:W-:Y:S01]  /*06d0*/  FSETP.GEU.AND P1, PT, |R9|, 1.469367938527859385e-39, PT ;  /* 0x001000000900780b */ /* 0x000fe20003f2e200 */
[----:B------:R-:W0:Y:S01]  /*06e0*/  MUFU.RCP64H R11, R3 ;  /* 0x00000003000b7308 */ /* 0x000e220000001800 */
[----:B------:R-:W-:Y:S01]  /*06f0*/  IMAD.MOV.U32 R21, RZ, RZ, 0x40200000 ;  /* 0x40200000ff157424 */ /* 0x000fe200078e00ff */
[----:B------:R-:W-:Y:S03]  /*0700*/  BSSY.RECONVERGENT B1, `(.L_x_109) ;  /* 0x0000045000017945 */ /* 0x000fe60003800200 */
[----:B------:R-:W-:Y:S01]  /*0710*/  VIADD R23, R21, 0xffffffff ;  /* 0xffffffff15177836 */ /* 0x000fe20000000000 */
[----:B0-----:R-:W-:-:S08]  /*0720*/  DFMA R12, R10, -R2, 1 ;  /* 0x3ff000000a0c742b */ /* 0x001fd00000000802 */
[----:B------:R-:W-:Y:S01]  /*0730*/  DFMA R14, R12, R12, R12 ;  /* 0x0000000c0c0e722b */ /* 0x000fe2000000000c */
[----:B------:R-:W-:Y:S01]  /*0740*/  LOP3.LUT R12, R9, 0x7ff00000, RZ, 0xc0, !PT ;  /* 0x7ff00000090c7812 */ /* 0x000fe200078ec0ff */
[----:B------:R-:W-:-:S03]  /*0750*/  IMAD.MOV.U32 R13, RZ, RZ, 0x1ca00000 ;  /* 0x1ca00000ff0d7424 */ /* 0x000fc600078e00ff */
[----:B------:R-:W-:-:S03]  /*0760*/  ISETP.GE.U32.AND P0, PT, R12, 0x40200000, PT ;  /* 0x402000000c00780c */ /* 0x000fc60003f06070 */
[----:B------:R-:W-:Y:S01]  /*0770*/  DFMA R16, R10, R14, R10 ;  /* 0x0000000e0a10722b */ /* 0x000fe2000000000a */
[----:B------:R-:W-:Y:S01]  /*0780*/  MOV R20, R12 ;  /* 0x0000000c00147202 */ /* 0x000fe20000000f00 */
[----:B------:R-:W-:Y:S01]  /*0790*/  IMAD.MOV.U32 R10, RZ, RZ, R8 ;  /* 0x000000ffff0a7224 */ /* 0x000fe200078e0008 */
[----:B------:R-:W-:-:S04]  /*07a0*/  SEL R13, R13, 0x63400000, !P0 ;  /* 0x634000000d0d7807 */ /* 0x000fc80004000000 */
[C-C-:B------:R-:W-:Y:S01]  /*07b0*/  @!P1 LOP3.LUT R14, R13.reuse, 0x80000000, R9.reuse, 0xf8, !PT ;  /* 0x800000000d0e9812 */ /* 0x140fe200078ef809 */
[----:B------:R-:W-:Y:S01]  /*07c0*/  DFMA R18, R16, -R2, 1 ;  /* 0x3ff000001012742b */ /* 0x000fe20000000802 */
[----:B------:R-:W-:Y:S02]  /*07d0*/  LOP3.LUT R11, R13, 0x800fffff, R9, 0xf8, !PT ;  /* 0x800fffff0d0b7812 */ /* 0x000fe400078ef809 */
[----:B------:R-:W-:Y:S01]  /*07e0*/  @!P1 LOP3.LUT R15, R14, 0x100000, RZ, 0xfc, !PT ;  /* 0x001000000e0f9812 */ /* 0x000fe200078efcff */
[----:B------:R-:W-:-:S06]  /*07f0*/  @!P1 IMAD.MOV.U32 R14, RZ, RZ, RZ ;  /* 0x000000ffff0e9224 */ /* 0x000fcc00078e00ff */
[----:B------:R-:W-:Y:S02]  /*0800*/  @!P1 DFMA R10, R10, 2, -R14 ;  /* 0x400000000a0a982b */ /* 0x000fe4000000080e */
[----:B------:R-:W-:-:S08]  /*0810*/  DFMA R14, R16, R18, R16 ;  /* 0x00000012100e722b */ /* 0x000fd00000000010 */
[----:B------:R-:W-:Y:S01]  /*0820*/  @!P1 LOP3.LUT R20, R11, 0x7ff00000, RZ, 0xc0, !PT ;  /* 0x7ff000000b149812 */ /* 0x000fe200078ec0ff */
[----:B------:R-:W-:-:S04]  /*0830*/  DMUL R16, R14, R10 ;  /* 0x0000000a0e107228 */ /* 0x000fc80000000000 */
[----:B------:R-:W-:-:S04]  /*0840*/  VIADD R22, R20, 0xffffffff ;  /* 0xffffffff14167836 */ /* 0x000fc80000000000 */
[----:B------:R-:W-:Y:S01]  /*0850*/  DFMA R18, R16, -R2, R10 ;  /* 0x800000021012722b */ /* 0x000fe2000000000a */
[----:B------:R-:W-:-:S04]  /*0860*/  ISETP.GT.U32.AND P0, PT, R22, 0x7feffffe, PT ;  /* 0x7feffffe1600780c */ /* 0x000fc80003f04070 */
[----:B------:R-:W-:-:S03]  /*0870*/  ISETP.GT.U32.OR P0, PT, R23, 0x7feffffe, P0 ;  /* 0x7feffffe1700780c */ /* 0x000fc60000704470 */
[----:B------:R-:W-:-:S10]  /*0880*/  DFMA R14, R14, R18, R16 ;  /* 0x000000120e0e722b */ /* 0x000fd40000000010 */
[----:B------:R-:W-:Y:S05]  /*0890*/  @P0 BRA `(.L_x_110) ;  /* 0x0000000000680947 */ /* 0x000fea0003800000 */
[----:B------:R-:W-:Y:S01]  /*08a0*/  MOV R9, 0x40200000 ;  /* 0x4020000000097802 */ /* 0x000fe20000000f00 */
        /* <DEDUP_REMOVED lines=9> */
[----:B------:R-:W-:-:S09]  /*0940*/  MOV R8, RZ ;  /* 0x000000ff00087202 */ /* 0x000fd20000000f00 */
[C---:B------:R-:W-:Y:S02]  /*0950*/  FSETP.NEU.AND P0, PT, R3.reuse, RZ, PT ;  /* 0x000000ff0300720b */ /* 0x040fe40003f0d000 */
[----:B------:R-:W-:-:S04]  /*0960*/  LOP3.LUT R2, R3, 0x40280000, RZ, 0x3c, !PT ;  /* 0x4028000003027812 */ /* 0x000fc800078e3cff */
[----:B------:R-:W-:-:S04]  /*0970*/  LOP3.LUT R11, R2, 0x80000000, RZ, 0xc0, !PT ;  /* 0x80000000020b7812 */ /* 0x000fc800078ec0ff */
[----:B------:R-:W-:-:S03]  /*0980*/  LOP3.LUT R9, R11, R9, RZ, 0xfc, !PT ;  /* 0x000000090b097212 */ /* 0x000fc600078efcff */
[----:B------:R-:W-:Y:S05]  /*0990*/  @!P0 BRA `(.L_x_111) ;  /* 0x00000000006c8947 */ /* 0x000fea0003800000 */
[----:B------:R-:W-:Y:S01]  /*09a0*/  IMAD.MOV R3, RZ, RZ, -R16 ;  /* 0x000000ffff037224 */ /* 0x000fe200078e0a10 */
[----:B------:R-:W-:Y:S01]  /*09b0*/  DMUL.RP R8, R14, R8 ;  /* 0x000000080e087228 */ /* 0x000fe20000008000 */
[----:B------:R-:W-:-:S06]  /*09c0*/  IMAD.MOV.U32 R2, RZ, RZ, RZ ;  /* 0x000000ffff027224 */ /* 0x000fcc00078e00ff */
[----:B------:R-:W-:-:S03]  /*09d0*/  DFMA R2, R12, -R2, R14 ;  /* 0x800000020c02722b */ /* 0x000fc6000000000e */
[----:B------:R-:W-:-:S03]  /*09e0*/  LOP3.LUT R11, R9, R11, RZ, 0x3c, !PT ;  /* 0x0000000b090b7212 */ /* 0x000fc600078e3cff */
[----:B------:R-:W-:-:S04]  /*09f0*/  IADD3 R2, PT, PT, -R16, -0x43300000, RZ ;  /* 0xbcd0000010027810 */ /* 0x000fc80007ffe1ff */
[----:B------:R-:W-:-:S04]  /*0a00*/  FSETP.NEU.AND P0, PT, |R3|, R2, PT ;  /* 0x000000020300720b */ /* 0x000fc80003f0d200 */
[----:B------:R-:W-:Y:S02]  /*0a10*/  FSEL R12, R8, R12, !P0 ;  /* 0x0000000c080c7208 */ /* 0x000fe40004000000 */
[----:B------:R-:W-:Y:S01]  /*0a20*/  FSEL R13, R11, R13, !P0 ;  /* 0x0000000d0b0d7208 */ /* 0x000fe20004000000 */
[----:B------:R-:W-:Y:S06]  /*0a30*/  BRA `(.L_x_111) ;  /* 0x0000000000447947 */ /* 0x000fec0003800000 */
.L_x_110:
[----:B------:R-:W-:-:S14]  /*0a40*/  DSETP.NAN.AND P0, PT, R8, R8, PT ;  /* 0x000000080800722a */ /* 0x000fdc0003f08000 */
[----:B------:R-:W-:Y:S05]  /*0a50*/  @P0 BRA `(.L_x_112) ;  /* 0x0000000000340947 */ /* 0x000fea0003800000 */
[----:B------:R-:W-:Y:S01]  /*0a60*/  ISETP.NE.AND P0, PT, R20, R21, PT ;  /* 0x000000151400720c */ /* 0x000fe20003f05270 */
[----:B------:R-:W-:Y:S01]  /*0a70*/  IMAD.MOV.U32 R12, RZ, RZ, 0x0 ;  /* 0x00000000ff0c7424 */ /* 0x000fe200078e00ff */
        /* <DEDUP_REMOVED lines=11> */
.L_x_112:
[----:B------:R-:W-:Y:S02]  /*0b30*/  LOP3.LUT R13, R9, 0x80000, RZ, 0xfc, !PT ;  /* 0x00080000090d7812 */ /* 0x000fe400078efcff */
[----:B------:R-:W-:-:S07]  /*0b40*/  MOV R12, R8 ;  /* 0x00000008000c7202 */ /* 0x000fce0000000f00 */
.L_x_111:
[----:B------:R-:W-:Y:S05]  /*0b50*/  BSYNC.RECONVERGENT B1 ;  /* 0x0000000000017941 */ /* 0x000fea0003800200 */
.L_x_109:
[----:B------:R-:W-:Y:S02]  /*0b60*/  IMAD.MOV.U32 R2, RZ, RZ, R6 ;  /* 0x000000ffff027224 */ /* 0x000fe400078e0006 */
[----:B------:R-:W-:-:S04]  /*0b70*/  IMAD.MOV.U32 R3, RZ, RZ, 0x0 ;  /* 0x00000000ff037424 */ /* 0x000fc800078e00ff */
[----:B------:R-:W-:Y:S05]  /*0b80*/  RET.REL.NODEC R2 `(_Z22x_b_rhs_compact_on_gpuPdS_iii) ;  /* 0xfffffff4021c7950 */ /* 0x000fea0003c3ffff */
.L_x_113:
        /* <DEDUP_REMOVED lines=15> */
.L_x_450:


//--------------------- .text._Z14y_b_RHS_on_gpuPdS_S_S_S_iiddd --------------------------
	.section	.text._Z14y_b_RHS_on_gpuPdS_S_S_S_iiddd,"ax",@progbits
	.align	128
        .global         _Z14y_b_RHS_on_gpuPdS_S_S_S_iiddd
        .type           _Z14y_b_RHS_on_gpuPdS_S_S_S_iiddd,@function
        .size           _Z14y_b_RHS_on_gpuPdS_S_S_S_iiddd,(.L_x_467 - _Z14y_b_RHS_on_gpuPdS_S_S_S_iiddd)
        .other          _Z14y_b_RHS_on_gpuPdS_S_S_S_iiddd,@"STO_CUDA_ENTRY STV_DEFAULT"
_Z14y_b_RHS_on_gpuPdS_S_S_S_iiddd:
.text._Z14y_b_RHS_on_gpuPdS_S_S_S_iiddd:
        /* <DEDUP_REMOVED lines=9> */
[----:B------:R-:W1:Y:S01]  /*0090*/  LDCU.64 UR8, c[0x0][0x3c0] ;  /* 0x00007800ff0877ac */ /* 0x000e620008000a00 */
[----:B------:R-:W2:Y:S06]  /*00a0*/  LDCU UR5, c[0x0][0x370] ;  /* 0x00006e00ff0577ac */ /* 0x000eac0008000800 */
[----:B------:R-:W3:Y:S01]  /*00b0*/  LDC.64 R14, c[0x0][0x3b0] ;  /* 0x0000ec00ff0e7b82 */ /* 0x000ee20000000a00 */
[----:B------:R-:W4:Y:S01]  /*00c0*/  LDCU.64 UR6, c[0x0][0x358] ;  /* 0x00006b00ff0677ac */ /* 0x000f220008000a00 */
[----:B------:R-:W0:Y:S06]  /*00d0*/  LDCU UR10, c[0x0][0x3a8] ;  /* 0x00007500ff0a77ac */ /* 0x000e2c0008000800 */
[----:B------:R-:W5:Y:S01]  /*00e0*/  LDC.64 R12, c[0x0][0x3b8] ;  /* 0x0000ee00ff0c7b82 */ /* 0x000f620000000a00 */
[----:B--2---:R-:W-:Y:S01]  /*00f0*/  UIMAD UR4, UR4, UR5, URZ ;  /* 0x00000005040472a4 */ /* 0x004fe2000f8e02ff */
[----:B0-----:R-:W-:-:S06]  /*0100*/  IABS R0, R4 ;  /* 0x0000000400007213 */ /* 0x001fcc0000000000 */
[----:B------:R-:W0:Y:S01]  /*0110*/  LDC R2, c[0x0][0x3ac] ;  /* 0x0000eb00ff027b82 */ /* 0x000e220000000800 */
[C---:B------:R-:W-:Y:S01]  /*0120*/  ISETP.NE.AND P0, PT, R4.reuse, RZ, PT ;  /* 0x000000ff0400720c */ /* 0x040fe20003f05270 */
[----:B------:R-:W2:Y:S01]  /*0130*/  I2F.RP R3, R0 ;  /* 0x0000000000037306 */ /* 0x000ea20000209400 */
[----:B------:R-:W-:Y:S02]  /*0140*/  IADD3 R5, PT, PT, R4, 0x1, RZ ;  /* 0x0000000104057810 */ /* 0x000fe40007ffe0ff */
[----:B------:R-:W-:Y:S01]  /*0150*/  LOP3.LUT R4, RZ, R4, RZ, 0x33, !PT ;  /* 0x00000004ff047212 */ /* 0x000fe200078e33ff */
[----:B---3--:R-:W-:Y:S02]  /*0160*/  DMUL R14, R14, 0.5 ;  /* 0x3fe000000e0e7828 */ /* 0x008fe40000000000 */
[----:B------:R-:W3:Y:S01]  /*0170*/  LDC.64 R6, c[0x0][0x3a0] ;  /* 0x0000e800ff067b82 */ /* 0x000ee20000000a00 */
[----:B-----5:R-:W-:-:S07]  /*0180*/  DMUL R12, R12, 0.5 ;  /* 0x3fe000000c0c7828 */ /* 0x020fce0000000000 */
[----:B------:R-:W0:Y:S01]  /*0190*/  LDC.64 R8, c[0x0][0x390] ;  /* 0x0000e400ff087b82 */ /* 0x000e220000000a00 */
[----:B-1----:R-:W-:Y:S01]  /*01a0*/  DMUL R14, R14, UR8 ;  /* 0x000000080e0e7c28 */ /* 0x002fe20008000000 */
[----:B--2---:R-:W1:Y:S06]  /*01b0*/  MUFU.RCP R3, R3 ;  /* 0x0000000300037308 */ /* 0x004e6c0000001000 */
[----:B------:R-:W2:Y:S01]  /*01c0*/  LDC.64 R10, c[0x0][0x398] ;  /* 0x0000e600ff0a7b82 */ /* 0x000ea20000000a00 */
[----:B-1----:R-:W-:-:S04]  /*01d0*/  IADD3 R16, PT, PT, R3, 0xffffffe, RZ ;  /* 0x0ffffffe03107810 */ /* 0x002fc80007ffe0ff */
[----:B------:R1:W5:Y:S02]  /*01e0*/  F2I.FTZ.U32.TRUNC.NTZ R17, R16 ;  /* 0x0000001000117305 */ /* 0x000364000021f000 */
[----:B-1----:R-:W-:Y:S01]  /*01f0*/  IMAD.MOV.U32 R16, RZ, RZ, RZ ;  /* 0x000000ffff107224 */ /* 0x002fe200078e00ff */
[----:B-----5:R-:W-:-:S05]  /*0200*/  IADD3 R3, PT, PT, RZ, -R17, RZ ;  /* 0x80000011ff037210 */ /* 0x020fca0007ffe0ff */
[----:B------:R-:W-:-:S04]  /*0210*/  IMAD R3, R3, R0, RZ ;  /* 0x0000000003037224 */ /* 0x000fc800078e02ff */
[----:B---34-:R-:W-:-:S07]  /*0220*/  IMAD.HI.U32 R3, R17, R3, R16 ;  /* 0x0000000311037227 */ /* 0x018fce00078e0010 */
.L_x_114:
[----:B------:R-:W-:Y:S01]  /*0230*/  IABS R16, R29 ;  /* 0x0000001d00107213 */ /* 0x000fe20000000000 */
[----:B------:R-:W-:Y:S01]  /*0240*/  IMAD.WIDE R22, R29, 0x8, R6 ;  /* 0x000000081d167825 */ /* 0x000fe200078e0206 */
[----:B01----:R-:W-:-:S03]  /*0250*/  IABS R20, R2 ;  /* 0x0000000200147213 */ /* 0x003fc60000000000 */
[----:B------:R-:W-:Y:S02]  /*0260*/  IMAD.HI.U32 R18, R3, R16, RZ ;  /* 0x0000001003127227 */ /* 0x000fe400078e00ff */
[----:B------:R-:W3:Y:S02]  /*0270*/  LDG.E.64 R22, desc[UR6][R22.64] ;  /* 0x0000000616167981 */ /* 0x000ee4000c1e1b00 */
[----:B------:R-:W-:-:S04]  /*0280*/  IMAD.MOV R17, RZ, RZ, -R18 ;  /* 0x000000ffff117224 */ /* 0x000fc800078e0a12 */
[----:B------:R-:W-:Y:S01]  /*0290*/  IMAD R17, R20, R17, R16 ;  /* 0x0000001114117224 */ /* 0x000fe200078e0210 */
[----:B------:R-:W-:-:S04]  /*02a0*/  LOP3.LUT R16, R29, R2, RZ, 0x3c, !PT ;  /* 0x000000021d107212 */ /* 0x000fc800078e3cff */
[----:B------:R-:W-:Y:S02]  /*02b0*/  ISETP.GT.U32.AND P2, PT, R0, R17, PT ;  /* 0x000000110000720c */ /* 0x000fe40003f44070 */
[----:B------:R-:W-:-:S11]  /*02c0*/  ISETP.GE.AND P3, PT, R16, RZ, PT ;  /* 0x000000ff1000720c */ /* 0x000fd60003f66270 */
[----:B------:R-:W-:Y:S01]  /*02d0*/  @!P2 IADD3 R17, PT, PT, R17, -R20, RZ ;  /* 0x800000141111a210 */ /* 0x000fe20007ffe0ff */
[----:B------:R-:W-:Y:S02]  /*02e0*/  @!P2 VIADD R18, R18, 0x1 ;  /* 0x000000011212a836 */ /* 0x000fe40000000000 */
[----:B--2---:R-:W-:Y:S01]  /*02f0*/  IMAD.WIDE R20, R29, 0x8, R10 ;  /* 0x000000081d147825 */ /* 0x004fe200078e020a */
[----:B------:R-:W-:Y:S02]  /*0300*/  ISETP.GE.U32.AND P1, PT, R17, R0, PT ;  /* 0x000000001100720c */ /* 0x000fe40003f26070 */
[----:B------:R-:W0:Y:S03]  /*0310*/  LDC.64 R16, c[0x0][0x388] ;  /* 0x0000e200ff107b82 */ /* 0x000e260000000a00 */
[----:B------:R-:W3:Y:S08]  /*0320*/  LDG.E.64 R20, desc[UR6][R20.64] ;  /* 0x0000000614147981 */ /* 0x000ef0000c1e1b00 */
[----:B------:R-:W-:-:S05]  /*0330*/  @P1 IADD3 R18, PT, PT, R18, 0x1, RZ ;  /* 0x0000000112121810 */ /* 0x000fca0007ffe0ff */
[----:B------:R-:W-:-:S05]  /*0340*/  @!P3 IMAD.MOV R18, RZ, RZ, -R18 ;  /* 0x000000ffff12b224 */ /* 0x000fca00078e0a12 */
[----:B------:R-:W-:-:S04]  /*0350*/  SEL R18, R4, R18, !P0 ;  /* 0x0000001204127207 */ /* 0x000fc80004000000 */
[----:B------:R-:W-:-:S05]  /*0360*/  IADD3 R19, PT, PT, -R18, RZ, RZ ;  /* 0x000000ff12137210 */ /* 0x000fca0007ffe1ff */
[----:B------:R-:W-:-:S04]  /*0370*/  IMAD R19, R2, R19, R29 ;  /* 0x0000001302137224 */ /* 0x000fc800078e021d */
[----:B------:R-:W-:Y:S02]  /*0380*/  IMAD R19, R5, R18, R19 ;  /* 0x0000001205137224 */ /* 0x000fe400078e0213 */
[----:B0-----:R-:W-:-:S04]  /*0390*/  IMAD.WIDE R16, R29, 0x8, R16 ;  /* 0x000000081d107825 */ /* 0x001fc800078e0210 */
[----:B------:R-:W-:Y:S02]  /*03a0*/  IMAD.WIDE R24, R19, 0x8, R8 ;  /* 0x0000000813187825 */ /* 0x000fe400078e0208 */
[----:B------:R-:W2:Y:S04]  /*03b0*/  LDG.E.64 R16, desc[UR6][R16.64] ;  /* 0x0000000610107981 */ /* 0x000ea8000c1e1b00 */
[----:B------:R-:W4:Y:S04]  /*03c0*/  LDG.E.64 R18, desc[UR6][R24.64+0x8] ;  /* 0x0000080618127981 */ /* 0x000f28000c1e1b00 */
[----:B------:R-:W4:Y:S01]  /*03d0*/  LDG.E.64 R26, desc[UR6][R24.64] ;  /* 0x00000006181a7981 */ /* 0x000f22000c1e1b00 */
[----:B---3--:R-:W-:Y:S01]  /*03e0*/  DADD R22, R20, R22 ;  /* 0x0000000014167229 */ /* 0x008fe20000000016 */
[----:B------:R-:W0:Y:S02]  /*03f0*/  LDC.64 R20, c[0x0][0x380] ;  /* 0x0000e000ff147b82 */ /* 0x000e240000000a00 */
[----:B0-----:R-:W-:-:S05]  /*0400*/  IMAD.WIDE R20, R29, 0x8, R20 ;  /* 0x000000081d147825 */ /* 0x001fca00078e0214 */
[----:B--2---:R-:W-:Y:S02]  /*0410*/  DFMA R16, R12, R22, R16 ;  /* 0x000000160c10722b */ /* 0x004fe40000000010 */
[----:B----4-:R-:W-:Y:S01]  /*0420*/  DADD R18, R18, -R26 ;  /* 0x0000000012127229 */ /* 0x010fe2000000081a */
[----:B------:R-:W-:-:S07]  /*0430*/  VIADD R29, R29, UR4 ;  /* 0x000000041d1d7c36 */ /* 0x000fce0008000000 */
[----:B------:R-:W-:Y:S01]  /*0440*/  DFMA R18, R14, R18, R16 ;  /* 0x000000120e12722b */ /* 0x000fe20000000010 */
[----:B------:R-:W-:-:S06]  /*0450*/  ISETP.GE.AND P1, PT, R29, UR10, PT ;  /* 0x0000000a1d007c0c */ /* 0x000fcc000bf26270 */
[----:B------:R1:W-:Y:S07]  /*0460*/  STG.E.64 desc[UR6][R20.64], R18 ;  /* 0x0000001214007986 */ /* 0x0003ee000c101b06 */
[----:B------:R-:W-:Y:S05]  /*0470*/  @!P1 BRA `(.L_x_114) ;  /* 0xfffffffc006c9947 */ /* 0x000fea000383ffff */
[----:B------:R-:W-:Y:S05]  /*0480*/  EXIT ;  /* 0x000000000000794d */ /* 0x000fea0003800000 */
.L_x_115:
        /* <DEDUP_REMOVED lines=15> */
.L_x_467:


//--------------------- .text._Z14y_A_LHS_on_gpuPdS_S_iidd --------------------------
	.section	.text._Z14y_A_LHS_on_gpuPdS_S_iidd,"ax",@progbits
	.align	128
        .global         _Z14y_A_LHS_on_gpuPdS_S_iidd
        .type           _Z14y_A_LHS_on_gpuPdS_S_iidd,@function
        .size           _Z14y_A_LHS_on_gpuPdS_S_iidd,(.L_x_468 - _Z14y_A_LHS_on_gpuPdS_S_iidd)
        .other          _Z14y_A_LHS_on_gpuPdS_S_iidd,@"STO_CUDA_ENTRY STV_DEFAULT"
_Z14y_A_LHS_on_gpuPdS_S_iidd:
.text._Z14y_A_LHS_on_gpuPdS_S_iidd:
        /* <DEDUP_REMOVED lines=8> */
[----:B------:R-:W0:Y:S01]  /*0080*/  LDC.64 R4, c[0x0][0x3a0] ;  /* 0x0000e800ff047b82 */ /* 0x000e220000000a00 */
[----:B------:R-:W1:Y:S01]  /*0090*/  LDCU UR5, c[0x0][0x370] ;  /* 0x00006e00ff0577ac */ /* 0x000e620008000800 */
[----:B------:R-:W-:Y:S01]  /*00a0*/  UMOV UR12, 0xaaaaaaab ;  /* 0xaaaaaaab000c7882 */ /* 0x000fe20000000000 */
[----:B------:R-:W-:Y:S01]  /*00b0*/  UMOV UR13, 0x3feaaaaa ;  /* 0x3feaaaaa000d7882 */ /* 0x000fe20000000000 */
[----:B------:R-:W-:-:S04]  /*00c0*/  UMOV UR10, 0x55555555 ;  /* 0x55555555000a7882 */ /* 0x000fc80000000000 */
[----:B------:R-:W2:Y:S01]  /*00d0*/  LDC.64 R6, c[0x0][0x3a8] ;  /* 0x0000ea00ff067b82 */ /* 0x000ea20000000a00 */
[----:B------:R-:W-:Y:S01]  /*00e0*/  UMOV UR11, 0x3fb55555 ;  /* 0x3fb55555000b7882 */ /* 0x000fe20000000000 */
[----:B------:R-:W3:Y:S06]  /*00f0*/  LDCU.64 UR6, c[0x0][0x358] ;  /* 0x00006b00ff0677ac */ /* 0x000eec0008000a00 */
[----:B------:R-:W4:Y:S01]  /*0100*/  LDC.64 R16, c[0x0][0x390] ;  /* 0x0000e400ff107b82 */ /* 0x000f220000000a00 */
[----:B-1----:R-:W-:-:S07]  /*0110*/  UIMAD UR4, UR4, UR5, URZ ;  /* 0x00000005040472a4 */ /* 0x002fce000f8e02ff */
[----:B------:R-:W1:Y:S01]  /*0120*/  LDC.64 R12, c[0x0][0x380] ;  /* 0x0000e000ff0c7b82 */ /* 0x000e620000000a00 */
[----:B0-----:R-:W-:-:S07]  /*0130*/  DMUL R2, R4, -0.5 ;  /* 0xbfe0000004027828 */ /* 0x001fce0000000000 */
[----:B------:R-:W0:Y:S01]  /*0140*/  LDC.64 R14, c[0x0][0x388] ;  /* 0x0000e200ff0e7b82 */ /* 0x000e220000000a00 */
[-C--:B--2---:R-:W-:Y:S02]  /*0150*/  DFMA R4, R4, R6.reuse, UR12 ;  /* 0x0000000c04047e2b */ /* 0x084fe40008000006 */
[----:B---3--:R-:W-:-:S11]  /*0160*/  DFMA R2, R2, R6, UR10 ;  /* 0x0000000a02027e2b */ /* 0x008fd60008000006 */
.L_x_116:
[----:B-1----:R-:W-:-:S04]  /*0170*/  IMAD.WIDE R6, R0, 0x8, R12 ;  /* 0x0000000800067825 */ /* 0x002fc800078e020c */
[C---:B0-----:R-:W-:Y:S01]  /*0180*/  IMAD.WIDE R8, R0.reuse, 0x8, R14 ;  /* 0x0000000800087825 */ /* 0x041fe200078e020e */
[----:B------:R2:W-:Y:S03]  /*0190*/  STG.E.64 desc[UR6][R6.64], R2 ;  /* 0x0000000206007986 */ /* 0x0005e6000c101b06 */
[C---:B----4-:R-:W-:Y:S01]  /*01a0*/  IMAD.WIDE R10, R0.reuse, 0x8, R16 ;  /* 0x00000008000a7825 */ /* 0x050fe200078e0210 */
[----:B------:R2:W-:Y:S01]  /*01b0*/  STG.E.64 desc[UR6][R8.64], R4 ;  /* 0x0000000408007986 */ /* 0x0005e2000c101b06 */
[----:B------:R-:W-:-:S03]  /*01c0*/  IADD3 R0, PT, PT, R0, UR4, RZ ;  /* 0x0000000400007c10 */ /* 0x000fc6000fffe0ff */
[----:B------:R2:W-:Y:S01]  /*01d0*/  STG.E.64 desc[UR6][R10.64], R2 ;  /* 0x000000020a007986 */ /* 0x0005e2000c101b06 */
[----:B------:R-:W-:-:S13]  /*01e0*/  ISETP.GE.AND P0, PT, R0, UR8, PT ;  /* 0x0000000800007c0c */ /* 0x000fda000bf06270 */
[----:B--2---:R-:W-:Y:S05]  /*01f0*/  @!P0 BRA `(.L_x_116) ;  /* 0xfffffffc00dc8947 */ /* 0x004fea000383ffff */
[----:B------:R-:W-:Y:S05]  /*0200*/  EXIT ;  /* 0x000000000000794d */ /* 0x000fea0003800000 */
.L_x_117:
        /* <DEDUP_REMOVED lines=15> */
.L_x_468:


//--------------------- .text._Z14x_b_RHS_on_gpuPdS_S_S_S_iiddd --------------------------
	.section	.text._Z14x_b_RHS_on_gpuPdS_S_S_S_iiddd,"ax",@progbits
	.align	128
        .global         _Z14x_b_RHS_on_gpuPdS_S_S_S_iiddd
        .type           _Z14x_b_RHS_on_gpuPdS_S_S_S_iiddd,@function
        .size           _Z14x_b_RHS_on_gpuPdS_S_S_S_iiddd,(.L_x_469 - _Z14x_b_RHS_on_gpuPdS_S_S_S_iiddd)
        .other          _Z14x_b_RHS_on_gpuPdS_S_S_S_iiddd,@"STO_CUDA_ENTRY STV_DEFAULT"
_Z14x_b_RHS_on_gpuPdS_S_S_S_iiddd:
.text._Z14x_b_RHS_on_gpuPdS_S_S_S_iiddd:
        /* <DEDUP_REMOVED lines=9> */
[----:B------:R-:W1:Y:S01]  /*0090*/  LDCU.64 UR10, c[0x0][0x3c0] ;  /* 0x00007800ff0a77ac */ /* 0x000e620008000a00 */
[----:B------:R-:W2:Y:S06]  /*00a0*/  LDCU UR5, c[0x0][0x370] ;  /* 0x00006e00ff0577ac */ /* 0x000eac0008000800 */
[----:B------:R-:W3:Y:S01]  /*00b0*/  LDC.64 R12, c[0x0][0x3b8] ;  /* 0x0000ee00ff0c7b82 */ /* 0x000ee20000000a00 */
[----:B------:R-:W4:Y:S01]  /*00c0*/  LDCU.64 UR6, c[0x0][0x358] ;  /* 0x00006b00ff0677ac */ /* 0x000f220008000a00 */
[----:B------:R-:W0:Y:S06]  /*00d0*/  LDCU UR9, c[0x0][0x3ac] ;  /* 0x00007580ff0977ac */ /* 0x000e2c0008000800 */
[----:B------:R-:W4:Y:S01]  /*00e0*/  LDC.64 R2, c[0x0][0x3a0] ;  /* 0x0000e800ff027b82 */ /* 0x000f220000000a00 */
[----:B--2---:R-:W-:-:S07]  /*00f0*/  UIMAD UR4, UR4, UR5, URZ ;  /* 0x00000005040472a4 */ /* 0x004fce000f8e02ff */
[----:B------:R-:W2:Y:S01]  /*0100*/  LDC.64 R4, c[0x0][0x390] ;  /* 0x0000e400ff047b82 */ /* 0x000ea20000000a00 */
[----:B0-----:R-:W-:-:S07]  /*0110*/  DMUL R14, R14, 0.25 ;  /* 0x3fd000000e0e7828 */ /* 0x001fce0000000000 */
[----:B------:R-:W0:Y:S01]  /*0120*/  LDC.64 R6, c[0x0][0x398] ;  /* 0x0000e600ff067b82 */ /* 0x000e220000000a00 */
[----:B---3--:R-:W-:Y:S02]  /*0130*/  DMUL R12, R12, 0.25 ;  /* 0x3fd000000c0c7828 */ /* 0x008fe40000000000 */
[----:B-1----:R-:W-:-:S05]  /*0140*/  DMUL R14, R14, UR10 ;  /* 0x0000000a0e0e7c28 */ /* 0x002fca0008000000 */
[----:B------:R-:W1:Y:S08]  /*0150*/  LDC.64 R8, c[0x0][0x380] ;  /* 0x0000e000ff087b82 */ /* 0x000e700000000a00 */
[----:B----4-:R-:W3:Y:S02]  /*0160*/  LDC.64 R10, c[0x0][0x388] ;  /* 0x0000e200ff0a7b82 */ /* 0x010ee40000000a00 */
.L_x_118:
[C---:B0-----:R-:W-:Y:S01]  /*0170*/  IMAD.WIDE R18, R23.reuse, 0x8, R6 ;  /* 0x0000000817127825 */ /* 0x041fe200078e0206 */
[----:B------:R-:W-:-:S03]  /*0180*/  IADD3 R25, PT, PT, R23, UR9, RZ ;  /* 0x0000000917197c10 */ /* 0x000fc6000fffe0ff */
[C---:B------:R-:W-:Y:S02]  /*0190*/  IMAD.WIDE R16, R23.reuse, 0x8, R2 ;  /* 0x0000000817107825 */ /* 0x040fe400078e0202 */
[----:B------:R-:W4:Y:S02]  /*01a0*/  LDG.E.64 R18, desc[UR6][R18.64] ;  /* 0x0000000612127981 */ /* 0x000f24000c1e1b00 */
[C---:B---3--:R-:W-:Y:S02]  /*01b0*/  IMAD.WIDE R20, R23.reuse, 0x8, R10 ;  /* 0x0000000817147825 */ /* 0x048fe400078e020a */
[----:B------:R-:W4:Y:S02]  /*01c0*/  LDG.E.64 R16, desc[UR6][R16.64] ;  /* 0x0000000610107981 */ /* 0x000f24000c1e1b00 */
[--C-:B--2---:R-:W-:Y:S02]  /*01d0*/  IMAD.WIDE R26, R23, 0x8, R4.reuse ;  /* 0x00000008171a7825 */ /* 0x104fe400078e0204 */
[----:B------:R-:W2:Y:S02]  /*01e0*/  LDG.E.64 R20, desc[UR6][R20.64] ;  /* 0x0000000614147981 */ /* 0x000ea4000c1e1b00 */
[----:B------:R-:W-:-:S02]  /*01f0*/  IMAD.WIDE R24, R25, 0x8, R4 ;  /* 0x0000000819187825 */ /* 0x000fc400078e0204 */
[----:B------:R-:W3:Y:S04]  /*0200*/  LDG.E.64 R26, desc[UR6][R26.64] ;  /* 0x000000061a1a7981 */ /* 0x000ee8000c1e1b00 */
[----:B------:R-:W3:Y:S01]  /*0210*/  LDG.E.64 R24, desc[UR6][R24.64] ;  /* 0x0000000618187981 */ /* 0x000ee2000c1e1b00 */
[----:B----4-:R-:W-:-:S08]  /*0220*/  DADD R28, R18, R16 ;  /* 0x00000000121c7229 */ /* 0x010fd00000000010 */
[----:B--2---:R-:W-:Y:S02]  /*0230*/  DFMA R28, R12, R28, R20 ;  /* 0x0000001c0c1c722b */ /* 0x004fe40000000014 */
[----:B---3--:R-:W-:Y:S01]  /*0240*/  DADD R24, R24, -R26 ;  /* 0x0000000018187229 */ /* 0x008fe2000000081a */
[----:B-1----:R-:W-:-:S07]  /*0250*/  IMAD.WIDE R16, R23, 0x8, R8 ;  /* 0x0000000817107825 */ /* 0x002fce00078e0208 */
[----:B------:R-:W-:Y:S01]  /*0260*/  DFMA R28, R14, R24, R28 ;  /* 0x000000180e1c722b */ /* 0x000fe2000000001c */
[----:B------:R-:W-:-:S06]  /*0270*/  IADD3 R23, PT, PT, R23, UR4, RZ ;  /* 0x0000000417177c10 */ /* 0x000fcc000fffe0ff */
[----:B------:R4:W-:Y:S01]  /*0280*/  STG.E.64 desc[UR6][R16.64], R28 ;  /* 0x0000001c10007986 */ /* 0x0009e2000c101b06 */
[----:B------:R-:W-:-:S13]  /*0290*/  ISETP.GE.AND P0, PT, R23, UR8, PT ;  /* 0x0000000817007c0c */ /* 0x000fda000bf06270 */
[----:B----4-:R-:W-:Y:S05]  /*02a0*/  @!P0 BRA `(.L_x_118) ;  /* 0xfffffffc00b08947 */ /* 0x010fea000383ffff */
[----:B------:R-:W-:Y:S05]  /*02b0*/  EXIT ;  /* 0x000000000000794d */ /* 0x000fea0003800000 */
.L_x_119:
        /* <DEDUP_REMOVED lines=12> */
.L_x_469:


//--------------------- .text._Z14x_A_LHS_on_gpuPdS_S_iidd --------------------------
	.section	.text._Z14x_A_LHS_on_gpuPdS_S_iidd,"ax",@progbits
	.align	128
        .global         _Z14x_A_LHS_on_gpuPdS_S_iidd
        .type           _Z14x_A_LHS_on_gpuPdS_S_iidd,@function
        .size           _Z14x_A_LHS_on_gpuPdS_S_iidd,(.L_x_470 - _Z14x_A_LHS_on_gpuPdS_S_iidd)
        .other          _Z14x_A_LHS_on_gpuPdS_S_iidd,@"STO_CUDA_ENTRY STV_DEFAULT"
_Z14x_A_LHS_on_gpuPdS_S_iidd:
.text._Z14x_A_LHS_on_gpuPdS_S_iidd:
        /* <DEDUP_REMOVED lines=19> */
[C---:B0-----:R-:W-:Y:S02]  /*0130*/  DMUL R2, R4.reuse, -0.25 ;  /* 0xbfd0000004027828 */ /* 0x041fe40000000000 */
[----:B------:R-:W-:-:S05]  /*0140*/  DMUL R4, R4, 0.5 ;  /* 0x3fe0000004047828 */ /* 0x000fca0000000000 */
[----:B------:R-:W0:Y:S01]  /*0150*/  LDC.64 R14, c[0x0][0x388] ;  /* 0x0000e200ff0e7b82 */ /* 0x000e220000000a00 */
[-C--:B--2---:R-:W-:Y:S02]  /*0160*/  DFMA R2, R2, R6.reuse, UR10 ;  /* 0x0000000a02027e2b */ /* 0x084fe40008000006 */
[----:B---3--:R-:W-:-:S11]  /*0170*/  DFMA R4, R4, R6, UR12 ;  /* 0x0000000c04047e2b */ /* 0x008fd60008000006 */
.L_x_120:
        /* <DEDUP_REMOVED lines=10> */
.L_x_121:
        /* <DEDUP_REMOVED lines=14> */
.L_x_470:


//--------------------- .text._Z15dcdy_bar_on_gpuPdS_S_S_iiid --------------------------
	.section	.text._Z15dcdy_bar_on_gpuPdS_S_S_iiid,"ax",@progbits
	.align	128
        .global         _Z15dcdy_bar_on_gpuPdS_S_S_iiid
        .type           _Z15dcdy_bar_on_gpuPdS_S_S_iiid,@function
        .size           _Z15dcdy_bar_on_gpuPdS_S_S_iiid,(.L_x_452 - _Z15dcdy_bar_on_gpuPdS_S_S_iiid)
        .other          _Z15dcdy_bar_on_gpuPdS_S_S_iiid,@"STO_CUDA_ENTRY STV_DEFAULT"
_Z15dcdy_bar_on_gpuPdS_S_S_iiid:
.text._Z15dcdy_bar_on_gpuPdS_S_S_iiid:
        /* <DEDUP_REMOVED lines=8> */
[----:B------:R-:W0:Y:S02]  /*0080*/  LDC.64 R4, c[0x0][0x3b0] ;  /* 0x0000ec00ff047b82 */ /* 0x000e240000000a00 */
[----:B0-----:R-:W-:-:S06]  /*0090*/  DMUL R4, R4, 12 ;  /* 0x4028000004047828 */ /* 0x001fcc0000000000 */
[----:B------:R-:W0:Y:S04]  /*00a0*/  MUFU.RCP64H R3, R5 ;  /* 0x0000000500037308 */ /* 0x000e280000001800 */
[----:B------:R-:W-:-:S05]  /*00b0*/  VIADD R2, R5, 0x300402 ;  /* 0x0030040205027836 */ /* 0x000fca0000000000 */
[----:B------:R-:W-:Y:S01]  /*00c0*/  FSETP.GEU.AND P0, PT, |R2|, 5.8789094863358348022e-39, PT ;  /* 0x004004020200780b */ /* 0x000fe20003f0e200 */
[----:B0-----:R-:W-:-:S08]  /*00d0*/  DFMA R6, -R4, R2, 1 ;  /* 0x3ff000000406742b */ /* 0x001fd00000000102 */
[----:B------:R-:W-:-:S08]  /*00e0*/  DFMA R6, R6, R6, R6 ;  /* 0x000000060606722b */ /* 0x000fd00000000006 */
[----:B------:R-:W-:Y:S01]  /*00f0*/  DFMA R6, R2, R6, R2 ;  /* 0x000000060206722b */ /* 0x000fe20000000002 */
[----:B------:R-:W-:-:S07]  /*0100*/  IMAD.MOV.U32 R2, RZ, RZ, R0 ;  /* 0x000000ffff027224 */ /* 0x000fce00078e0000 */
[----:B------:R-:W-:-:S08]  /*0110*/  DFMA R8, -R4, R6, 1 ;  /* 0x3ff000000408742b */ /* 0x000fd00000000106 */
[----:B------:R-:W-:Y:S01]  /*0120*/  DFMA R8, R6, R8, R6 ;  /* 0x000000080608722b */ /* 0x000fe20000000006 */
[----:B------:R-:W-:Y:S10]  /*0130*/  @P0 BRA `(.L_x_122) ;  /* 0x0000000000100947 */ /* 0x000ff40003800000 */
[----:B------:R-:W-:-:S05]  /*0140*/  LOP3.LUT R0, R5, 0x7fffffff, RZ, 0xc0, !PT ;  /* 0x7fffffff05007812 */ /* 0x000fca00078ec0ff */
[----:B------:R-:W-:Y:S01]  /*0150*/  VIADD R8, R0, 0xfff00000 ;  /* 0xfff0000000087836 */ /* 0x000fe20000000000 */
[----:B------:R-:W-:-:S07]  /*0160*/  MOV R0, 0x180 ;  /* 0x0000018000007802 */ /* 0x000fce0000000f00 */
[----:B------:R-:W-:Y:S05]  /*0170*/  CALL.REL.NOINC `($__internal_6_$__cuda_sm20_dblrcp_rn_slowpath_v3) ;  /* 0x0000000c000c7944 */ /* 0x000fea0003c00000 */
.L_x_122:
[----:B------:R-:W0:Y:S01]  /*0180*/  LDC R4, c[0x0][0x3a8] ;  /* 0x0000ea00ff047b82 */ /* 0x000e220000000800 */
[----:B------:R-:W1:Y:S01]  /*0190*/  LDCU.64 UR8, c[0x0][0x358] ;  /* 0x00006b00ff0877ac */ /* 0x000e620008000a00 */
[----:B------:R-:W2:Y:S01]  /*01a0*/  LDCU UR10, c[0x0][0x3a8] ;  /* 0x00007500ff0a77ac */ /* 0x000ea20008000800 */
[----:B------:R-:W3:Y:S01]  /*01b0*/  LDCU UR7, c[0x0][0x3b4] ;  /* 0x00007680ff0777ac */ /* 0x000ee20008000800 */
[----:B------:R-:W4:Y:S01]  /*01c0*/  LDCU UR11, c[0x0][0x3a0] ;  /* 0x00007400ff0b77ac */ /* 0x000f220008000800 */
[C---:B0-----:R-:W-:Y:S02]  /*01d0*/  VIADD R3, R4.reuse, 0x1 ;  /* 0x0000000104037836 */ /* 0x041fe40000000000 */
[----:B-1234-:R-:W-:-:S07]  /*01e0*/  VIADD R4, R4, 0xfffffffe ;  /* 0xfffffffe04047836 */ /* 0x01efce0000000000 */
.L_x_134:
[----:B01----:R-:W0:Y:S02]  /*01f0*/  LDC.64 R6, c[0x0][0x398] ;  /* 0x0000e600ff067b82 */ /* 0x003e240000000a00 */
[----:B0-----:R-:W-:-:S06]  /*0200*/  IMAD.WIDE R6, R2, 0x8, R6 ;  /* 0x0000000802067825 */ /* 0x001fcc00078e0206 */
[----:B------:R-:W2:Y:S01]  /*0210*/  LDG.E.64 R6, desc[UR8][R6.64] ;  /* 0x0000000806067981 */ /* 0x000ea2000c1e1b00 */
[-C--:B------:R-:W-:Y:S01]  /*0220*/  IABS R5, R3.reuse ;  /* 0x0000000300057213 */ /* 0x080fe20000000000 */
[----:B------:R-:W-:Y:S01]  /*0230*/  BSSY.RECONVERGENT B0, `(.L_x_123) ;  /* 0x00000b1000007945 */ /* 0x000fe20003800200 */
[----:B------:R-:W-:Y:S02]  /*0240*/  IABS R14, R3 ;  /* 0x00000003000e7213 */ /* 0x000fe40000000000 */
[----:B------:R-:W0:Y:S08]  /*0250*/  I2F.RP R0, R5 ;  /* 0x0000000500007306 */ /* 0x000e300000209400 */
[----:B0-----:R-:W0:Y:S02]  /*0260*/  MUFU.RCP R0, R0 ;  /* 0x0000000000007308 */ /* 0x001e240000001000 */
[----:B0-----:R-:W-:-:S02]  /*0270*/  VIADD R10, R0, 0xffffffe ;  /* 0x0ffffffe000a7836 */ /* 0x001fc40000000000 */
[----:B------:R-:W-:-:S04]  /*0280*/  IMAD.MOV R0, RZ, RZ, -R14 ;  /* 0x000000ffff007224 */ /* 0x000fc800078e0a0e */
[----:B------:R0:W1:Y:S02]  /*0290*/  F2I.FTZ.U32.TRUNC.NTZ R11, R10 ;  /* 0x0000000a000b7305 */ /* 0x000064000021f000 */
[----:B0-----:R-:W-:Y:S02]  /*02a0*/  IMAD.MOV.U32 R10, RZ, RZ, RZ ;  /* 0x000000ffff0a7224 */ /* 0x001fe400078e00ff */
[----:B-1----:R-:W-:-:S04]  /*02b0*/  IMAD.MOV R12, RZ, RZ, -R11 ;  /* 0x000000ffff0c7224 */ /* 0x002fc800078e0a0b */
[----:B------:R-:W-:Y:S01]  /*02c0*/  IMAD R13, R12, R5, RZ ;  /* 0x000000050c0d7224 */ /* 0x000fe200078e02ff */
[----:B------:R-:W-:-:S03]  /*02d0*/  IABS R12, R2 ;  /* 0x00000002000c7213 */ /* 0x000fc60000000000 */
[----:B------:R-:W-:-:S06]  /*02e0*/  IMAD.HI.U32 R11, R11, R13, R10 ;  /* 0x0000000d0b0b7227 */ /* 0x000fcc00078e000a */
[----:B------:R-:W-:-:S04]  /*02f0*/  IMAD.HI.U32 R13, R11, R12, RZ ;  /* 0x0000000c0b0d7227 */ /* 0x000fc800078e00ff */
[----:B------:R-:W-:-:S05]  /*0300*/  IMAD R0, R13, R0, R12 ;  /* 0x000000000d007224 */ /* 0x000fca00078e020c */
[----:B------:R-:W-:-:S13]  /*0310*/  ISETP.GT.U32.AND P2, PT, R5, R0, PT ;  /* 0x000000000500720c */ /* 0x000fda0003f44070 */
[----:B------:R-:W-:Y:S02]  /*0320*/  @!P2 IMAD.IADD R0, R0, 0x1, -R5 ;  /* 0x000000010000a824 */ /* 0x000fe400078e0a05 */
[----:B------:R-:W-:Y:S01]  /*0330*/  @!P2 VIADD R13, R13, 0x1 ;  /* 0x000000010d0da836 */ /* 0x000fe20000000000 */
[----:B------:R-:W-:Y:S02]  /*0340*/  ISETP.NE.AND P2, PT, R3, RZ, PT ;  /* 0x000000ff0300720c */ /* 0x000fe40003f45270 */
[----:B------:R-:W-:Y:S02]  /*0350*/  ISETP.GE.U32.AND P1, PT, R0, R5, PT ;  /* 0x000000050000720c */ /* 0x000fe40003f26070 */
[----:B------:R-:W-:-:S04]  /*0360*/  LOP3.LUT R0, R2, R3, RZ, 0x3c, !PT ;  /* 0x0000000302007212 */ /* 0x000fc800078e3cff */
[----:B------:R-:W-:-:S07]  /*0370*/  ISETP.GE.AND P0, PT, R0, RZ, PT ;  /* 0x000000ff0000720c */ /* 0x000fce0003f06270 */
[----:B------:R-:W-:-:S06]  /*0380*/  @P1 IADD3 R13, PT, PT, R13, 0x1, RZ ;  /* 0x000000010d0d1810 */ /* 0x000fcc0007ffe0ff */
[----:B------:R-:W-:Y:S01]  /*0390*/  @!P0 IMAD.MOV R13, RZ, RZ, -R13 ;  /* 0x000000ffff0d8224 */ /* 0x000fe200078e0a0d */
[----:B------:R-:W-:Y:S01]  /*03a0*/  @!P2 LOP3.LUT R13, RZ, R3, RZ, 0x33, !PT ;  /* 0x00000003ff0da212 */ /* 0x000fe200078e33ff */
[----:B--2---:R-:W-:-:S14]  /*03b0*/  DSETP.GTU.AND P1, PT, |R6|, 1, PT ;  /* 0x3ff000000600742a */ /* 0x004fdc0003f2c200 */
[----:B------:R-:W-:Y:S05]  /*03c0*/  @P1 BRA `(.L_x_124) ;  /* 0x0000000800501947 */ /* 0x000fea0003800000 */
[----:B------:R-:W0:Y:S01]  /*03d0*/  LDC.64 R14, c[0x0][0x3b0] ;  /* 0x0000ec00ff0e7b82 */ /* 0x000e220000000a00 */
[----:B------:R-:W0:Y:S01]  /*03e0*/  MUFU.RCP64H R11, UR7 ;  /* 0x00000007000b7d08 */ /* 0x000e220008001800 */
[----:B------:R-:W-:Y:S01]  /*03f0*/  UMOV UR4, 0xfffffff7 ;  /* 0xfffffff700047882 */ /* 0x000fe20000000000 */
[----:B------:R-:W-:Y:S01]  /*0400*/  UMOV UR5, 0x3fefffff ;  /* 0x3fefffff00057882 */ /* 0x000fe20000000000 */
[----:B------:R-:W-:Y:S01]  /*0410*/  IMAD.MOV.U32 R10, RZ, RZ, 0x1 ;  /* 0x00000001ff0a7424 */ /* 0x000fe200078e00ff */
[----:B------:R-:W-:Y:S01]  /*0420*/  DSETP.MAX.AND P0, P1, R6, -UR4, PT ;  /* 0x8000000406007e2a */ /* 0x000fe2000b90f000 */
[----:B------:R-:W-:Y:S01]  /*0430*/  UMOV UR6, UR5 ;  /* 0x0000000500067c82 */ /* 0x000fe20008000000 */
[----:B------:R-:W-:Y:S01]  /*0440*/  IMAD.MOV.U32 R0, RZ, RZ, R6 ;  /* 0x000000ffff007224 */ /* 0x000fe200078e0006 */
[----:B------:R-:W-:Y:S01]  /*0450*/  BSSY.RECONVERGENT B1, `(.L_x_125) ;  /* 0x0000020000017945 */ /* 0x000fe20003800200 */
[----:B------:R-:W-:Y:S02]  /*0460*/  IMAD.U32 R5, RZ, RZ, UR6 ;  /* 0x00000006ff057e24 */ /* 0x000fe4000f8e00ff */
[----:B------:R-:W-:Y:S01]  /*0470*/  FSEL R7, R7, -UR6, P0 ;  /* 0x8000000607077c08 */ /* 0x000fe20008000000 */
[----:B------:R-:W-:Y:S01]  /*0480*/  IMAD R12, R13, UR10, R13 ;  /* 0x0000000a0d0c7c24 */ /* 0x000fe2000f8e020d */
[----:B------:R-:W-:-:S06]  /*0490*/  SEL R6, R0, UR4, P0 ;  /* 0x0000000400067c07 */ /* 0x000fcc0008000000 */
[----:B------:R-:W-:Y:S01]  /*04a0*/  @P1 LOP3.LUT R7, R5, 0x80000, RZ, 0xfc, !PT ;  /* 0x0008000005071812 */ /* 0x000fe200078efcff */
[----:B0-----:R-:W-:-:S04]  /*04b0*/  DFMA R16, R10, -R14, 1 ;  /* 0x3ff000000a10742b */ /* 0x001fc8000000080e */
[----:B------:R-:W-:Y:S01]  /*04c0*/  IMAD.MOV.U32 R0, RZ, RZ, R7 ;  /* 0x000000ffff007224 */ /* 0x000fe200078e0007 */
[----:B------:R-:W-:-:S03]  /*04d0*/  DSETP.MIN.AND P0, P1, R6, UR4, PT ;  /* 0x0000000406007e2a */ /* 0x000fc6000b900000 */
[----:B------:R-:W-:-:S08]  /*04e0*/  DFMA R16, R16, R16, R16 ;  /* 0x000000101010722b */ /* 0x000fd00000000010 */
[----:B------:R-:W-:Y:S01]  /*04f0*/  DFMA R16, R10, R16, R10 ;  /* 0x000000100a10722b */ /* 0x000fe2000000000a */
[----:B------:R-:W-:Y:S02]  /*0500*/  FSEL R11, R0, UR6, P0 ;  /* 0x00000006000b7c08 */ /* 0x000fe40008000000 */
[----:B------:R-:W-:Y:S02]  /*0510*/  SEL R10, R6, UR4, P0 ;  /* 0x00000004060a7c07 */ /* 0x000fe40008000000 */
[----:B------:R-:W-:-:S03]  /*0520*/  @P1 LOP3.LUT R11, R5, 0x80000, RZ, 0xfc, !PT ;  /* 0x00080000050b1812 */ /* 0x000fc600078efcff */
[----:B------:R-:W-:-:S08]  /*0530*/  DFMA R18, R16, -R14, 1 ;  /* 0x3ff000001012742b */ /* 0x000fd0000000080e */
[----:B------:R-:W-:Y:S02]  /*0540*/  DFMA R18, R16, R18, R16 ;  /* 0x000000121012722b */ /* 0x000fe40000000010 */
[----:B------:R-:W-:-:S08]  /*0550*/  DADD R16, R10, 1 ;  /* 0x3ff000000a107429 */ /* 0x000fd00000000000 */
[----:B------:R-:W-:Y:S02]  /*0560*/  DMUL R6, R16, R18 ;  /* 0x0000001210067228 */ /* 0x000fe40000000000 */
[----:B------:R-:W-:-:S06]  /*0570*/  FSETP.GEU.AND P1, PT, |R17|, 6.5827683646048100446e-37, PT ;  /* 0x036000001100780b */ /* 0x000fcc0003f2e200 */
[----:B------:R-:W-:-:S08]  /*0580*/  DFMA R14, R6, -R14, R16 ;  /* 0x8000000e060e722b */ /* 0x000fd00000000010 */
[----:B------:R-:W-:Y:S01]  /*0590*/  DFMA R18, R18, R14, R6 ;  /* 0x0000000e1212722b */ /* 0x000fe20000000006 */
[----:B------:R-:W0:Y:S08]  /*05a0*/  LDC R6, c[0x0][0x3b0] ;  /* 0x0000ec00ff067b82 */ /* 0x000e300000000800 */
[----:B------:R-:W1:Y:S01]  /*05b0*/  LDC R7, c[0x0][0x3b4] ;  /* 0x0000ed00ff077b82 */ /* 0x000e620000000800 */
[----:B------:R-:W-:-:S05]  /*05c0*/  FFMA R0, RZ, UR7, R19 ;  /* 0x00000007ff007c23 */ /* 0x000fca0008000013 */
[----:B------:R-:W-:-:S13]  /*05d0*/  FSETP.GT.AND P0, PT, |R0|, 1.469367938527859385e-39, PT ;  /* 0x001000000000780b */ /* 0x000fda0003f04200 */
[----:B------:R-:W-:Y:S05]  /*05e0*/  @P0 BRA P1, `(.L_x_126) ;  /* 0x0000000000180947 */ /* 0x000fea0000800000 */
[----:B------:R-:W-:Y:S01]  /*05f0*/  IMAD.MOV.U32 R22, RZ, RZ, R16 ;  /* 0x000000ffff167224 */ /* 0x000fe200078e0010 */
[----:B------:R-:W-:Y:S01]  /*0600*/  MOV R0, 0x630 ;  /* 0x0000063000007802 */ /* 0x000fe20000000f00 */
[----:B------:R-:W-:-:S07]  /*0610*/  IMAD.MOV.U32 R23, RZ, RZ, R17 ;  /* 0x000000ffff177224 */ /* 0x000fce00078e0011 */
[----:B01----:R-:W-:Y:S05]  /*0620*/  CALL.REL.NOINC `($__internal_7_$__cuda_sm20_div_rn_f64_full) ;  /* 0x0000000800807944 */ /* 0x003fea0003c00000 */
[----:B------:R-:W-:Y:S02]  /*0630*/  IMAD.MOV.U32 R18, RZ, RZ, R28 ;  /* 0x000000ffff127224 */ /* 0x000fe400078e001c */
[----:B------:R-:W-:-:S07]  /*0640*/  IMAD.MOV.U32 R19, RZ, RZ, R29 ;  /* 0x000000ffff137224 */ /* 0x000fce00078e001d */
.L_x_126:
[----:B------:R-:W-:Y:S05]  /*0650*/  BSYNC.RECONVERGENT B1 ;  /* 0x0000000000017941 */ /* 0x000fea0003800200 */
.L_x_125:
[----:B------:R-:W2:Y:S01]  /*0660*/  LDC.64 R26, c[0x0][0x390] ;  /* 0x0000e400ff1a7b82 */ /* 0x000ea20000000a00 */
[----:B------:R-:W3:Y:S01]  /*0670*/  F2I.F64.FLOOR R5, R18 ;  /* 0x0000001200057311 */ /* 0x000ee20000305100 */
[----:B------:R-:W-:-:S04]  /*0680*/  IMAD R23, R13, UR10, RZ ;  /* 0x0000000a0d177c24 */ /* 0x000fc8000f8e02ff */
[----:B------:R-:W-:Y:S02]  /*0690*/  VIADD R25, R23, UR10 ;  /* 0x0000000a17197c36 */ /* 0x000fe40008000000 */
[----:B------:R-:W4:Y:S01]  /*06a0*/  LDC.64 R36, c[0x0][0x380] ;  /* 0x0000e000ff247b82 */ /* 0x000f220000000a00 */
[----:B---3--:R-:W-:-:S05]  /*06b0*/  IADD3 R13, PT, PT, R12, R5, RZ ;  /* 0x000000050c0d7210 */ /* 0x008fca0007ffe0ff */
[----:B--2---:R-:W-:Y:S02]  /*06c0*/  IMAD.WIDE R26, R13, 0x8, R26 ;  /* 0x000000080d1a7825 */ /* 0x004fe400078e021a */
[----:B------:R-:W2:Y:S04]  /*06d0*/  LDC.64 R12, c[0x0][0x3b0] ;  /* 0x0000ec00ff0c7b82 */ /* 0x000ea80000000a00 */
[----:B------:R-:W3:Y:S01]  /*06e0*/  LDG.E.64 R26, desc[UR8][R26.64] ;  /* 0x000000081a1a7981 */ /* 0x000ee2000c1e1b00 */
[----:B----4-:R-:W-:-:S05]  /*06f0*/  IMAD.WIDE R24, R25, 0x8, R36 ;  /* 0x0000000819187825 */ /* 0x010fca00078e0224 */
[----:B------:R-:W4:Y:S04]  /*0700*/  LDG.E.64 R28, desc[UR8][R24.64+-0x18] ;  /* 0xffffe808181c7981 */ /* 0x000f28000c1e1b00 */
[----:B------:R-:W4:Y:S04]  /*0710*/  LDG.E.64 R16, desc[UR8][R24.64+-0x10] ;  /* 0xfffff00818107981 */ /* 0x000f28000c1e1b00 */
[----:B------:R-:W4:Y:S01]  /*0720*/  LDG.E.64 R14, desc[UR8][R24.64+-0x8] ;  /* 0xfffff808180e7981 */ /* 0x000f22000c1e1b00 */
[----:B------:R-:W2:Y:S01]  /*0730*/  MUFU.RCP64H R21, UR7 ;  /* 0x0000000700157d08 */ /* 0x000ea20008001800 */
[----:B------:R-:W-:-:S06]  /*0740*/  IMAD.MOV.U32 R20, RZ, RZ, 0x1 ;  /* 0x00000001ff147424 */ /* 0x000fcc00078e00ff */
[----:B--2---:R-:W-:-:S08]  /*0750*/  DFMA R18, R20, -R12, 1 ;  /* 0x3ff000001412742b */ /* 0x004fd0000000080c */
[----:B------:R-:W-:Y:S01]  /*0760*/  DFMA R18, R18, R18, R18 ;  /* 0x000000121212722b */ /* 0x000fe20000000012 */
[----:B------:R-:W-:-:S05]  /*0770*/  IMAD.WIDE R36, R23, 0x8, R36 ;  /* 0x0000000817247825 */ /* 0x000fca00078e0224 */
[----:B------:R-:W2:Y:S02]  /*0780*/  LDG.E.64 R34, desc[UR8][R36.64+0x10] ;  /* 0x0000100824227981 */ /* 0x000ea4000c1e1b00 */
[----:B------:R-:W-:Y:S02]  /*0790*/  DFMA R20, R20, R18, R20 ;  /* 0x000000121414722b */ /* 0x000fe40000000014 */
[----:B------:R-:W2:Y:S04]  /*07a0*/  LDG.E.64 R32, desc[UR8][R36.64+0x8] ;  /* 0x0000080824207981 */ /* 0x000ea8000c1e1b00 */
[----:B------:R-:W2:Y:S02]  /*07b0*/  LDG.E.64 R30, desc[UR8][R36.64] ;  /* 0x00000008241e7981 */ /* 0x000ea4000c1e1b00 */
[----:B------:R-:W-:-:S08]  /*07c0*/  DFMA R18, R20, -R12, 1 ;  /* 0x3ff000001412742b */ /* 0x000fd0000000080c */
[----:B------:R-:W-:Y:S01]  /*07d0*/  DFMA R20, R20, R18, R20 ;  /* 0x000000121414722b */ /* 0x000fe20000000014 */
[----:B------:R-:W-:Y:S01]  /*07e0*/  IMAD.WIDE R22, R5, 0x8, R36 ;  /* 0x0000000805167825 */ /* 0x000fe200078e0224 */
[----:B---3--:R-:W-:Y:S02]  /*07f0*/  DADD R26, R10, -R26 ;  /* 0x000000000a1a7229 */ /* 0x008fe4000000081a */
[----:B----4-:R-:W-:-:S08]  /*0800*/  DFMA R10, R16, 3, -R28 ;  /* 0x40080000100a782b */ /* 0x010fd0000000081c */
[----:B------:R-:W-:Y:S02]  /*0810*/  DFMA R24, R14, 9, R10 ;  /* 0x402200000e18782b */ /* 0x000fe4000000000a */
[----:B------:R-:W-:-:S08]  /*0820*/  DMUL R10, R20, R26 ;  /* 0x0000001a140a7228 */ /* 0x000fd00000000000 */
[----:B------:R-:W-:-:S08]  /*0830*/  DFMA R12, R10, -R12, R26 ;  /* 0x8000000c0a0c722b */ /* 0x000fd0000000001a */
[----:B------:R-:W-:Y:S02]  /*0840*/  DFMA R20, R20, R12, R10 ;  /* 0x0000000c1414722b */ /* 0x000fe4000000000a */
[----:B------:R3:W5:Y:S01]  /*0850*/  LDG.E.64 R12, desc[UR8][R22.64] ;  /* 0x00000008160c7981 */ /* 0x000762000c1e1b00 */
[----:B------:R-:W-:Y:S01]  /*0860*/  DMUL R28, R28, 15 ;  /* 0x402e00001c1c7828 */ /* 0x000fe20000000000 */
[----:B------:R-:W-:-:S07]  /*0870*/  IMAD.MOV.U32 R18, RZ, RZ, 0x745d1746 ;  /* 0x745d1746ff127424 */ /* 0x000fce00078e00ff */
[----:B------:R-:W-:Y:S02]  /*0880*/  DFMA R28, R16, 56, -R28 ;  /* 0x404c0000101c782b */ /* 0x000fe4000000081c */
[----:B--2---:R-:W-:Y:S01]  /*0890*/  DMUL R16, R34, 15 ;  /* 0x402e000022107828 */ /* 0x004fe20000000000 */
[----:B------:R-:W-:Y:S01]  /*08a0*/  IMAD.MOV.U32 R19, RZ, RZ, 0x3fb745d1 ;  /* 0x3fb745d1ff137424 */ /* 0x000fe200078e00ff */
[----:B------:R-:W-:-:S06]  /*08b0*/  UIADD3 UR4, UPT, UPT, UR10, -0x3, URZ ;  /* 0xfffffffd0a047890 */ /* 0x000fcc000fffe0ff */
[C---:B------:R-:W-:Y:S02]  /*08c0*/  DFMA R16, R32.reuse, 56, -R16 ;  /* 0x404c00002010782b */ /* 0x040fe40000000810 */
[----:B------:R-:W-:Y:S02]  /*08d0*/  DFMA R32, R32, 3, -R34 ;  /* 0x400800002020782b */ /* 0x000fe40000000822 */
[----:B------:R-:W-:Y:S01]  /*08e0*/  DMUL R24, R24, R18 ;  /* 0x0000001218187228 */ /* 0x000fe20000000000 */
[C---:B------:R-:W-:Y:S02]  /*08f0*/  ISETP.GT.AND P3, PT, R5.reuse, UR4, PT ;  /* 0x0000000405007c0c */ /* 0x040fe4000bf64270 */
[----:B------:R-:W-:Y:S01]  /*0900*/  ISETP.GT.AND P0, PT, R5, R4, PT ;  /* 0x000000040500720c */ /* 0x000fe20003f04270 */
[----:B------:R-:W-:Y:S02]  /*0910*/  DFMA R16, R30, -30, R16 ;  /* 0xc03e00001e10782b */ /* 0x000fe40000000010 */
[----:B------:R-:W-:-:S02]  /*0920*/  DFMA R28, R14, -30, R28 ;  /* 0xc03e00000e1c782b */ /* 0x000fc4000000001c */
[----:B------:R-:W-:Y:S02]  /*0930*/  DFMA R32, R30, 9, R32 ;  /* 0x402200001e20782b */ /* 0x000fe40000000020 */
[----:B------:R-:W-:Y:S02]  /*0940*/  IMAD.MOV.U32 R10, RZ, RZ, R24 ;  /* 0x000000ffff0a7224 */ /* 0x000fe400078e0018 */
[----:B------:R-:W-:Y:S02]  /*0950*/  IMAD.MOV.U32 R11, RZ, RZ, R25 ;  /* 0x000000ffff0b7224 */ /* 0x000fe400078e0019 */
[----:B------:R-:W-:Y:S01]  /*0960*/  FFMA R0, RZ, UR7, R21 ;  /* 0x00000007ff007c23 */ /* 0x000fe20008000015 */
[-C--:B------:R-:W-:Y:S01]  /*0970*/  DMUL R14, R16, R18.reuse ;  /* 0x00000012100e7228 */ /* 0x080fe20000000000 */
[----:B------:R-:W-:Y:S01]  /*0980*/  BSSY.RECONVERGENT B1, `(.L_x_127) ;  /* 0x000000d000017945 */ /* 0x000fe20003800200 */
[-C--:B------:R-:W-:Y:S02]  /*0990*/  DMUL R16, R28, R18.reuse ;  /* 0x000000121c107228 */ /* 0x080fe40000000000 */
[----:B------:R-:W-:Y:S01]  /*09a0*/  DMUL R18, R32, R18 ;  /* 0x0000001220127228 */ /* 0x000fe20000000000 */
[----:B------:R3:W5:Y:S01]  /*09b0*/  @!P0 LDG.E.64 R10, desc[UR8][R22.64+0x8] ;  /* 0x00000808160a8981 */ /* 0x000762000c1e1b00 */
[----:B------:R-:W-:-:S02]  /*09c0*/  FSETP.GT.AND P0, PT, |R0|, 1.469367938527859385e-39, PT ;  /* 0x001000000000780b */ /* 0x000fc40003f04200 */
[----:B------:R-:W-:Y:S02]  /*09d0*/  ISETP.GE.AND P1, PT, R5, 0x1, PT ;  /* 0x000000010500780c */ /* 0x000fe40003f26270 */
[----:B------:R-:W-:Y:S01]  /*09e0*/  FSETP.GEU.AND P2, PT, |R27|, 6.5827683646048100446e-37, PT ;  /* 0x036000001b00780b */ /* 0x000fe20003f4e200 */
[----:B------:R-:W-:-:S12]  /*09f0*/  @P3 BRA `(.L_x_128) ;  /* 0x0000000000143947 */ /* 0x000fd80003800000 */
[----:B------:R-:W-:Y:S01]  /*0a00*/  ISETP.NE.AND P3, PT, R5, R4, PT ;  /* 0x000000040500720c */ /* 0x000fe20003f65270 */
[----:B------:R-:W-:Y:S02]  /*0a10*/  IMAD.MOV.U32 R16, RZ, RZ, R24 ;  /* 0x000000ffff107224 */ /* 0x000fe400078e0018 */
[----:B------:R-:W-:-:S10]  /*0a20*/  IMAD.MOV.U32 R17, RZ, RZ, R25 ;  /* 0x000000ffff117224 */ /* 0x000fd400078e0019 */
[----:B------:R-:W-:Y:S05]  /*0a30*/  @!P3 BRA `(.L_x_128) ;  /* 0x000000000004b947 */ /* 0x000fea0003800000 */
[----:B------:R2:W5:Y:S02]  /*0a40*/  LDG.E.64 R16, desc[UR8][R22.64+0x10] ;  /* 0x0000100816107981 */ /* 0x000564000c1e1b00 */
.L_x_128:
[----:B------:R-:W-:Y:S05]  /*0a50*/  BSYNC.RECONVERGENT B1 ;  /* 0x0000000000017941 */ /* 0x000fea0003800200 */
.L_x_127:
[----:B------:R-:W-:Y:S04]  /*0a60*/  BSSY.RECONVERGENT B1, `(.L_x_129) ;  /* 0x0000005000017945 */ /* 0x000fe80003800200 */
[----:B------:R-:W-:Y:S05]  /*0a70*/  @!P1 BRA `(.L_x_130) ;  /* 0x00000000000c9947 */ /* 0x000fea0003800000 */
[----:B------:R-:W-:Y:S01]  /*0a80*/  ISETP.NE.AND P1, PT, R5, 0x1, PT ;  /* 0x000000010500780c */ /* 0x000fe20003f25270 */
[----:B------:R4:W5:-:S12]  /*0a90*/  LDG.E.64 R18, desc[UR8][R22.64+-0x8] ;  /* 0xfffff80816127981 */ /* 0x000958000c1e1b00 */
[----:B------:R4:W5:Y:S02]  /*0aa0*/  @P1 LDG.E.64 R14, desc[UR8][R22.64+-0x10] ;  /* 0xfffff008160e1981 */ /* 0x000964000c1e1b00 */
.L_x_130:
[----:B------:R-:W-:Y:S05]  /*0ab0*/  BSYNC.RECONVERGENT B1 ;  /* 0x0000000000017941 */ /* 0x000fea0003800200 */
.L_x_129:
[----:B------:R-:W-:Y:S04]  /*0ac0*/  BSSY.RECONVERGENT B1, `(.L_x_131) ;  /* 0x0000008000017945 */ /* 0x000fe80003800200 */
[----:B------:R-:W-:Y:S05]  /*0ad0*/  @P0 BRA P2, `(.L_x_132) ;  /* 0x0000000000180947 */ /* 0x000fea0001000000 */
[----:B--234-:R-:W-:Y:S01]  /*0ae0*/  IMAD.MOV.U32 R22, RZ, RZ, R26 ;  /* 0x000000ffff167224 */ /* 0x01cfe200078e001a */
[----:B------:R-:W-:Y:S02]  /*0af0*/  MOV R23, R27 ;  /* 0x0000001b00177202 */ /* 0x000fe40000000f00 */
[----:B------:R-:W-:-:S07]  /*0b00*/  MOV R0, 0xb20 ;  /* 0x00000b2000007802 */ /* 0x000fce0000000f00 */
[----:B01---5:R-:W-:Y:S05]  /*0b10*/  CALL.REL.NOINC `($__internal_7_$__cuda_sm20_div_rn_f64_full) ;  /* 0x0000000400447944 */ /* 0x023fea0003c00000 */
[----:B------:R-:W-:Y:S02]  /*0b20*/  IMAD.MOV.U32 R20, RZ, RZ, R28 ;  /* 0x000000ffff147224 */ /* 0x000fe400078e001c */
[----:B------:R-:W-:-:S07]  /*0b30*/  IMAD.MOV.U32 R21, RZ, RZ, R29 ;  /* 0x000000ffff157224 */ /* 0x000fce00078e001d */
.L_x_132:
[----:B------:R-:W-:Y:S05]  /*0b40*/  BSYNC.RECONVERGENT B1 ;  /* 0x0000000000017941 */ /* 0x000fea0003800200 */
.L_x_131:
[----:B------:R-:W-:-:S08]  /*0b50*/  DMUL R26, R20, R20 ;  /* 0x00000014141a7228 */ /* 0x000fd00000000000 */
[C---:B------:R-:W-:Y:S02]  /*0b60*/  DMUL R24, R26.reuse, R20 ;  /* 0x000000141a187228 */ /* 0x040fe40000000000 */
[C---:B--234-:R-:W-:Y:S02]  /*0b70*/  DMUL R22, R26.reuse, 6 ;  /* 0x401800001a167828 */ /* 0x05cfe40000000000 */
[----:B------:R-:W-:-:S04]  /*0b80*/  DMUL R26, R26, 18 ;  /* 0x403200001a1a7828 */ /* 0x000fc80000000000 */
[----:B01----:R-:W-:-:S04]  /*0b90*/  DADD R6, R24, R24 ;  /* 0x0000000018067229 */ /* 0x003fc80000000018 */
[C-C-:B------:R-:W-:Y:S02]  /*0ba0*/  DFMA R32, R24.reuse, -8, R26.reuse ;  /* 0xc02000001820782b */ /* 0x140fe4000000001a */
[----:B------:R-:W-:Y:S02]  /*0bb0*/  DFMA R26, R24, 12, -R26 ;  /* 0x40280000181a782b */ /* 0x000fe4000000081a */
[--C-:B------:R-:W-:Y:S02]  /*0bc0*/  DADD R28, R6, -R22.reuse ;  /* 0x00000000061c7229 */ /* 0x100fe40000000816 */
[----:B------:R-:W-:Y:S02]  /*0bd0*/  DFMA R22, R24, -8, R22 ;  /* 0xc02000001816782b */ /* 0x000fe40000000016 */
[C---:B------:R-:W-:Y:S02]  /*0be0*/  DFMA R6, R20.reuse, -3, R6 ;  /* 0xc00800001406782b */ /* 0x040fe40000000006 */
[----:B------:R-:W-:-:S02]  /*0bf0*/  DFMA R26, R20, -24, R26 ;  /* 0xc0380000141a782b */ /* 0x000fc4000000001a */
[C---:B------:R-:W-:Y:S02]  /*0c00*/  DFMA R28, R20.reuse, 3, R28 ;  /* 0x40080000141c782b */ /* 0x040fe4000000001c */
[----:B------:R-:W-:-:S04]  /*0c10*/  DFMA R22, R20, 18, R22 ;  /* 0x403200001416782b */ /* 0x000fc80000000016 */
[----:B------:R-:W-:Y:S02]  /*0c20*/  DADD R26, R26, 15 ;  /* 0x402e00001a1a7429 */ /* 0x000fe40000000000 */
[----:B------:R-:W-:Y:S02]  /*0c30*/  DADD R30, R28, 1 ;  /* 0x3ff000001c1e7429 */ /* 0x000fe40000000000 */
[----:B------:R-:W-:Y:S02]  /*0c40*/  DFMA R28, R20, 6, R32 ;  /* 0x40180000141c782b */ /* 0x000fe40000000020 */
[----:B------:R-:W-:-:S04]  /*0c50*/  DADD R22, R22, -1 ;  /* 0xbff0000016167429 */ /* 0x000fc80000000000 */
[----:B-----5:R-:W-:Y:S02]  /*0c60*/  DMUL R14, R30, R14 ;  /* 0x0000000e1e0e7228 */ /* 0x020fe40000000000 */
[----:B------:R-:W-:-:S08]  /*0c70*/  DADD R28, R28, -15 ;  /* 0xc02e00001c1c7429 */ /* 0x000fd00000000000 */
[----:B------:R-:W-:-:S08]  /*0c80*/  DFMA R14, R28, R18, R14 ;  /* 0x000000121c0e722b */ /* 0x000fd0000000000e */
[----:B------:R-:W-:Y:S02]  /*0c90*/  DFMA R12, R12, R26, R14 ;  /* 0x0000001a0c0c722b */ /* 0x000fe4000000000e */
[----:B------:R-:W0:Y:S06]  /*0ca0*/  LDC.64 R14, c[0x0][0x388] ;  /* 0x0000e200ff0e7b82 */ /* 0x000e2c0000000a00 */
[----:B------:R-:W-:-:S08]  /*0cb0*/  DFMA R10, R22, R10, R12 ;  /* 0x0000000a160a722b */ /* 0x000fd0000000000c */
[----:B------:R-:W-:-:S08]  /*0cc0*/  DFMA R6, R6, R16, R10 ;  /* 0x000000100606722b */ /* 0x000fd0000000000a */
[----:B------:R-:W-:Y:S01]  /*0cd0*/  DMUL R6, R6, R8 ;  /* 0x0000000806067228 */ /* 0x000fe20000000000 */
[----:B0-----:R-:W-:-:S06]  /*0ce0*/  IMAD.WIDE R10, R2, 0x8, R14 ;  /* 0x00000008020a7825 */ /* 0x001fcc00078e020e */
[----:B------:R1:W-:Y:S01]  /*0cf0*/  STG.E.64 desc[UR8][R10.64], R6 ;  /* 0x000000060a007986 */ /* 0x0003e2000c101b08 */
[----:B------:R-:W-:Y:S05]  /*0d00*/  BRA `(.L_x_133) ;  /* 0x00000000000c7947 */ /* 0x000fea0003800000 */
.L_x_124:
[----:B------:R-:W0:Y:S02]  /*0d10*/  LDC.64 R6, c[0x0][0x388] ;  /* 0x0000e200ff067b82 */ /* 0x000e240000000a00 */
[----:B0-----:R-:W-:-:S05]  /*0d20*/  IMAD.WIDE R6, R2, 0x8, R6 ;  /* 0x0000000802067825 */ /* 0x001fca00078e0206 */
[----:B------:R0:W-:Y:S02]  /*0d30*/  STG.E.64 desc[UR8][R6.64], RZ ;  /* 0x000000ff06007986 */ /* 0x0001e4000c101b08 */
.L_x_133:
[----:B------:R-:W-:Y:S05]  /*0d40*/  BSYNC.RECONVERGENT B0 ;  /* 0x0000000000007941 */ /* 0x000fea0003800200 */
.L_x_123:
[----:B------:R-:W2:Y:S01]  /*0d50*/  LDCU UR4, c[0x0][0x370] ;  /* 0x00006e00ff0477ac */ /* 0x000ea20008000800 */
[----:B------:R-:W2:Y:S02]  /*0d60*/  LDC R5, c[0x0][0x360] ;  /* 0x0000d800ff057b82 */ /* 0x000ea40000000800 */
[----:B--2---:R-:W-:-:S05]  /*0d70*/  IMAD R2, R5, UR4, R2 ;  /* 0x0000000405027c24 */ /* 0x004fca000f8e0202 */
[----:B------:R-:W-:-:S13]  /*0d80*/  ISETP.GE.AND P0, PT, R2, UR11, PT ;  /* 0x0000000b02007c0c */ /* 0x000fda000bf06270 */
[----:B------:R-:W-:Y:S05]  /*0d90*/  @!P0 BRA `(.L_x_134) ;  /* 0xfffffff400148947 */ /* 0x000fea000383ffff */
[----:B------:R-:W-:Y:S05]  /*0da0*/  EXIT ;  /* 0x000000000000794d */ /* 0x000fea0003800000 */
        .weak           $__internal_6_$__cuda_sm20_dblrcp_rn_slowpath_v3
        .type           $__internal_6_$__cuda_sm20_dblrcp_rn_slowpath_v3,@function
        .size           $__internal_6_$__cuda_sm20_dblrcp_rn_slowpath_v3,($__internal_7_$__cuda_sm20_div_rn_f64_full - $__internal_6_$__cuda_sm20_dblrcp_rn_slowpath_v3)
$__internal_6_$__cuda_sm20_dblrcp_rn_slowpath_v3:
[----:B------:R-:W-:-:S14]  /*0db0*/  DSETP.GTU.AND P0, PT, |R4|, +INF , PT ;  /* 0x7ff000000400742a */ /* 0x000fdc0003f0c200 */
        /* <DEDUP_REMOVED lines=22> */
.L_x_137:
        /* <DEDUP_REMOVED lines=10> */
.L_x_135:
[----:B------:R-:W-:Y:S01]  /*0fc0*/  LOP3.LUT R7, R5, 0x80000, RZ, 0xfc, !PT ;  /* 0x0008000005077812 */ /* 0x000fe200078efcff */
[----:B------:R-:W-:-:S07]  /*0fd0*/  IMAD.MOV.U32 R6, RZ, RZ, R4 ;  /* 0x000000ffff067224 */ /* 0x000fce00078e0004 */
.L_x_136:
[----:B------:R-:W-:Y:S01]  /*0fe0*/  IMAD.MOV.U32 R4, RZ, RZ, R0 ;  /* 0x000000ffff047224 */ /* 0x000fe200078e0000 */
[----:B------:R-:W-:Y:S01]  /*0ff0*/  MOV R9, R7 ;  /* 0x0000000700097202 */ /* 0x000fe20000000f00 */
[----:B------:R-:W-:Y:S02]  /*1000*/  IMAD.MOV.U32 R5, RZ, RZ, 0x0 ;  /* 0x00000000ff057424 */ /* 0x000fe400078e00ff */
[----:B------:R-:W-:Y:S02]  /*1010*/  IMAD.MOV.U32 R8, RZ, RZ, R6 ;  /* 0x000000ffff087224 */ /* 0x000fe400078e0006 */
[----:B------:R-:W-:Y:S05]  /*1020*/  RET.REL.NODEC R4 `(_Z15dcdy_bar_on_gpuPdS_S_S_iiid) ;  /* 0xffffffec04f47950 */ /* 0x000fea0003c3ffff */
        .weak           $__internal_7_$__cuda_sm20_div_rn_f64_full
        .type           $__internal_7_$__cuda_sm20_div_rn_f64_full,@function
        .size           $__internal_7_$__cuda_sm20_div_rn_f64_full,(.L_x_452 - $__internal_7_$__cuda_sm20_div_rn_f64_full)
$__internal_7_$__cuda_sm20_div_rn_f64_full:
        /* <DEDUP_REMOVED lines=11> */
[----:B------:R-:W-:-:S03]  /*10e0*/  ISETP.GE.U32.AND P1, PT, R5, R34, PT ;  /* 0x000000220500720c */ /* 0x000fc60003f26070 */
[----:B------:R-:W-:Y:S02]  /*10f0*/  @!P2 LOP3.LUT R26, R7, 0x7ff00000, RZ, 0xc0, !PT ;  /* 0x7ff00000071aa812 */ /* 0x000fe400078ec0ff */
[----:B------:R-:W0:Y:S02]  /*1100*/  MUFU.RCP64H R25, R21 ;  /* 0x0000001500197308 */ /* 0x000e240000001800 */
[----:B------:R-:W-:Y:S02]  /*1110*/  @!P2 ISETP.GE.U32.AND P3, PT, R5, R26, PT ;  /* 0x0000001a0500a20c */ /* 0x000fe40003f66070 */
[----:B------:R-:W-:Y:S02]  /*1120*/  @!P0 LOP3.LUT R34, R21, 0x7ff00000, RZ, 0xc0, !PT ;  /* 0x7ff0000015228812 */ /* 0x000fe400078ec0ff */
[----:B------:R-:W-:-:S04]  /*1130*/  @!P2 SEL R27, R32, 0x63400000, !P3 ;  /* 0x63400000201ba807 */ /* 0x000fc80005800000 */
[----:B------:R-:W-:-:S04]  /*1140*/  @!P2 LOP3.LUT R30, R27, 0x80000000, R23, 0xf8, !PT ;  /* 0x800000001b1ea812 */ /* 0x000fc800078ef817 */
[----:B------:R-:W-:Y:S01]  /*1150*/  @!P2 LOP3.LUT R31, R30, 0x100000, RZ, 0xfc, !PT ;  /* 0x001000001e1fa812 */ /* 0x000fe200078efcff */
[----:B------:R-:W-:Y:S01]  /*1160*/  @!P2 IMAD.MOV.U32 R30, RZ, RZ, RZ ;  /* 0x000000ffff1ea224 */ /* 0x000fe200078e00ff */
[----:B0-----:R-:W-:-:S08]  /*1170*/  DFMA R28, R24, -R20, 1 ;  /* 0x3ff00000181c742b */ /* 0x001fd00000000814 */
[----:B------:R-:W-:-:S08]  /*1180*/  DFMA R28, R28, R28, R28 ;  /* 0x0000001c1c1c722b */ /* 0x000fd0000000001c */
[----:B------:R-:W-:Y:S01]  /*1190*/  DFMA R28, R24, R28, R24 ;  /* 0x0000001c181c722b */ /* 0x000fe20000000018 */
[----:B------:R-:W-:Y:S01]  /*11a0*/  SEL R25, R32, 0x63400000, !P1 ;  /* 0x6340000020197807 */ /* 0x000fe20004800000 */
[----:B------:R-:W-:-:S03]  /*11b0*/  IMAD.MOV.U32 R24, RZ, RZ, R22 ;  /* 0x000000ffff187224 */ /* 0x000fc600078e0016 */
[----:B------:R-:W-:-:S03]  /*11c0*/  LOP3.LUT R25, R25, 0x800fffff, R23, 0xf8, !PT ;  /* 0x800fffff19197812 */ /* 0x000fc600078ef817 */
[----:B------:R-:W-:-:S03]  /*11d0*/  DFMA R26, R28, -R20, 1 ;  /* 0x3ff000001c1a742b */ /* 0x000fc60000000814 */
[----:B------:R-:W-:-:S05]  /*11e0*/  @!P2 DFMA R24, R24, 2, -R30 ;  /* 0x400000001818a82b */ /* 0x000fca000000081e */
[----:B------:R-:W-:-:S08]  /*11f0*/  DFMA R26, R28, R26, R28 ;  /* 0x0000001a1c1a722b */ /* 0x000fd0000000001c */
[----:B------:R-:W-:-:S08]  /*1200*/  DMUL R28, R26, R24 ;  /* 0x000000181a1c7228 */ /* 0x000fd00000000000 */
[----:B------:R-:W-:-:S08]  /*1210*/  DFMA R30, R28, -R20, R24 ;  /* 0x800000141c1e722b */ /* 0x000fd00000000018 */
[----:B------:R-:W-:Y:S01]  /*1220*/  DFMA R30, R26, R30, R28 ;  /* 0x0000001e1a1e722b */ /* 0x000fe2000000001c */
[----:B------:R-:W-:Y:S01]  /*1230*/  IMAD.MOV.U32 R26, RZ, RZ, R5 ;  /* 0x000000ffff1a7224 */ /* 0x000fe200078e0005 */
[----:B------:R-:W-:-:S04]  /*1240*/  @!P2 LOP3.LUT R26, R25, 0x7ff00000, RZ, 0xc0, !PT ;  /* 0x7ff00000191aa812 */ /* 0x000fc800078ec0ff */
[----:B------:R-:W-:-:S04]  /*1250*/  IADD3 R27, PT, PT, R26, -0x1, RZ ;  /* 0xffffffff1a1b7810 */ /* 0x000fc80007ffe0ff */
[----:B------:R-:W-:Y:S01]  /*1260*/  ISETP.GT.U32.AND P0, PT, R27, 0x7feffffe, PT ;  /* 0x7feffffe1b00780c */ /* 0x000fe20003f04070 */
[----:B------:R-:W-:-:S05]  /*1270*/  VIADD R27, R34, 0xffffffff ;  /* 0xffffffff221b7836 */ /* 0x000fca0000000000 */
[----:B------:R-:W-:-:S13]  /*1280*/  ISETP.GT.U32.OR P0, PT, R27, 0x7feffffe, P0 ;  /* 0x7feffffe1b00780c */ /* 0x000fda0000704470 */
[----:B------:R-:W-:Y:S05]  /*1290*/  @P0 BRA `(.L_x_139) ;  /* 0x00000000006c0947 */ /* 0x000fea0003800000 */
[----:B------:R-:W-:-:S04]  /*12a0*/  LOP3.LUT R26, R7, 0x7ff00000, RZ, 0xc0, !PT ;  /* 0x7ff00000071a7812 */ /* 0x000fc800078ec0ff */
[CC--:B------:R-:W-:Y:S02]  /*12b0*/  VIADDMNMX R22, R5.reuse, -R26.reuse, 0xb9600000, !PT ;  /* 0xb960000005167446 */ /* 0x0c0fe4000780091a */
[----:B------:R-:W-:Y:S02]  /*12c0*/  ISETP.GE.U32.AND P0, PT, R5, R26, PT ;  /* 0x0000001a0500720c */ /* 0x000fe40003f06070 */
[----:B------:R-:W-:Y:S01]  /*12d0*/  VIMNMX R5, PT, PT, R22, 0x46a00000, PT ;  /* 0x46a0000016057848 */ /* 0x000fe20003fe0100 */
[----:B------:R-:W-:Y:S01]  /*12e0*/  IMAD.MOV.U32 R22, RZ, RZ, RZ ;  /* 0x000000ffff167224 */ /* 0x000fe200078e00ff */
[----:B------:R-:W-:-:S05]  /*12f0*/  SEL R32, R32, 0x63400000, !P0 ;  /* 0x6340000020207807 */ /* 0x000fca0004000000 */
        /* <DEDUP_REMOVED lines=21> */
.L_x_139:
[----:B------:R-:W-:-:S14]  /*1450*/  DSETP.NAN.AND P0, PT, R22, R22, PT ;  /* 0x000000161600722a */ /* 0x000fdc0003f08000 */
[----:B------:R-:W-:Y:S05]  /*1460*/  @P0 BRA `(.L_x_141) ;  /* 0x0000000000440947 */ /* 0x000fea0003800000 */
[----:B------:R-:W-:-:S14]  /*1470*/  DSETP.NAN.AND P0, PT, R6, R6, PT ;  /* 0x000000060600722a */ /* 0x000fdc0003f08000 */
[----:B------:R-:W-:Y:S05]  /*1480*/  @P0 BRA `(.L_x_142) ;  /* 0x0000000000300947 */ /* 0x000fea0003800000 */
[----:B------:R-:W-:Y:S01]  /*1490*/  ISETP.NE.AND P0, PT, R26, R34, PT ;  /* 0x000000221a00720c */ /* 0x000fe20003f05270 */
[----:B------:R-:W-:Y:S01]  /*14a0*/  IMAD.MOV.U32 R28, RZ, RZ, 0x0 ;  /* 0x00000000ff1c7424 */ /* 0x000fe200078e00ff */
[----:B------:R-:W-:-:S11]  /*14b0*/  MOV R29, 0xfff80000 ;  /* 0xfff80000001d7802 */ /* 0x000fd60000000f00 */
        /* <DEDUP_REMOVED lines=9> */
.L_x_142:
[----:B------:R-:W-:Y:S01]  /*1550*/  LOP3.LUT R29, R7, 0x80000, RZ, 0xfc, !PT ;  /* 0x00080000071d7812 */ /* 0x000fe200078efcff */
[----:B------:R-:W-:Y:S01]  /*1560*/  IMAD.MOV.U32 R28, RZ, RZ, R6 ;  /* 0x000000ffff1c7224 */ /* 0x000fe200078e0006 */
[----:B------:R-:W-:Y:S06]  /*1570*/  BRA `(.L_x_140) ;  /* 0x0000000000087947 */ /* 0x000fec0003800000 */
.L_x_141:
[----:B------:R-:W-:Y:S01]  /*1580*/  LOP3.LUT R29, R23, 0x80000, RZ, 0xfc, !PT ;  /* 0x00080000171d7812 */ /* 0x000fe200078efcff */
[----:B------:R-:W-:-:S07]  /*1590*/  IMAD.MOV.U32 R28, RZ, RZ, R22 ;  /* 0x000000ffff1c7224 */ /* 0x000fce00078e0016 */
.L_x_140:
[----:B------:R-:W-:Y:S05]  /*15a0*/  BSYNC.RECONVERGENT B2 ;  /* 0x0000000000027941 */ /* 0x000fea0003800200 */
.L_x_138:
[----:B------:R-:W-:Y:S02]  /*15b0*/  IMAD.MOV.U32 R20, RZ, RZ, R0 ;  /* 0x000000ffff147224 */ /* 0x000fe400078e0000 */
[----:B------:R-:W-:-:S04]  /*15c0*/  IMAD.MOV.U32 R21, RZ, RZ, 0x0 ;  /* 0x00000000ff157424 */ /* 0x000fc800078e00ff */
[----:B------:R-:W-:Y:S05]  /*15d0*/  RET.REL.NODEC R20 `(_Z15dcdy_bar_on_gpuPdS_S_S_iiid) ;  /* 0xffffffe814887950 */ /* 0x000fea0003c3ffff */
.L_x_143:
        /* <DEDUP_REMOVED lines=10> */
.L_x_452:


//--------------------- .text._Z15dcdx_bar_on_gpuPdS_S_S_iiid --------------------------
	.section	.text._Z15dcdx_bar_on_gpuPdS_S_S_iiid,"ax",@progbits
	.align	128
        .global         _Z15dcdx_bar_on_gpuPdS_S_S_iiid
        .type           _Z15dcdx_bar_on_gpuPdS_S_S_iiid,@function
        .size           _Z15dcdx_bar_on_gpuPdS_S_S_iiid,(.L_x_454 - _Z15dcdx_bar_on_gpuPdS_S_S_iiid)
        .other          _Z15dcdx_bar_on_gpuPdS_S_S_iiid,@"STO_CUDA_ENTRY STV_DEFAULT"
_Z15dcdx_bar_on_gpuPdS_S_S_iiid:
.text._Z15dcdx_bar_on_gpuPdS_S_S_iiid:
        /* <DEDUP_REMOVED lines=18> */
[----:B------:R-:W-:Y:S10]  /*0120*/  @P0 BRA `(.L_x_144) ;  /* 0x0000000000100947 */ /* 0x000ff40003800000 */
[----:B------:R-:W-:-:S05]  /*0130*/  LOP3.LUT R0, R3, 0x7fffffff, RZ, 0xc0, !PT ;  /* 0x7fffffff03007812 */ /* 0x000fca00078ec0ff */
[----:B------:R-:W-:Y:S01]  /*0140*/  VIADD R6, R0, 0xfff00000 ;  /* 0xfff0000000067836 */ /* 0x000fe20000000000 */
[----:B------:R-:W-:-:S07]  /*0150*/  MOV R0, 0x170 ;  /* 0x0000017000007802 */ /* 0x000fce0000000f00 */
[----:B------:R-:W-:Y:S05]  /*0160*/  CALL.REL.NOINC `($__internal_8_$__cuda_sm20_dblrcp_rn_slowpath_v3) ;  /* 0x0000000c003c7944 */ /* 0x000fea0003c00000 */
.L_x_144:
[----:B------:R-:W0:Y:S01]  /*0170*/  LDCU UR6, c[0x0][0x3a4] ;  /* 0x00007480ff0677ac */ /* 0x000e220008000800 */
[----:B------:R-:W1:Y:S01]  /*0180*/  LDCU UR4, c[0x0][0x370] ;  /* 0x00006e00ff0477ac */ /* 0x000e620008000800 */
[----:B------:R-:W2:Y:S01]  /*0190*/  LDCU UR8, c[0x0][0x3a8] ;  /* 0x00007500ff0877ac */ /* 0x000ea20008000800 */
[----:B------:R-:W3:Y:S01]  /*01a0*/  LDCU.64 UR12, c[0x0][0x358] ;  /* 0x00006b00ff0c77ac */ /* 0x000ee20008000a00 */
[----:B------:R-:W4:Y:S01]  /*01b0*/  LDCU UR11, c[0x0][0x3b4] ;  /* 0x00007680ff0b77ac */ /* 0x000f220008000800 */
[----:B0-----:R-:W-:Y:S01]  /*01c0*/  UIADD3 UR10, UPT, UPT, UR6, -0x2, URZ ;  /* 0xfffffffe060a7890 */ /* 0x001fe2000fffe0ff */
[----:B------:R-:W0:Y:S01]  /*01d0*/  LDCU UR14, c[0x0][0x3a0] ;  /* 0x00007400ff0e77ac */ /* 0x000e220008000800 */
[----:B-1----:R-:W-:Y:S02]  /*01e0*/  UIMAD UR7, UR7, UR4, URZ ;  /* 0x00000004070772a4 */ /* 0x002fe4000f8e02ff */
[----:B--2---:R-:W-:Y:S02]  /*01f0*/  UIADD3 UR8, UPT, UPT, UR8, 0x1, URZ ;  /* 0x0000000108087890 */ /* 0x004fe4000fffe0ff */
[----:B---34-:R-:W-:-:S12]  /*0200*/  UIADD3 UR6, UPT, UPT, UR6, -0x3, URZ ;  /* 0xfffffffd06067890 */ /* 0x018fd8000fffe0ff */
.L_x_156:
[----:B-1----:R-:W1:Y:S02]  /*0210*/  LDC.64 R2, c[0x0][0x398] ;  /* 0x0000e600ff027b82 */ /* 0x002e640000000a00 */
[----:B-1----:R-:W-:-:S06]  /*0220*/  IMAD.WIDE R2, R32, 0x8, R2 ;  /* 0x0000000820027825 */ /* 0x002fcc00078e0202 */
[----:B------:R-:W2:Y:S01]  /*0230*/  LDG.E.64 R2, desc[UR12][R2.64] ;  /* 0x0000000c02027981 */ /* 0x000ea2000c1e1b00 */
[----:B------:R-:W-:Y:S01]  /*0240*/  BSSY.RECONVERGENT B0, `(.L_x_145) ;  /* 0x00000bd000007945 */ /* 0x000fe20003800200 */
[----:B--2---:R-:W-:-:S14]  /*0250*/  DSETP.GTU.AND P0, PT, |R2|, 1, PT ;  /* 0x3ff000000200742a */ /* 0x004fdc0003f0c200 */
[----:B------:R-:W-:Y:S05]  /*0260*/  @P0 BRA `(.L_x_146) ;  /* 0x0000000800dc0947 */ /* 0x000fea0003800000 */
[----:B------:R-:W1:Y:S01]  /*0270*/  LDC R7, c[0x0][0x3a8] ;  /* 0x0000ea00ff077b82 */ /* 0x000e620000000800 */
[----:B------:R-:W-:Y:S01]  /*0280*/  UMOV UR4, 0xfffffff7 ;  /* 0xfffffff700047882 */ /* 0x000fe20000000000 */
[----:B------:R-:W-:Y:S01]  /*0290*/  UMOV UR5, 0x3fefffff ;  /* 0x3fefffff00057882 */ /* 0x000fe20000000000 */
[----:B------:R-:W2:Y:S01]  /*02a0*/  MUFU.RCP64H R5, UR11 ;  /* 0x0000000b00057d08 */ /* 0x000ea20008001800 */
[----:B------:R-:W-:Y:S01]  /*02b0*/  DSETP.MAX.AND P0, P1, R2, -UR4, PT ;  /* 0x8000000402007e2a */ /* 0x000fe2000b90f000 */
[----:B------:R-:W-:Y:S01]  /*02c0*/  IMAD.MOV.U32 R12, RZ, RZ, R3 ;  /* 0x000000ffff0c7224 */ /* 0x000fe200078e0003 */
[----:B------:R-:W-:Y:S01]  /*02d0*/  UMOV UR9, UR5 ;  /* 0x0000000500097c82 */ /* 0x000fe20008000000 */
[----:B------:R-:W-:Y:S01]  /*02e0*/  IMAD.MOV.U32 R4, RZ, RZ, 0x1 ;  /* 0x00000001ff047424 */ /* 0x000fe200078e00ff */
[----:B------:R-:W2:Y:S01]  /*02f0*/  LDC.64 R14, c[0x0][0x3b0] ;  /* 0x0000ec00ff0e7b82 */ /* 0x000ea20000000a00 */
[----:B------:R-:W-:Y:S01]  /*0300*/  BSSY.RECONVERGENT B1, `(.L_x_147) ;  /* 0x0000039000017945 */ /* 0x000fe20003800200 */
[----:B------:R-:W-:-:S02]  /*0310*/  FSEL R17, R12, -UR9, P0 ;  /* 0x800000090c117c08 */ /* 0x000fc40008000000 */
[----:B------:R-:W-:Y:S02]  /*0320*/  SEL R2, R2, UR4, P0 ;  /* 0x0000000402027c07 */ /* 0x000fe40008000000 */
[----:B-1----:R-:W-:-:S04]  /*0330*/  IABS R0, R7 ;  /* 0x0000000700007213 */ /* 0x002fc80000000000 */
[----:B------:R-:W1:Y:S01]  /*0340*/  I2F.RP R6, R0 ;  /* 0x0000000000067306 */ /* 0x000e620000209400 */
[----:B--2---:R-:W-:-:S08]  /*0350*/  DFMA R12, R4, -R14, 1 ;  /* 0x3ff00000040c742b */ /* 0x004fd0000000080e */
[----:B------:R-:W-:Y:S01]  /*0360*/  DFMA R12, R12, R12, R12 ;  /* 0x0000000c0c0c722b */ /* 0x000fe2000000000c */
[----:B-1----:R-:W1:Y:S07]  /*0370*/  MUFU.RCP R6, R6 ;  /* 0x0000000600067308 */ /* 0x002e6e0000001000 */
[----:B------:R-:W-:Y:S01]  /*0380*/  DFMA R4, R4, R12, R4 ;  /* 0x0000000c0404722b */ /* 0x000fe20000000004 */
[----:B------:R-:W-:Y:S01]  /*0390*/  MOV R12, UR9 ;  /* 0x00000009000c7c02 */ /* 0x000fe20008000f00 */
[----:B-1----:R-:W-:Y:S01]  /*03a0*/  VIADD R10, R6, 0xffffffe ;  /* 0x0ffffffe060a7836 */ /* 0x002fe20000000000 */
[----:B------:R-:W-:-:S03]  /*03b0*/  MOV R6, UR9 ;  /* 0x0000000900067c02 */ /* 0x000fc60008000f00 */
[----:B------:R1:W2:Y:S01]  /*03c0*/  F2I.FTZ.U32.TRUNC.NTZ R11, R10 ;  /* 0x0000000a000b7305 */ /* 0x0002a2000021f000 */
[----:B------:R-:W-:Y:S02]  /*03d0*/  @P1 LOP3.LUT R17, R6, 0x80000, RZ, 0xfc, !PT ;  /* 0x0008000006111812 */ /* 0x000fe400078efcff */
[----:B------:R-:W-:-:S03]  /*03e0*/  IABS R6, R32 ;  /* 0x0000002000067213 */ /* 0x000fc60000000000 */
[----:B------:R-:W-:Y:S02]  /*03f0*/  IMAD.MOV.U32 R3, RZ, RZ, R17 ;  /* 0x000000ffff037224 */ /* 0x000fe400078e0011 */
[----:B-1----:R-:W-:-:S04]  /*0400*/  IMAD.MOV.U32 R10, RZ, RZ, RZ ;  /* 0x000000ffff0a7224 */ /* 0x002fc800078e00ff */
[----:B------:R-:W-:Y:S01]  /*0410*/  DSETP.MIN.AND P0, P1, R2, UR4, PT ;  /* 0x0000000402007e2a */ /* 0x000fe2000b900000 */
[----:B--2---:R-:W-:-:S04]  /*0420*/  IMAD.MOV R19, RZ, RZ, -R11 ;  /* 0x000000ffff137224 */ /* 0x004fc800078e0a0b */
[----:B------:R-:W-:-:S04]  /*0430*/  IMAD R17, R19, R0, RZ ;  /* 0x0000000013117224 */ /* 0x000fc800078e02ff */
[----:B------:R-:W-:-:S04]  /*0440*/  IMAD.HI.U32 R10, R11, R17, R10 ;  /* 0x000000110b0a7227 */ /* 0x000fc800078e000a */
[----:B------:R-:W-:Y:S02]  /*0450*/  IMAD.MOV.U32 R11, RZ, RZ, R6 ;  /* 0x000000ffff0b7224 */ /* 0x000fe400078e0006 */
[----:B------:R-:W-:Y:S02]  /*0460*/  IMAD.MOV.U32 R6, RZ, RZ, R3 ;  /* 0x000000ffff067224 */ /* 0x000fe400078e0003 */
[----:B------:R-:W-:-:S03]  /*0470*/  IMAD.HI.U32 R10, R10, R11, RZ ;  /* 0x0000000b0a0a7227 */ /* 0x000fc600078e00ff */
[----:B------:R-:W-:Y:S01]  /*0480*/  FSEL R13, R6, UR9, P0 ;  /* 0x00000009060d7c08 */ /* 0x000fe20008000000 */
[----:B------:R-:W-:Y:S01]  /*0490*/  IMAD.MOV.U32 R6, RZ, RZ, R2 ;  /* 0x000000ffff067224 */ /* 0x000fe200078e0002 */
[----:B------:R-:W-:Y:S01]  /*04a0*/  @P1 LOP3.LUT R13, R12, 0x80000, RZ, 0xfc, !PT ;  /* 0x000800000c0d1812 */ /* 0x000fe200078efcff */
[----:B------:R-:W-:Y:S01]  /*04b0*/  IMAD.MOV R12, RZ, RZ, -R10 ;  /* 0x000000ffff0c7224 */ /* 0x000fe200078e0a0a */
[----:B------:R-:W-:Y:S02]  /*04c0*/  DFMA R2, R4, -R14, 1 ;  /* 0x3ff000000402742b */ /* 0x000fe4000000080e */
[----:B------:R-:W-:Y:S01]  /*04d0*/  SEL R10, R6, UR4, P0 ;  /* 0x00000004060a7c07 */ /* 0x000fe20008000000 */
[----:B------:R-:W-:Y:S01]  /*04e0*/  IMAD R12, R0, R12, R11 ;  /* 0x0000000c000c7224 */ /* 0x000fe200078e020b */
[----:B------:R-:W1:Y:S01]  /*04f0*/  LDC R6, c[0x0][0x3b0] ;  /* 0x0000ec00ff067b82 */ /* 0x000e620000000800 */
[----:B------:R-:W-:-:S03]  /*0500*/  IMAD.MOV.U32 R11, RZ, RZ, R13 ;  /* 0x000000ffff0b7224 */ /* 0x000fc600078e000d */
[----:B------:R-:W-:Y:S01]  /*0510*/  DFMA R2, R4, R2, R4 ;  /* 0x000000020402722b */ /* 0x000fe20000000004 */
[----:B------:R-:W-:Y:S02]  /*0520*/  ISETP.GT.U32.AND P0, PT, R0, R12, PT ;  /* 0x0000000c0000720c */ /* 0x000fe40003f04070 */
[----:B------:R-:W-:-:S08]  /*0530*/  DADD R18, R10, 1 ;  /* 0x3ff000000a127429 */ /* 0x000fd00000000000 */
[----:B------:R-:W-:Y:S02]  /*0540*/  DMUL R16, R18, R2 ;  /* 0x0000000212107228 */ /* 0x000fe40000000000 */
[----:B------:R-:W-:Y:S02]  /*0550*/  FSETP.GEU.AND P3, PT, |R19|, 6.5827683646048100446e-37, PT ;  /* 0x036000001300780b */ /* 0x000fe40003f6e200 */
[----:B------:R-:W-:Y:S02]  /*0560*/  @!P0 IADD3 R12, PT, PT, R12, -R0, RZ ;  /* 0x800000000c0c8210 */ /* 0x000fe40007ffe0ff */
[----:B------:R-:W-:Y:S02]  /*0570*/  ISETP.GE.AND P0, PT, R32, RZ, PT ;  /* 0x000000ff2000720c */ /* 0x000fe40003f06270 */
[----:B------:R-:W-:Y:S01]  /*0580*/  DFMA R4, R16, -R14, R18 ;  /* 0x8000000e1004722b */ /* 0x000fe20000000012 */
[----:B------:R-:W-:-:S07]  /*0590*/  ISETP.GT.U32.AND P1, PT, R0, R12, PT ;  /* 0x0000000c0000720c */ /* 0x000fce0003f24070 */
[----:B------:R-:W-:Y:S02]  /*05a0*/  DFMA R16, R2, R4, R16 ;  /* 0x000000040210722b */ /* 0x000fe40000000010 */
[----:B------:R-:W2:Y:S04]  /*05b0*/  LDC R5, c[0x0][0x3b4] ;  /* 0x0000ed00ff057b82 */ /* 0x000ea80000000800 */
[----:B------:R-:W-:Y:S01]  /*05c0*/  @!P1 IMAD.IADD R12, R12, 0x1, -R0 ;  /* 0x000000010c0c9824 */ /* 0x000fe200078e0a00 */
[----:B------:R-:W-:-:S03]  /*05d0*/  ISETP.NE.AND P1, PT, R7, RZ, PT ;  /* 0x000000ff0700720c */ /* 0x000fc60003f25270 */
[----:B------:R-:W-:Y:S01]  /*05e0*/  FFMA R0, RZ, UR11, R17 ;  /* 0x0000000bff007c23 */ /* 0x000fe20008000011 */
[----:B------:R-:W-:-:S04]  /*05f0*/  @!P0 IMAD.MOV R12, RZ, RZ, -R12 ;  /* 0x000000ffff0c8224 */ /* 0x000fc800078e0a0c */
[----:B------:R-:W-:-:S05]  /*0600*/  FSETP.GT.AND P2, PT, |R0|, 1.469367938527859385e-39, PT ;  /* 0x001000000000780b */ /* 0x000fca0003f44200 */
[----:B------:R-:W-:-:S08]  /*0610*/  @!P1 LOP3.LUT R12, RZ, R7, RZ, 0x33, !PT ;  /* 0x00000007ff0c9212 */ /* 0x000fd000078e33ff */
[----:B-1----:R-:W-:Y:S05]  /*0620*/  @P2 BRA P3, `(.L_x_148) ;  /* 0x0000000000182947 */ /* 0x002fea0001800000 */
[----:B------:R-:W-:Y:S01]  /*0630*/  IMAD.MOV.U32 R22, RZ, RZ, R18 ;  /* 0x000000ffff167224 */ /* 0x000fe200078e0012 */
[----:B------:R-:W-:Y:S01]  /*0640*/  MOV R34, 0x670 ;  /* 0x0000067000227802 */ /* 0x000fe20000000f00 */
[----:B------:R-:W-:-:S07]  /*0650*/  IMAD.MOV.U32 R23, RZ, RZ, R19 ;  /* 0x000000ffff177224 */ /* 0x000fce00078e0013 */
[----:B0-2---:R-:W-:Y:S05]  /*0660*/  CALL.REL.NOINC `($__internal_9_$__cuda_sm20_div_rn_f64_full) ;  /* 0x00000008009c7944 */ /* 0x005fea0003c00000 */
[----:B------:R-:W-:Y:S01]  /*0670*/  MOV R16, R2 ;  /* 0x0000000200107202 */ /* 0x000fe20000000f00 */
[----:B------:R-:W-:-:S07]  /*0680*/  IMAD.MOV.U32 R17, RZ, RZ, R3 ;  /* 0x000000ffff117224 */ /* 0x000fce00078e0003 */
.L_x_148:
[----:B0-----:R-:W-:Y:S05]  /*0690*/  BSYNC.RECONVERGENT B1 ;  /* 0x0000000000017941 */ /* 0x001fea0003800200 */
.L_x_147:
[----:B------:R-:W0:Y:S01]  /*06a0*/  LDC.64 R24, c[0x0][0x380] ;  /* 0x0000e000ff187b82 */ /* 0x000e220000000a00 */
[C-C-:B------:R-:W-:Y:S01]  /*06b0*/  IMAD R3, R7.reuse, UR6, R12.reuse ;  /* 0x0000000607037c24 */ /* 0x140fe2000f8e020c */
[----:B------:R-:W1:Y:S01]  /*06c0*/  F2I.F64.FLOOR R0, R16 ;  /* 0x0000001000007311 */ /* 0x000e620000305100 */
[----:B------:R-:W-:-:S05]  /*06d0*/  IMAD R30, R7, 0x2, R12 ;  /* 0x00000002071e7824 */ /* 0x000fca00078e020c */
[----:B------:R-:W3:Y:S01]  /*06e0*/  LDC.64 R18, c[0x0][0x390] ;  /* 0x0000e400ff127b82 */ /* 0x000ee20000000a00 */
[----:B0-----:R-:W-:-:S04]  /*06f0*/  IMAD.WIDE R2, R3, 0x8, R24 ;  /* 0x0000000803027825 */ /* 0x001fc800078e0218 */
[----:B-1----:R-:W-:Y:S02]  /*0700*/  IMAD R27, R0, UR8, R12 ;  /* 0x00000008001b7c24 */ /* 0x002fe4000f8e020c */
[C---:B------:R-:W-:Y:S02]  /*0710*/  IMAD.WIDE R36, R7.reuse, 0x8, R2 ;  /* 0x0000000807247825 */ /* 0x040fe400078e0202 */
[----:B------:R-:W4:Y:S04]  /*0720*/  LDG.E.64 R2, desc[UR12][R2.64] ;  /* 0x0000000c02027981 */ /* 0x000f28000c1e1b00 */
[----:B------:R-:W4:Y:S01]  /*0730*/  LDG.E.64 R34, desc[UR12][R36.64] ;  /* 0x0000000c24227981 */ /* 0x000f22000c1e1b00 */
[----:B------:R-:W-:-:S04]  /*0740*/  IMAD.WIDE R16, R7, 0x8, R36 ;  /* 0x0000000807107825 */ /* 0x000fc800078e0224 */
[----:B------:R-:W-:Y:S02]  /*0750*/  IMAD.IADD R29, R30, 0x1, -R7 ;  /* 0x000000011e1d7824 */ /* 0x000fe400078e0a07 */
[----:B------:R-:W2:Y:S01]  /*0760*/  LDG.E.64 R16, desc[UR12][R16.64] ;  /* 0x0000000c10107981 */ /* 0x000ea2000c1e1b00 */
[----:B---3--:R-:W-:-:S04]  /*0770*/  IMAD.WIDE R26, R27, 0x8, R18 ;  /* 0x000000081b1a7825 */ /* 0x008fc800078e0212 */
[--C-:B------:R-:W-:Y:S01]  /*0780*/  IMAD.WIDE R30, R30, 0x8, R24.reuse ;  /* 0x000000081e1e7825 */ /* 0x100fe200078e0218 */
[----:B------:R-:W3:Y:S03]  /*0790*/  LDG.E.64 R20, desc[UR12][R26.64] ;  /* 0x0000000c1a147981 */ /* 0x000ee6000c1e1b00 */
[--C-:B------:R-:W-:Y:S02]  /*07a0*/  IMAD.WIDE R28, R29, 0x8, R24.reuse ;  /* 0x000000081d1c7825 */ /* 0x100fe400078e0218 */
[----:B------:R-:W3:Y:S04]  /*07b0*/  LDG.E.64 R30, desc[UR12][R30.64] ;  /* 0x0000000c1e1e7981 */ /* 0x000ee8000c1e1b00 */
[----:B------:R-:W3:Y:S01]  /*07c0*/  LDG.E.64 R28, desc[UR12][R28.64] ;  /* 0x0000000c1c1c7981 */ /* 0x000ee2000c1e1b00 */
[----:B------:R-:W-:Y:S01]  /*07d0*/  IMAD.WIDE R24, R12, 0x8, R24 ;  /* 0x000000080c187825 */ /* 0x000fe200078e0218 */
[----:B------:R-:W-:-:S04]  /*07e0*/  ISETP.GT.AND P0, PT, R0, UR10, PT ;  /* 0x0000000a00007c0c */ /* 0x000fc8000bf04270 */
[----:B------:R-:W3:Y:S01]  /*07f0*/  LDG.E.64 R26, desc[UR12][R24.64] ;  /* 0x0000000c181a7981 */ /* 0x000ee2000c1e1b00 */
[----:B------:R-:W-:-:S04]  /*0800*/  IMAD R4, R0, R7, RZ ;  /* 0x0000000700047224 */ /* 0x000fc800078e02ff */
[----:B------:R-:W-:Y:S01]  /*0810*/  IMAD.WIDE R12, R4, 0x8, R24 ;  /* 0x00000008040c7825 */ /* 0x000fe200078e0218 */
[----:B------:R-:W-:-:S03]  /*0820*/  MOV R19, 0x3fb745d1 ;  /* 0x3fb745d100137802 */ /* 0x000fc60000000f00 */
[----:B------:R-:W-:Y:S01]  /*0830*/  IMAD.MOV.U32 R18, RZ, RZ, 0x745d1746 ;  /* 0x745d1746ff127424 */ /* 0x000fe200078e00ff */
[----:B----4-:R-:W-:Y:S02]  /*0840*/  DFMA R22, R34, 3, -R2 ;  /* 0x400800002216782b */ /* 0x010fe40000000802 */
[----:B------:R-:W-:-:S08]  /*0850*/  DMUL R2, R2, 15 ;  /* 0x402e000002027828 */ /* 0x000fd00000000000 */
[----:B------:R-:W-:Y:S01]  /*0860*/  DFMA R34, R34, 56, -R2 ;  /* 0x404c00002222782b */ /* 0x000fe20000000802 */
[----:B------:R-:W-:Y:S02]  /*0870*/  @!P0 IMAD.WIDE R2, R7, 0x8, R12 ;  /* 0x0000000807028825 */ /* 0x000fe400078e020c */
[----:B------:R-:W5:Y:S01]  /*0880*/  LDG.E.64 R12, desc[UR12][R12.64] ;  /* 0x0000000c0c0c7981 */ /* 0x000f62000c1e1b00 */
[----:B--2---:R-:W-:Y:S02]  /*0890*/  DFMA R22, R16, 9, R22 ;  /* 0x402200001016782b */ /* 0x004fe40000000016 */
[----:B---3--:R-:W-:Y:S02]  /*08a0*/  DADD R20, R10, -R20 ;  /* 0x000000000a147229 */ /* 0x008fe40000000814 */
[----:B------:R-:W-:-:S04]  /*08b0*/  DMUL R10, R30, 15 ;  /* 0x402e00001e0a7828 */ /* 0x000fc80000000000 */
[----:B------:R-:W-:Y:S02]  /*08c0*/  DMUL R22, R22, R18 ;  /* 0x0000001216167228 */ /* 0x000fe40000000000 */
[C---:B------:R-:W-:Y:S02]  /*08d0*/  DFMA R30, R28.reuse, 3, -R30 ;  /* 0x400800001c1e782b */ /* 0x040fe4000000081e */
[----:B------:R-:W-:-:S06]  /*08e0*/  DFMA R28, R28, 56, -R10 ;  /* 0x404c00001c1c782b */ /* 0x000fcc000000080a */
[----:B------:R-:W-:Y:S02]  /*08f0*/  IMAD.MOV.U32 R10, RZ, RZ, R22 ;  /* 0x000000ffff0a7224 */ /* 0x000fe400078e0016 */
[----:B------:R-:W-:-:S06]  /*0900*/  IMAD.MOV.U32 R11, RZ, RZ, R23 ;  /* 0x000000ffff0b7224 */ /* 0x000fcc00078e0017 */
[----:B------:R0:W5:Y:S02]  /*0910*/  @!P0 LDG.E.64 R10, desc[UR12][R2.64] ;  /* 0x0000000c020a8981 */ /* 0x000164000c1e1b00 */
[----:B0-----:R-:W0:Y:S01]  /*0920*/  MUFU.RCP64H R3, UR11 ;  /* 0x0000000b00037d08 */ /* 0x001e220008001800 */
[----:B------:R-:W-:-:S06]  /*0930*/  IMAD.MOV.U32 R2, RZ, RZ, 0x1 ;  /* 0x00000001ff027424 */ /* 0x000fcc00078e00ff */
[----:B0-----:R-:W-:-:S08]  /*0940*/  DFMA R36, R2, -R14, 1 ;  /* 0x3ff000000224742b */ /* 0x001fd0000000080e */
[----:B------:R-:W-:-:S08]  /*0950*/  DFMA R36, R36, R36, R36 ;  /* 0x000000242424722b */ /* 0x000fd00000000024 */
[----:B------:R-:W-:-:S08]  /*0960*/  DFMA R36, R2, R36, R2 ;  /* 0x000000240224722b */ /* 0x000fd00000000002 */
[----:B------:R-:W-:-:S08]  /*0970*/  DFMA R2, R36, -R14, 1 ;  /* 0x3ff000002402742b */ /* 0x000fd0000000080e */
[----:B------:R-:W-:-:S08]  /*0980*/  DFMA R2, R36, R2, R36 ;  /* 0x000000022402722b */ /* 0x000fd00000000024 */
[----:B------:R-:W-:-:S08]  /*0990*/  DMUL R36, R2, R20 ;  /* 0x0000001402247228 */ /* 0x000fd00000000000 */
[----:B------:R-:W-:Y:S01]  /*09a0*/  DFMA R14, R36, -R14, R20 ;  /* 0x8000000e240e722b */ /* 0x000fe20000000014 */
[----:B------:R-:W-:-:S07]  /*09b0*/  ISETP.GT.AND P3, PT, R0, UR6, PT ;  /* 0x0000000600007c0c */ /* 0x000fce000bf64270 */
[----:B------:R-:W-:Y:S02]  /*09c0*/  DFMA R2, R2, R14, R36 ;  /* 0x0000000e0202722b */ /* 0x000fe40000000024 */
[C---:B------:R-:W-:Y:S02]  /*09d0*/  DFMA R28, R26.reuse, -30, R28 ;  /* 0xc03e00001a1c782b */ /* 0x040fe4000000001c */
[----:B------:R-:W-:Y:S02]  /*09e0*/  DFMA R30, R26, 9, R30 ;  /* 0x402200001a1e782b */ /* 0x000fe4000000001e */
[----:B------:R-:W-:-:S04]  /*09f0*/  DFMA R34, R16, -30, R34 ;  /* 0xc03e00001022782b */ /* 0x000fc80000000022 */
[----:B------:R-:W-:Y:S01]  /*0a00*/  FFMA R14, RZ, UR11, R3 ;  /* 0x0000000bff0e7c23 */ /* 0x000fe20008000003 */
[----:B------:R-:W-:Y:S01]  /*0a10*/  BSSY.RECONVERGENT B1, `(.L_x_149) ;  /* 0x000000f000017945 */ /* 0x000fe20003800200 */
[----:B------:R-:W-:-:S03]  /*0a20*/  DMUL R16, R30, R18 ;  /* 0x000000121e107228 */ /* 0x000fc60000000000 */
[----:B------:R-:W-:Y:S01]  /*0a30*/  FSETP.GT.AND P0, PT, |R14|, 1.469367938527859385e-39, PT ;  /* 0x001000000e00780b */ /* 0x000fe20003f04200 */
[-C--:B------:R-:W-:Y:S02]  /*0a40*/  DMUL R14, R28, R18.reuse ;  /* 0x000000121c0e7228 */ /* 0x080fe40000000000 */
[----:B------:R-:W-:Y:S01]  /*0a50*/  DMUL R18, R34, R18 ;  /* 0x0000001222127228 */ /* 0x000fe20000000000 */
[----:B------:R-:W-:Y:S02]  /*0a60*/  ISETP.GE.AND P1, PT, R0, 0x1, PT ;  /* 0x000000010000780c */ /* 0x000fe40003f26270 */
[----:B------:R-:W-:Y:S01]  /*0a70*/  FSETP.GEU.AND P2, PT, |R21|, 6.5827683646048100446e-37, PT ;  /* 0x036000001500780b */ /* 0x000fe20003f4e200 */
[----:B------:R-:W-:-:S12]  /*0a80*/  @P3 BRA `(.L_x_150) ;  /* 0x00000000001c3947 */ /* 0x000fd80003800000 */
[----:B------:R-:W-:Y:S01]  /*0a90*/  ISETP.NE.AND P3, PT, R0, UR10, PT ;  /* 0x0000000a00007c0c */ /* 0x000fe2000bf65270 */
[----:B------:R-:W-:Y:S01]  /*0aa0*/  IMAD.MOV.U32 R18, RZ, RZ, R22 ;  /* 0x000000ffff127224 */ /* 0x000fe200078e0016 */
[----:B------:R-:W-:-:S11]  /*0ab0*/  MOV R19, R23 ;  /* 0x0000001700137202 */ /* 0x000fd60000000f00 */
[----:B------:R-:W-:Y:S05]  /*0ac0*/  @!P3 BRA `(.L_x_150) ;  /* 0x00000000000cb947 */ /* 0x000fea0003800000 */
[----:B------:R-:W-:-:S04]  /*0ad0*/  IMAD R19, R7, 0x2, R4 ;  /* 0x0000000207137824 */ /* 0x000fc800078e0204 */
[----:B------:R-:W-:-:S06]  /*0ae0*/  IMAD.WIDE R18, R19, 0x8, R24 ;  /* 0x0000000813127825 */ /* 0x000fcc00078e0218 */
[----:B------:R-:W5:Y:S02]  /*0af0*/  LDG.E.64 R18, desc[UR12][R18.64] ;  /* 0x0000000c12127981 */ /* 0x000f64000c1e1b00 */
.L_x_150:
[----:B------:R-:W-:Y:S05]  /*0b00*/  BSYNC.RECONVERGENT B1 ;  /* 0x0000000000017941 */ /* 0x000fea0003800200 */
.L_x_149:
[----:B------:R-:W-:Y:S04]  /*0b10*/  BSSY.RECONVERGENT B1, `(.L_x_151) ;  /* 0x0000009000017945 */ /* 0x000fe80003800200 */
[----:B------:R-:W-:Y:S05]  /*0b20*/  @!P1 BRA `(.L_x_152) ;  /* 0x00000000001c9947 */ /* 0x000fea0003800000 */
[----:B------:R-:W-:Y:S01]  /*0b30*/  ISETP.NE.AND P1, PT, R0, 0x1, PT ;  /* 0x000000010000780c */ /* 0x000fe20003f25270 */
[----:B------:R-:W-:-:S04]  /*0b40*/  IMAD.IADD R4, R4, 0x1, -R7 ;  /* 0x0000000104047824 */ /* 0x000fc800078e0a07 */
[----:B------:R-:W-:-:S06]  /*0b50*/  IMAD.WIDE R16, R4, 0x8, R24 ;  /* 0x0000000804107825 */ /* 0x000fcc00078e0218 */
[----:B------:R-:W5:Y:S02]  /*0b60*/  LDG.E.64 R16, desc[UR12][R16.64] ;  /* 0x0000000c10107981 */ /* 0x000f64000c1e1b00 */
[----:B------:R-:W-:-:S04]  /*0b70*/  @P1 IMAD.IADD R7, R4, 0x1, -R7 ;  /* 0x0000000104071824 */ /* 0x000fc800078e0a07 */
[----:B------:R-:W-:-:S05]  /*0b80*/  @P1 IMAD.WIDE R24, R7, 0x8, R24 ;  /* 0x0000000807181825 */ /* 0x000fca00078e0218 */
[----:B------:R0:W5:Y:S02]  /*0b90*/  @P1 LDG.E.64 R14, desc[UR12][R24.64] ;  /* 0x0000000c180e1981 */ /* 0x000164000c1e1b00 */
.L_x_152:
[----:B------:R-:W-:Y:S05]  /*0ba0*/  BSYNC.RECONVERGENT B1 ;  /* 0x0000000000017941 */ /* 0x000fea0003800200 */
.L_x_151:
[----:B------:R-:W-:Y:S04]  /*0bb0*/  BSSY.RECONVERGENT B1, `(.L_x_153) ;  /* 0x0000006000017945 */ /* 0x000fe80003800200 */
[----:B------:R-:W-:Y:S05]  /*0bc0*/  @P0 BRA P2, `(.L_x_154) ;  /* 0x0000000000100947 */ /* 0x000fea0001000000 */
[----:B------:R-:W-:Y:S01]  /*0bd0*/  IMAD.MOV.U32 R22, RZ, RZ, R20 ;  /* 0x000000ffff167224 */ /* 0x000fe200078e0014 */
[----:B------:R-:W-:Y:S02]  /*0be0*/  MOV R23, R21 ;  /* 0x0000001500177202 */ /* 0x000fe40000000f00 */
[----:B------:R-:W-:-:S07]  /*0bf0*/  MOV R34, 0xc10 ;  /* 0x00000c1000227802 */ /* 0x000fce0000000f00 */
[----:B0----5:R-:W-:Y:S05]  /*0c00*/  CALL.REL.NOINC `($__internal_9_$__cuda_sm20_div_rn_f64_full) ;  /* 0x0000000400347944 */ /* 0x021fea0003c00000 */
.L_x_154:
[----:B------:R-:W-:Y:S05]  /*0c10*/  BSYNC.RECONVERGENT B1 ;  /* 0x0000000000017941 */ /* 0x000fea0003800200 */
.L_x_153:
[----:B------:R-:W-:-:S08]  /*0c20*/  DMUL R22, R2, R2 ;  /* 0x0000000202167228 */ /* 0x000fd00000000000 */
[C---:B------:R-:W-:Y:S02]  /*0c30*/  DMUL R20, R22.reuse, R2 ;  /* 0x0000000216147228 */ /* 0x040fe40000000000 */
[C---:B------:R-:W-:Y:S02]  /*0c40*/  DMUL R6, R22.reuse, 6 ;  /* 0x4018000016067828 */ /* 0x040fe40000000000 */
[----:B------:R-:W-:-:S04]  /*0c50*/  DMUL R22, R22, 18 ;  /* 0x4032000016167828 */ /* 0x000fc80000000000 */
[----:B------:R-:W-:-:S04]  /*0c60*/  DADD R4, R20, R20 ;  /* 0x0000000014047229 */ /* 0x000fc80000000014 */
[C-C-:B------:R-:W-:Y:S02]  /*0c70*/  DFMA R26, R20.reuse, -8, R22.reuse ;  /* 0xc0200000141a782b */ /* 0x140fe40000000016 */
[----:B------:R-:W-:Y:S02]  /*0c80*/  DFMA R22, R20, 12, -R22 ;  /* 0x402800001416782b */ /* 0x000fe40000000816 */
[--C-:B0-----:R-:W-:Y:S02]  /*0c90*/  DADD R24, R4, -R6.reuse ;  /* 0x0000000004187229 */ /* 0x101fe40000000806 */
[----:B------:R-:W-:Y:S02]  /*0ca0*/  DFMA R6, R20, -8, R6 ;  /* 0xc02000001406782b */ /* 0x000fe40000000006 */
[C---:B------:R-:W-:Y:S02]  /*0cb0*/  DFMA R26, R2.reuse, 6, R26 ;  /* 0x40180000021a782b */ /* 0x040fe4000000001a */
[----:B------:R-:W-:-:S02]  /*0cc0*/  DFMA R22, R2, -24, R22 ;  /* 0xc03800000216782b */ /* 0x000fc40000000016 */
[C---:B------:R-:W-:Y:S02]  /*0cd0*/  DFMA R24, R2.reuse, 3, R24 ;  /* 0x400800000218782b */ /* 0x040fe40000000018 */
[----:B------:R-:W-:Y:S02]  /*0ce0*/  DFMA R6, R2, 18, R6 ;  /* 0x403200000206782b */ /* 0x000fe40000000006 */
[----:B------:R-:W-:Y:S02]  /*0cf0*/  DADD R26, R26, -15 ;  /* 0xc02e00001a1a7429 */ /* 0x000fe40000000000 */
[----:B------:R-:W-:Y:S02]  /*0d00*/  DADD R22, R22, 15 ;  /* 0x402e000016167429 */ /* 0x000fe40000000000 */
[----:B------:R-:W-:Y:S02]  /*0d10*/  DADD R24, R24, 1 ;  /* 0x3ff0000018187429 */ /* 0x000fe40000000000 */
[----:B------:R-:W-:-:S02]  /*0d20*/  DADD R6, R6, -1 ;  /* 0xbff0000006067429 */ /* 0x000fc40000000000 */
[----:B------:R-:W-:-:S04]  /*0d30*/  DFMA R2, R2, -3, R4 ;  /* 0xc00800000202782b */ /* 0x000fc80000000004 */
[----:B-----5:R-:W-:-:S08]  /*0d40*/  DMUL R14, R24, R14 ;  /* 0x0000000e180e7228 */ /* 0x020fd00000000000 */
        /* <DEDUP_REMOVED lines=9> */
.L_x_146:
[----:B------:R-:W1:Y:S02]  /*0de0*/  LDC.64 R2, c[0x0][0x388] ;  /* 0x0000e200ff027b82 */ /* 0x000e640000000a00 */
[----:B-1----:R-:W-:-:S05]  /*0df0*/  IMAD.WIDE R2, R32, 0x8, R2 ;  /* 0x0000000820027825 */ /* 0x002fca00078e0202 */
[----:B------:R1:W-:Y:S02]  /*0e00*/  STG.E.64 desc[UR12][R2.64], RZ ;  /* 0x000000ff02007986 */ /* 0x0003e4000c101b0c */
.L_x_155:
[----:B0-----:R-:W-:Y:S05]  /*0e10*/  BSYNC.RECONVERGENT B0 ;  /* 0x0000000000007941 */ /* 0x001fea0003800200 */
.L_x_145:
[----:B------:R-:W-:-:S05]  /*0e20*/  VIADD R32, R32, UR7 ;  /* 0x0000000720207c36 */ /* 0x000fca0008000000 */
[----:B------:R-:W-:-:S13]  /*0e30*/  ISETP.GE.AND P0, PT, R32, UR14, PT ;  /* 0x0000000e20007c0c */ /* 0x000fda000bf06270 */
[----:B------:R-:W-:Y:S05]  /*0e40*/  @!P0 BRA `(.L_x_156) ;  /* 0xfffffff000f08947 */ /* 0x000fea000383ffff */
[----:B------:R-:W-:Y:S05]  /*0e50*/  EXIT ;  /* 0x000000000000794d */ /* 0x000fea0003800000 */
        .weak           $__internal_8_$__cuda_sm20_dblrcp_rn_slowpath_v3
        .type           $__internal_8_$__cuda_sm20_dblrcp_rn_slowpath_v3,@function
        .size           $__internal_8_$__cuda_sm20_dblrcp_rn_slowpath_v3,($__internal_9_$__cuda_sm20_div_rn_f64_full - $__internal_8_$__cuda_sm20_dblrcp_rn_slowpath_v3)
$__internal_8_$__cuda_sm20_dblrcp_rn_slowpath_v3:
        /* <DEDUP_REMOVED lines=10> */
[----:B------:R-:W-:Y:S01]  /*0f00*/  VIADD R5, R3, 0xc0200000 ;  /* 0xc020000003057836 */ /* 0x000fe20000000000 */
[----:B------:R-:W-:-:S03]  /*0f10*/  MOV R4, R2 ;  /* 0x0000000200047202 */ /* 0x000fc60000000f00 */
[----:B------:R-:W0:Y:S03]  /*0f20*/  MUFU.RCP64H R7, R5 ;  /* 0x0000000500077308 */ /* 0x000e260000001800 */
        /* <DEDUP_REMOVED lines=10> */
.L_x_159:
        /* <DEDUP_REMOVED lines=10> */
.L_x_157:
[----:B------:R-:W-:Y:S01]  /*1070*/  LOP3.LUT R5, R3, 0x80000, RZ, 0xfc, !PT ;  /* 0x0008000003057812 */ /* 0x000fe200078efcff */
[----:B------:R-:W-:-:S07]  /*1080*/  IMAD.MOV.U32 R4, RZ, RZ, R2 ;  /* 0x000000ffff047224 */ /* 0x000fce00078e0002 */
.L_x_158:
[----:B------:R-:W-:Y:S01]  /*1090*/  MOV R2, R0 ;  /* 0x0000000000027202 */ /* 0x000fe20000000f00 */
[----:B------:R-:W-:Y:S02]  /*10a0*/  IMAD.MOV.U32 R3, RZ, RZ, 0x0 ;  /* 0x00000000ff037424 */ /* 0x000fe400078e00ff */
[----:B------:R-:W-:Y:S02]  /*10b0*/  IMAD.MOV.U32 R8, RZ, RZ, R4 ;  /* 0x000000ffff087224 */ /* 0x000fe400078e0004 */
[----:B------:R-:W-:Y:S01]  /*10c0*/  IMAD.MOV.U32 R9, RZ, RZ, R5 ;  /* 0x000000ffff097224 */ /* 0x000fe200078e0005 */
[----:B------:R-:W-:Y:S06]  /*10d0*/  RET.REL.NODEC R2 `(_Z15dcdx_bar_on_gpuPdS_S_S_iiid) ;  /* 0xffffffec02c87950 */ /* 0x000fec0003c3ffff */
        .weak           $__internal_9_$__cuda_sm20_div_rn_f64_full
        .type           $__internal_9_$__cuda_sm20_div_rn_f64_full,@function
        .size           $__internal_9_$__cuda_sm20_div_rn_f64_full,(.L_x_454 - $__internal_9_$__cuda_sm20_div_rn_f64_full)
$__internal_9_$__cuda_sm20_div_rn_f64_full:
[C---:B------:R-:W-:Y:S01]  /*10e0*/  FSETP.GEU.AND P0, PT, |R5|.reuse, 1.469367938527859385e-39, PT ;  /* 0x001000000500780b */ /* 0x040fe20003f0e200 */
[--C-:B------:R-:W-:Y:S01]  /*10f0*/  IMAD.MOV.U32 R4, RZ, RZ, R6.reuse ;  /* 0x000000ffff047224 */ /* 0x100fe200078e0006 */
[----:B------:R-:W-:Y:S01]  /*1100*/  LOP3.LUT R20, R5, 0x800fffff, RZ, 0xc0, !PT ;  /* 0x800fffff05147812 */ /* 0x000fe200078ec0ff */
[----:B------:R-:W-:Y:S01]  /*1110*/  IMAD.MOV.U32 R24, RZ, RZ, 0x1 ;  /* 0x00000001ff187424 */ /* 0x000fe200078e00ff */
[----:B------:R-:W-:Y:S01]  /*1120*/  FSETP.GEU.AND P2, PT, |R23|, 1.469367938527859385e-39, PT ;  /* 0x001000001700780b */ /* 0x000fe20003f4e200 */
[----:B------:R-:W-:Y:S01]  /*1130*/  BSSY.RECONVERGENT B2, `(.L_x_160) ;  /* 0x0000055000027945 */ /* 0x000fe20003800200 */
[----:B------:R-:W-:Y:S01]  /*1140*/  LOP3.LUT R21, R20, 0x3ff00000, RZ, 0xfc, !PT ;  /* 0x3ff0000014157812 */ /* 0x000fe200078efcff */
[----:B------:R-:W-:Y:S01]  /*1150*/  IMAD.MOV.U32 R20, RZ, RZ, R6 ;  /* 0x000000ffff147224 */ /* 0x000fe200078e0006 */
[----:B------:R-:W-:Y:S02]  /*1160*/  LOP3.LUT R0, R5, 0x7ff00000, RZ, 0xc0, !PT ;  /* 0x7ff0000005007812 */ /* 0x000fe400078ec0ff */
[----:B------:R-:W-:-:S03]  /*1170*/  MOV R2, 0x1ca00000 ;  /* 0x1ca0000000027802 */ /* 0x000fc60000000f00 */
[----:B------:R-:W-:Y:S01]  /*1180*/  @!P0 DMUL R20, R4, 8.98846567431157953865e+307 ;  /* 0x7fe0000004148828 */ /* 0x000fe20000000000 */
[----:B------:R-:W-:-:S03]  /*1190*/  LOP3.LUT R4, R23, 0x7ff00000, RZ, 0xc0, !PT ;  /* 0x7ff0000017047812 */ /* 0x000fc600078ec0ff */
[----:B------:R-:W-:Y:S01]  /*11a0*/  @!P2 LOP3.LUT R3, R5, 0x7ff00000, RZ, 0xc0, !PT ;  /* 0x7ff000000503a812 */ /* 0x000fe200078ec0ff */
[----:B------:R-:W-:Y:S01]  /*11b0*/  @!P2 IMAD.MOV.U32 R30, RZ, RZ, RZ ;  /* 0x000000ffff1ea224 */ /* 0x000fe200078e00ff */
[----:B------:R-:W0:Y:S01]  /*11c0*/  MUFU.RCP64H R25, R21 ;  /* 0x0000001500197308 */ /* 0x000e220000001800 */
[C---:B------:R-:W-:Y:S02]  /*11d0*/  ISETP.GE.U32.AND P1, PT, R4.reuse, R0, PT ;  /* 0x000000000400720c */ /* 0x040fe40003f26070 */
[----:B------:R-:W-:Y:S02]  /*11e0*/  @!P2 ISETP.GE.U32.AND P3, PT, R4, R3, PT ;  /* 0x000000030400a20c */ /* 0x000fe40003f66070 */
[----:B------:R-:W-:Y:S02]  /*11f0*/  @!P0 LOP3.LUT R0, R21, 0x7ff00000, RZ, 0xc0, !PT ;  /* 0x7ff0000015008812 */ /* 0x000fe400078ec0ff */
[----:B------:R-:W-:-:S04]  /*1200*/  @!P2 SEL R3, R2, 0x63400000, !P3 ;  /* 0x634000000203a807 */ /* 0x000fc80005800000 */
[----:B------:R-:W-:-:S04]  /*1210*/  @!P2 LOP3.LUT R3, R3, 0x80000000, R23, 0xf8, !PT ;  /* 0x800000000303a812 */ /* 0x000fc800078ef817 */
[----:B------:R-:W-:Y:S01]  /*1220*/  @!P2 LOP3.LUT R31, R3, 0x100000, RZ, 0xfc, !PT ;  /* 0x00100000031fa812 */ /* 0x000fe200078efcff */
[----:B------:R-:W-:Y:S01]  /*1230*/  IMAD.MOV.U32 R3, RZ, RZ, R4 ;  /* 0x000000ffff037224 */ /* 0x000fe200078e0004 */
        /* <DEDUP_REMOVED lines=13> */
[----:B------:R-:W-:Y:S01]  /*1310*/  DFMA R30, R28, -R20, R24 ;  /* 0x800000141c1e722b */ /* 0x000fe20000000018 */
[----:B------:R-:W-:-:S04]  /*1320*/  IADD3 R33, PT, PT, R0, -0x1, RZ ;  /* 0xffffffff00217810 */ /* 0x000fc80007ffe0ff */
[----:B------:R-:W-:-:S03]  /*1330*/  ISETP.GT.U32.OR P0, PT, R33, 0x7feffffe, P0 ;  /* 0x7feffffe2100780c */ /* 0x000fc60000704470 */
[----:B------:R-:W-:Y:S01]  /*1340*/  DFMA R30, R26, R30, R28 ;  /* 0x0000001e1a1e722b */ /* 0x000fe2000000001c */
[----:B------:R-:W-:Y:S02]  /*1350*/  IMAD.MOV.U32 R26, RZ, RZ, R6 ;  /* 0x000000ffff1a7224 */ /* 0x000fe400078e0006 */
[----:B------:R-:W-:-:S07]  /*1360*/  IMAD.MOV.U32 R27, RZ, RZ, R5 ;  /* 0x000000ffff1b7224 */ /* 0x000fce00078e0005 */
[----:B------:R-:W-:Y:S05]  /*1370*/  @P0 BRA `(.L_x_161) ;  /* 0x00000000006c0947 */ /* 0x000fea0003800000 */
[----:B------:R-:W-:-:S04]  /*1380*/  LOP3.LUT R3, R27, 0x7ff00000, RZ, 0xc0, !PT ;  /* 0x7ff000001b037812 */ /* 0x000fc800078ec0ff */
[CC--:B------:R-:W-:Y:S02]  /*1390*/  VIADDMNMX R0, R4.reuse, -R3.reuse, 0xb9600000, !PT ;  /* 0xb960000004007446 */ /* 0x0c0fe40007800903 */
[----:B------:R-:W-:Y:S02]  /*13a0*/  ISETP.GE.U32.AND P0, PT, R4, R3, PT ;  /* 0x000000030400720c */ /* 0x000fe40003f06070 */
[----:B------:R-:W-:Y:S02]  /*13b0*/  VIMNMX R0, PT, PT, R0, 0x46a00000, PT ;  /* 0x46a0000000007848 */ /* 0x000fe40003fe0100 */
[----:B------:R-:W-:Y:S02]  /*13c0*/  SEL R3, R2, 0x63400000, !P0 ;  /* 0x6340000002037807 */ /* 0x000fe40004000000 */
[----:B------:R-:W-:-:S03]  /*13d0*/  MOV R2, RZ ;  /* 0x000000ff00027202 */ /* 0x000fc60000000f00 */
        /* <DEDUP_REMOVED lines=21> */
.L_x_161:
        /* <DEDUP_REMOVED lines=16> */
.L_x_164:
[----:B------:R-:W-:Y:S01]  /*1630*/  LOP3.LUT R29, R27, 0x80000, RZ, 0xfc, !PT ;  /* 0x000800001b1d7812 */ /* 0x000fe200078efcff */
[----:B------:R-:W-:Y:S01]  /*1640*/  IMAD.MOV.U32 R28, RZ, RZ, R26 ;  /* 0x000000ffff1c7224 */ /* 0x000fe200078e001a */
[----:B------:R-:W-:Y:S06]  /*1650*/  BRA `(.L_x_162) ;  /* 0x0000000000087947 */ /* 0x000fec0003800000 */
.L_x_163:
[----:B------:R-:W-:Y:S02]  /*1660*/  LOP3.LUT R29, R23, 0x80000, RZ, 0xfc, !PT ;  /* 0x00080000171d7812 */ /* 0x000fe400078efcff */
[----:B------:R-:W-:-:S07]  /*1670*/  MOV R28, R22 ;  /* 0x00000016001c7202 */ /* 0x000fce0000000f00 */
.L_x_162:
[----:B------:R-:W-:Y:S05]  /*1680*/  BSYNC.RECONVERGENT B2 ;  /* 0x0000000000027941 */ /* 0x000fea0003800200 */
.L_x_160:
[----:B------:R-:W-:Y:S02]  /*1690*/  IMAD.MOV.U32 R35, RZ, RZ, 0x0 ;  /* 0x00000000ff237424 */ /* 0x000fe400078e00ff */
[----:B------:R-:W-:Y:S02]  /*16a0*/  IMAD.MOV.U32 R2, RZ, RZ, R28 ;  /* 0x000000ffff027224 */ /* 0x000fe400078e001c */
[----:B------:R-:W-:Y:S01]  /*16b0*/  IMAD.MOV.U32 R3, RZ, RZ, R29 ;  /* 0x000000ffff037224 */ /* 0x000fe200078e001d */
[----:B------:R-:W-:Y:S06]  /*16c0*/  RET.REL.NODEC R34 `(_Z15dcdx_bar_on_gpuPdS_S_S_iiid) ;  /* 0xffffffe8224c7950 */ /* 0x000fec0003c3ffff */
.L_x_165:
        /* <DEDUP_REMOVED lines=11> */
.L_x_454:


//--------------------- .text._Z22y_step_intC_ppm_on_gpuPdS_S_S_S_S_S_S_iiid --------------------------
	.section	.text._Z22y_step_intC_ppm_on_gpuPdS_S_S_S_S_S_S_iiid,"ax",@progbits
	.align	128
        .global         _Z22y_step_intC_ppm_on_gpuPdS_S_S_S_S_S_S_iiid
        .type           _Z22y_step_intC_ppm_on_gpuPdS_S_S_S_S_S_S_iiid,@function
        .size           _Z22y_step_intC_ppm_on_gpuPdS_S_S_S_S_S_S_iiid,(.L_x_456 - _Z22y_step_intC_ppm_on_gpuPdS_S_S_S_S_S_S_iiid)
        .other          _Z22y_step_intC_ppm_on_gpuPdS_S_S_S_S_S_S_iiid,@"STO_CUDA_ENTRY STV_DEFAULT"
_Z22y_step_intC_ppm_on_gpuPdS_S_S_S_S_S_S_iiid:
.text._Z22y_step_intC_ppm_on_gpuPdS_S_S_S_S_S_S_iiid:
        /* <DEDUP_REMOVED lines=9> */
[----:B------:R-:W-:Y:S01]  /*0090*/  CS2R R26, SRZ ;  /* 0x00000000001a7805 */ /* 0x000fe2000001ff00 */
[----:B------:R-:W1:Y:S01]  /*00a0*/  LDCU UR6, c[0x0][0x370] ;  /* 0x00006e00ff0677ac */ /* 0x000e620008000800 */
[----:B------:R-:W2:Y:S01]  /*00b0*/  LDCU.64 UR10, c[0x0][0x358] ;  /* 0x00006b00ff0a77ac */ /* 0x000ea20008000a00 */
[----:B0-----:R-:W-:Y:S02]  /*00c0*/  UIADD3 UR4, UPT, UPT, UR4, 0x1, URZ ;  /* 0x0000000104047890 */ /* 0x001fe4000fffe0ff */
[----:B-1----:R-:W-:-:S12]  /*00d0*/  UIMAD UR5, UR5, UR6, URZ ;  /* 0x00000006050572a4 */ /* 0x002fd8000f8e02ff */
.L_x_210:
[----:B------:R-:W0:Y:S01]  /*00e0*/  LDC R10, c[0x0][0x3c8] ;  /* 0x0000f200ff0a7b82 */ /* 0x000e220000000800 */
[----:B------:R-:W-:Y:S02]  /*00f0*/  IABS R6, R13 ;  /* 0x0000000d00067213 */ /* 0x000fe40000000000 */
[----:B0-----:R-:W-:-:S04]  /*0100*/  IABS R5, R10 ;  /* 0x0000000a00057213 */ /* 0x001fc80000000000 */
[----:B------:R-:W0:Y:S08]  /*0110*/  I2F.RP R0, R5 ;  /* 0x0000000500007306 */ /* 0x000e300000209400 */
[----:B0-----:R-:W0:Y:S02]  /*0120*/  MUFU.RCP R0, R0 ;  /* 0x0000000000007308 */ /* 0x001e240000001000 */
[----:B0-----:R-:W-:-:S06]  /*0130*/  VIADD R2, R0, 0xffffffe ;  /* 0x0ffffffe00027836 */ /* 0x001fcc0000000000 */
[----:B------:R0:W1:Y:S02]  /*0140*/  F2I.FTZ.U32.TRUNC.NTZ R3, R2 ;  /* 0x0000000200037305 */ /* 0x000064000021f000 */
[----:B0-----:R-:W-:Y:S02]  /*0150*/  IMAD.MOV.U32 R2, RZ, RZ, RZ ;  /* 0x000000ffff027224 */ /* 0x001fe400078e00ff */
[----:B-1----:R-:W-:-:S04]  /*0160*/  IMAD.MOV R4, RZ, RZ, -R3 ;  /* 0x000000ffff047224 */ /* 0x002fc800078e0a03 */
[----:B------:R-:W-:-:S04]  /*0170*/  IMAD R7, R4, R5, RZ ;  /* 0x0000000504077224 */ /* 0x000fc800078e02ff */
[----:B------:R-:W-:-:S06]  /*0180*/  IMAD.HI.U32 R3, R3, R7, R2 ;  /* 0x0000000703037227 */ /* 0x000fcc00078e0002 */
[----:B------:R-:W-:Y:S02]  /*0190*/  IMAD.HI.U32 R4, R3, R6, RZ ;  /* 0x0000000603047227 */ /* 0x000fe400078e00ff */
[----:B------:R-:W0:Y:S02]  /*01a0*/  LDC.64 R2, c[0x0][0x3b8] ;  /* 0x0000ee00ff027b82 */ /* 0x000e240000000a00 */
[----:B------:R-:W-:-:S04]  /*01b0*/  IMAD.MOV R0, RZ, RZ, -R4 ;  /* 0x000000ffff007224 */ /* 0x000fc800078e0a04 */
        /* <DEDUP_REMOVED lines=8> */
[----:B------:R-:W-:-:S06]  /*0240*/  @P0 VIADD R4, R4, 0x1 ;  /* 0x0000000104040836 */ /* 0x000fcc0000000000 */
[----:B------:R-:W-:Y:S01]  /*0250*/  @!P2 IMAD.MOV R4, RZ, RZ, -R4 ;  /* 0x000000ffff04a224 */ /* 0x000fe200078e0a04 */
[----:B------:R-:W-:-:S05]  /*0260*/  @!P1 LOP3.LUT R4, RZ, R10, RZ, 0x33, !PT ;  /* 0x0000000aff049212 */ /* 0x000fca00078e33ff */
[C---:B------:R-:W-:Y:S02]  /*0270*/  IMAD R10, R4.reuse, R10, RZ ;  /* 0x0000000a040a7224 */ /* 0x040fe400078e02ff */
[----:B------:R-:W-:-:S05]  /*0280*/  IMAD R5, R4, UR4, RZ ;  /* 0x0000000404057c24 */ /* 0x000fca000f8e02ff */
[----:B------:R-:W-:-:S05]  /*0290*/  IADD3 R7, PT, PT, R5, R13, -R10 ;  /* 0x0000000d05077210 */ /* 0x000fca0007ffe80a */
[----:B0-----:R-:W-:-:S05]  /*02a0*/  IMAD.WIDE R2, R7, 0x8, R2 ;  /* 0x0000000807027825 */ /* 0x001fca00078e0202 */
[----:B--2---:R-:W2:Y:S04]  /*02b0*/  LDG.E.64 R16, desc[UR10][R2.64] ;  /* 0x0000000a02107981 */ /* 0x004ea8000c1e1b00 */
[----:B------:R-:W2:Y:S01]  /*02c0*/  LDG.E.64 R8, desc[UR10][R2.64+0x8] ;  /* 0x0000080a02087981 */ /* 0x000ea2000c1e1b00 */
[----:B------:R-:W-:Y:S01]  /*02d0*/  BSSY.RECONVERGENT B0, `(.L_x_166) ;  /* 0x0000216000007945 */ /* 0x000fe20003800200 */
[----:B--2---:R-:W-:-:S06]  /*02e0*/  DSETP.NEU.AND P0, PT, R16, R8, PT ;  /* 0x000000081000722a */ /* 0x004fcc0003f0d000 */
[----:B------:R-:W-:-:S06]  /*02f0*/  DSETP.GEU.AND P0, PT, R8, -1, P0 ;  /* 0xbff000000800742a */ /* 0x000fcc000070e000 */
[----:B------:R-:W-:-:S14]  /*0300*/  DSETP.GT.OR P0, PT, R16, 1, !P0 ;  /* 0x3ff000001000742a */ /* 0x000fdc0004704400 */
[----:B------:R-:W-:Y:S05]  /*0310*/  @P0 BRA `(.L_x_167) ;  /* 0x0000002000440947 */ /* 0x000fea0003800000 */
[----:B------:R-:W0:Y:S01]  /*0320*/  LDCU UR9, c[0x0][0x3d4] ;  /* 0x00007a80ff0977ac */ /* 0x000e220008000800 */
[----:B------:R-:W1:Y:S01]  /*0330*/  LDC.64 R6, c[0x0][0x3d0] ;  /* 0x0000f400ff067b82 */ /* 0x000e620000000a00 */
[----:B------:R-:W-:Y:S01]  /*0340*/  IMAD.MOV.U32 R2, RZ, RZ, 0x1 ;  /* 0x00000001ff027424 */ /* 0x000fe200078e00ff */
[----:B------:R-:W-:Y:S01]  /*0350*/  BSSY.RECONVERGENT B1, `(.L_x_168) ;  /* 0x0000022000017945 */ /* 0x000fe20003800200 */
[----:B------:R-:W-:Y:S01]  /*0360*/  UMOV UR6, 0xffffffff ;  /* 0xffffffff00067882 */ /* 0x000fe20000000000 */
[----:B------:R-:W-:Y:S02]  /*0370*/  UMOV UR7, 0x3fefffff ;  /* 0x3fefffff00077882 */ /* 0x000fe40000000000 */
[----:B------:R-:W-:Y:S01]  /*0380*/  DSETP.MAX.AND P0, P1, R16, -UR6, PT ;  /* 0x8000000610007e2a */ /* 0x000fe2000b90f000 */
[----:B------:R-:W-:Y:S01]  /*0390*/  UMOV UR8, UR7 ;  /* 0x0000000700087c82 */ /* 0x000fe20008000000 */
[----:B------:R-:W-:Y:S01]  /*03a0*/  DSETP.MIN.AND P2, P3, R8, UR6, PT ;  /* 0x0000000608007e2a */ /* 0x000fe2000bb40000 */
[----:B------:R-:W-:Y:S01]  /*03b0*/  IMAD.U32 R0, RZ, RZ, UR8 ;  /* 0x00000008ff007e24 */ /* 0x000fe2000f8e00ff */
[----:B0-----:R-:W1:Y:S02]  /*03c0*/  MUFU.RCP64H R3, UR9 ;  /* 0x0000000900037d08 */ /* 0x001e640008001800 */
[----:B-1----:R-:W-:-:S08]  /*03d0*/  DFMA R14, R2, -R6, 1 ;  /* 0x3ff00000020e742b */ /* 0x002fd00000000806 */
[----:B------:R-:W-:-:S08]  /*03e0*/  DFMA R14, R14, R14, R14 ;  /* 0x0000000e0e0e722b */ /* 0x000fd0000000000e */
[----:B------:R-:W-:Y:S01]  /*03f0*/  DFMA R14, R2, R14, R2 ;  /* 0x0000000e020e722b */ /* 0x000fe20000000002 */
[----:B------:R-:W-:Y:S01]  /*0400*/  IMAD.MOV.U32 R2, RZ, RZ, R16 ;  /* 0x000000ffff027224 */ /* 0x000fe200078e0010 */
[----:B------:R-:W-:Y:S02]  /*0410*/  FSEL R3, R17, -UR8, P0 ;  /* 0x8000000811037c08 */ /* 0x000fe40008000000 */
[----:B------:R-:W-:Y:S01]  /*0420*/  @P1 LOP3.LUT R3, R0, 0x80000, RZ, 0xfc, !PT ;  /* 0x0008000000031812 */ /* 0x000fe200078efcff */
[----:B------:R-:W-:Y:S01]  /*0430*/  IMAD.MOV.U32 R0, RZ, RZ, R9 ;  /* 0x000000ffff007224 */ /* 0x000fe200078e0009 */
[----:B------:R-:W-:Y:S02]  /*0440*/  SEL R2, R2, UR6, P0 ;  /* 0x0000000602027c07 */ /* 0x000fe40008000000 */
[----:B------:R-:W-:-:S04]  /*0450*/  DFMA R16, R14, -R6, 1 ;  /* 0x3ff000000e10742b */ /* 0x000fc80000000806 */
[----:B------:R-:W-:-:S04]  /*0460*/  DADD R18, R2, 1 ;  /* 0x3ff0000002127429 */ /* 0x000fc80000000000 */
[----:B------:R-:W-:-:S06]  /*0470*/  DFMA R16, R14, R16, R14 ;  /* 0x000000100e10722b */ /* 0x000fcc000000000e */
[----:B------:R-:W-:Y:S02]  /*0480*/  FSETP.GEU.AND P1, PT, |R19|, 6.5827683646048100446e-37, PT ;  /* 0x036000001300780b */ /* 0x000fe40003f2e200 */
[----:B------:R-:W-:-:S08]  /*0490*/  DMUL R14, R18, R16 ;  /* 0x00000010120e7228 */ /* 0x000fd00000000000 */
[----:B------:R-:W-:-:S08]  /*04a0*/  DFMA R6, R14, -R6, R18 ;  /* 0x800000060e06722b */ /* 0x000fd00000000012 */
[----:B------:R-:W-:Y:S02]  /*04b0*/  DFMA R16, R16, R6, R14 ;  /* 0x000000061010722b */ /* 0x000fe4000000000e */
[----:B------:R-:W0:Y:S01]  /*04c0*/  LDC R6, c[0x0][0x3d0] ;  /* 0x0000f400ff067b82 */ /* 0x000e220000000800 */
[----:B------:R-:W-:Y:S01]  /*04d0*/  FSEL R15, R0, UR8, P2 ;  /* 0x00000008000f7c08 */ /* 0x000fe20009000000 */
[----:B------:R-:W-:Y:S01]  /*04e0*/  IMAD.U32 R0, RZ, RZ, UR8 ;  /* 0x00000008ff007e24 */ /* 0x000fe2000f8e00ff */
[----:B------:R-:W-:-:S04]  /*04f0*/  SEL R14, R8, UR6, P2 ;  /* 0x00000006080e7c07 */ /* 0x000fc80009000000 */
[----:B------:R-:W-:Y:S01]  /*0500*/  @P3 LOP3.LUT R15, R0, 0x80000, RZ, 0xfc, !PT ;  /* 0x00080000000f3812 */ /* 0x000fe200078efcff */
[----:B------:R-:W1:Y:S01]  /*0510*/  LDC R7, c[0x0][0x3d4] ;  /* 0x0000f500ff077b82 */ /* 0x000e620000000800 */
[----:B------:R-:W-:-:S05]  /*0520*/  FFMA R4, RZ, UR9, R17 ;  /* 0x00000009ff047c23 */ /* 0x000fca0008000011 */
[----:B------:R-:W-:-:S13]  /*0530*/  FSETP.GT.AND P0, PT, |R4|, 1.469367938527859385e-39, PT ;  /* 0x001000000400780b */ /* 0x000fda0003f04200 */
[----:B------:R-:W-:Y:S05]  /*0540*/  @P0 BRA P1, `(.L_x_169) ;  /* 0x0000000000080947 */ /* 0x000fea0000800000 */
[----:B------:R-:W-:-:S07]  /*0550*/  MOV R8, 0x570 ;  /* 0x0000057000087802 */ /* 0x000fce0000000f00 */
[----:B01----:R-:W-:Y:S05]  /*0560*/  CALL.REL.NOINC `($__internal_10_$__cuda_sm20_div_rn_f64_full) ;  /* 0x0000001c00d47944 */ /* 0x003fea0003c00000 */
.L_x_169:
[----:B------:R-:W-:Y:S05]  /*0570*/  BSYNC.RECONVERGENT B1 ;  /* 0x0000000000017941 */ /* 0x000fea0003800200 */
.L_x_168:
[----:B------:R-:W2:Y:S01]  /*0580*/  LDCU UR6, c[0x0][0x3d4] ;  /* 0x00007a80ff0677ac */ /* 0x000ea20008000800 */
[----:B------:R-:W3:Y:S01]  /*0590*/  LDC.64 R20, c[0x0][0x3d0] ;  /* 0x0000f400ff147b82 */ /* 0x000ee20000000a00 */
[----:B------:R-:W-:Y:S01]  /*05a0*/  IMAD.MOV.U32 R8, RZ, RZ, 0x1 ;  /* 0x00000001ff087424 */ /* 0x000fe200078e00ff */
[----:B------:R4:W0:Y:S01]  /*05b0*/  F2I.F64.FLOOR R11, R16 ;  /* 0x00000010000b7311 */ /* 0x0008220000305100 */
[----:B------:R-:W-:Y:S07]  /*05c0*/  BSSY.RECONVERGENT B1, `(.L_x_170) ;  /* 0x0000013000017945 */ /* 0x000fee0003800200 */
[----:B--2---:R-:W3:Y:S02]  /*05d0*/  MUFU.RCP64H R9, UR6 ;  /* 0x0000000600097d08 */ /* 0x004ee40008001800 */
[----:B---3--:R-:W-:-:S08]  /*05e0*/  DFMA R18, R8, -R20, 1 ;  /* 0x3ff000000812742b */ /* 0x008fd00000000814 */
[----:B------:R-:W-:-:S08]  /*05f0*/  DFMA R18, R18, R18, R18 ;  /* 0x000000121212722b */ /* 0x000fd00000000012 */
[----:B------:R-:W-:Y:S02]  /*0600*/  DFMA R8, R8, R18, R8 ;  /* 0x000000120808722b */ /* 0x000fe40000000008 */
[----:B------:R-:W-:-:S06]  /*0610*/  DADD R18, R14, 1 ;  /* 0x3ff000000e127429 */ /* 0x000fcc0000000000 */
[----:B------:R-:W-:-:S04]  /*0620*/  DFMA R22, R8, -R20, 1 ;  /* 0x3ff000000816742b */ /* 0x000fc80000000814 */
[----:B------:R-:W-:-:S04]  /*0630*/  FSETP.GEU.AND P1, PT, |R19|, 6.5827683646048100446e-37, PT ;  /* 0x036000001300780b */ /* 0x000fc80003f2e200 */
[----:B------:R-:W-:-:S08]  /*0640*/  DFMA R22, R8, R22, R8 ;  /* 0x000000160816722b */ /* 0x000fd00000000008 */
[----:B------:R-:W-:-:S08]  /*0650*/  DMUL R8, R22, R18 ;  /* 0x0000001216087228 */ /* 0x000fd00000000000 */
[----:B------:R-:W-:-:S08]  /*0660*/  DFMA R20, R8, -R20, R18 ;  /* 0x800000140814722b */ /* 0x000fd00000000012 */
[----:B------:R-:W-:-:S10]  /*0670*/  DFMA R8, R22, R20, R8 ;  /* 0x000000141608722b */ /* 0x000fd40000000008 */
[----:B------:R-:W-:-:S05]  /*0680*/  FFMA R0, RZ, UR6, R9 ;  /* 0x00000006ff007c23 */ /* 0x000fca0008000009 */
[----:B------:R-:W-:-:S13]  /*0690*/  FSETP.GT.AND P0, PT, |R0|, 1.469367938527859385e-39, PT ;  /* 0x001000000000780b */ /* 0x000fda0003f04200 */
[----:B0---4-:R-:W-:Y:S05]  /*06a0*/  @P0 BRA P1, `(.L_x_171) ;  /* 0x0000000000100947 */ /* 0x011fea0000800000 */
[----:B------:R-:W-:-:S07]  /*06b0*/  MOV R8, 0x6d0 ;  /* 0x000006d000087802 */ /* 0x000fce0000000f00 */
[----:B-1----:R-:W-:Y:S05]  /*06c0*/  CALL.REL.NOINC `($__internal_10_$__cuda_sm20_div_rn_f64_full) ;  /* 0x0000001c007c7944 */ /* 0x002fea0003c00000 */
[----:B------:R-:W-:Y:S02]  /*06d0*/  IMAD.MOV.U32 R8, RZ, RZ, R16 ;  /* 0x000000ffff087224 */ /* 0x000fe400078e0010 */
[----:B------:R-:W-:-:S07]  /*06e0*/  IMAD.MOV.U32 R9, RZ, RZ, R17 ;  /* 0x000000ffff097224 */ /* 0x000fce00078e0011 */
.L_x_171:
[----:B------:R-:W-:Y:S05]  /*06f0*/  BSYNC.RECONVERGENT B1 ;  /* 0x0000000000017941 */ /* 0x000fea0003800200 */
.L_x_170:
[----:B------:R-:W0:Y:S01]  /*0700*/  LDC.64 R20, c[0x0][0x3b0] ;  /* 0x0000ec00ff147b82 */ /* 0x000e220000000a00 */
[----:B------:R-:W-:Y:S01]  /*0710*/  IMAD.IADD R17, R5, 0x1, R11 ;  /* 0x0000000105117824 */ /* 0x000fe200078e020b */
[----:B------:R-:W2:Y:S03]  /*0720*/  LDCU UR6, c[0x0][0x3d4] ;  /* 0x00007a80ff0677ac */ /* 0x000ea60008000800 */
[----:B0-----:R-:W-:-:S03]  /*0730*/  IMAD.WIDE R20, R17, 0x8, R20 ;  /* 0x0000000811147825 */ /* 0x001fc600078e0214 */
[----:B------:R-:W0:Y:S02]  /*0740*/  LDC.64 R16, c[0x0][0x3d0] ;  /* 0x0000f400ff107b82 */ /* 0x000e240000000a00 */
[----:B------:R-:W3:Y:S01]  /*0750*/  LDG.E.64 R18, desc[UR10][R20.64] ;  /* 0x0000000a14127981 */ /* 0x000ee2000c1e1b00 */
[----:B--2---:R-:W0:Y:S01]  /*0760*/  MUFU.RCP64H R23, UR6 ;  /* 0x0000000600177d08 */ /* 0x004e220008001800 */
[----:B------:R-:W-:Y:S01]  /*0770*/  IMAD.MOV.U32 R22, RZ, RZ, 0x1 ;  /* 0x00000001ff167424 */ /* 0x000fe200078e00ff */
[----:B------:R-:W-:Y:S06]  /*0780*/  BSSY.RECONVERGENT B1, `(.L_x_172) ;  /* 0x0000013000017945 */ /* 0x000fec0003800200 */
[----:B------:R2:W4:Y:S01]  /*0790*/  F2I.F64.FLOOR R0, R8 ;  /* 0x0000000800007311 */ /* 0x0005220000305100 */
[----:B0-----:R-:W-:-:S08]  /*07a0*/  DFMA R24, R22, -R16, 1 ;  /* 0x3ff000001618742b */ /* 0x001fd00000000810 */
[----:B------:R-:W-:-:S08]  /*07b0*/  DFMA R24, R24, R24, R24 ;  /* 0x000000181818722b */ /* 0x000fd00000000018 */
[----:B------:R-:W-:-:S08]  /*07c0*/  DFMA R24, R22, R24, R22 ;  /* 0x000000181618722b */ /* 0x000fd00000000016 */
[----:B------:R-:W-:-:S08]  /*07d0*/  DFMA R22, R24, -R16, 1 ;  /* 0x3ff000001816742b */ /* 0x000fd00000000810 */
[----:B------:R-:W-:Y:S02]  /*07e0*/  DFMA R22, R24, R22, R24 ;  /* 0x000000161816722b */ /* 0x000fe40000000018 */
[----:B---3--:R-:W-:-:S08]  /*07f0*/  DADD R18, R2, -R18 ;  /* 0x0000000002127229 */ /* 0x008fd00000000812 */
[----:B------:R-:W-:Y:S02]  /*0800*/  DMUL R2, R22, R18 ;  /* 0x0000001216027228 */ /* 0x000fe40000000000 */
[----:B------:R-:W-:-:S06]  /*0810*/  FSETP.GEU.AND P1, PT, |R19|, 6.5827683646048100446e-37, PT ;  /* 0x036000001300780b */ /* 0x000fcc0003f2e200 */
[----:B------:R-:W-:-:S08]  /*0820*/  DFMA R16, R2, -R16, R18 ;  /* 0x800000100210722b */ /* 0x000fd00000000012 */
[----:B------:R-:W-:-:S10]  /*0830*/  DFMA R2, R22, R16, R2 ;  /* 0x000000101602722b */ /* 0x000fd40000000002 */
[----:B------:R-:W-:-:S05]  /*0840*/  FFMA R4, RZ, UR6, R3 ;  /* 0x00000006ff047c23 */ /* 0x000fca0008000003 */
[----:B------:R-:W-:-:S13]  /*0850*/  FSETP.GT.AND P0, PT, |R4|, 1.469367938527859385e-39, PT ;  /* 0x001000000400780b */ /* 0x000fda0003f04200 */
[----:B--2-4-:R-:W-:Y:S05]  /*0860*/  @P0 BRA P1, `(.L_x_173) ;  /* 0x0000000000100947 */ /* 0x014fea0000800000 */
[----:B------:R-:W-:-:S07]  /*0870*/  MOV R8, 0x890 ;  /* 0x0000089000087802 */ /* 0x000fce0000000f00 */
[----:B-1----:R-:W-:Y:S05]  /*0880*/  CALL.REL.NOINC `($__internal_10_$__cuda_sm20_div_rn_f64_full) ;  /* 0x0000001c000c7944 */ /* 0x002fea0003c00000 */
[----:B------:R-:W-:Y:S02]  /*0890*/  IMAD.MOV.U32 R2, RZ, RZ, R16 ;  /* 0x000000ffff027224 */ /* 0x000fe400078e0010 */
[----:B------:R-:W-:-:S07]  /*08a0*/  IMAD.MOV.U32 R3, RZ, RZ, R17 ;  /* 0x000000ffff037224 */ /* 0x000fce00078e0011 */
.L_x_173:
[----:B------:R-:W-:Y:S05]  /*08b0*/  BSYNC.RECONVERGENT B1 ;  /* 0x0000000000017941 */ /* 0x000fea0003800200 */
.L_x_172:
[----:B------:R-:W0:Y:S01]  /*08c0*/  LDC.64 R8, c[0x0][0x3b0] ;  /* 0x0000ec00ff087b82 */ /* 0x000e220000000a00 */
[----:B------:R-:W-:Y:S01]  /*08d0*/  IMAD.IADD R5, R5, 0x1, R0 ;  /* 0x0000000105057824 */ /* 0x000fe200078e0200 */
[----:B------:R-:W2:Y:S06]  /*08e0*/  LDCU UR6, c[0x0][0x3d4] ;  /* 0x00007a80ff0677ac */ /* 0x000eac0008000800 */
[----:B------:R-:W3:Y:S01]  /*08f0*/  LDC.64 R16, c[0x0][0x3d0] ;  /* 0x0000f400ff107b82 */ /* 0x000ee20000000a00 */
[----:B0-----:R-:W-:-:S06]  /*0900*/  IMAD.WIDE R4, R5, 0x8, R8 ;  /* 0x0000000805047825 */ /* 0x001fcc00078e0208 */
[----:B------:R-:W4:Y:S01]  /*0910*/  LDG.E.64 R4, desc[UR10][R4.64] ;  /* 0x0000000a04047981 */ /* 0x000f22000c1e1b00 */
[----:B--2---:R-:W3:Y:S01]  /*0920*/  MUFU.RCP64H R9, UR6 ;  /* 0x0000000600097d08 */ /* 0x004ee20008001800 */
[----:B------:R-:W-:Y:S01]  /*0930*/  IMAD.MOV.U32 R8, RZ, RZ, 0x1 ;  /* 0x00000001ff087424 */ /* 0x000fe200078e00ff */
[----:B------:R-:W-:Y:S05]  /*0940*/  BSSY.RECONVERGENT B1, `(.L_x_174) ;  /* 0x0000014000017945 */ /* 0x000fea0003800200 */
[----:B---3--:R-:W-:-:S08]  /*0950*/  DFMA R18, R8, -R16, 1 ;  /* 0x3ff000000812742b */ /* 0x008fd00000000810 */
[----:B------:R-:W-:-:S08]  /*0960*/  DFMA R18, R18, R18, R18 ;  /* 0x000000121212722b */ /* 0x000fd00000000012 */
[----:B------:R-:W-:-:S08]  /*0970*/  DFMA R18, R8, R18, R8 ;  /* 0x000000120812722b */ /* 0x000fd00000000008 */
[----:B------:R-:W-:-:S08]  /*0980*/  DFMA R8, R18, -R16, 1 ;  /* 0x3ff000001208742b */ /* 0x000fd00000000810 */
[----:B------:R-:W-:Y:S02]  /*0990*/  DFMA R18, R18, R8, R18 ;  /* 0x000000081212722b */ /* 0x000fe40000000012 */
[----:B----4-:R-:W-:-:S08]  /*09a0*/  DADD R14, R14, -R4 ;  /* 0x000000000e0e7229 */ /* 0x010fd00000000804 */
[----:B------:R-:W-:Y:S02]  /*09b0*/  DMUL R4, R18, R14 ;  /* 0x0000000e12047228 */ /* 0x000fe40000000000 */
[----:B------:R-:W-:-:S06]  /*09c0*/  FSETP.GEU.AND P1, PT, |R15|, 6.5827683646048100446e-37, PT ;  /* 0x036000000f00780b */ /* 0x000fcc0003f2e200 */
[----:B------:R-:W-:-:S08]  /*09d0*/  DFMA R8, R4, -R16, R14 ;  /* 0x800000100408722b */ /* 0x000fd0000000000e */
[----:B------:R-:W-:-:S10]  /*09e0*/  DFMA R4, R18, R8, R4 ;  /* 0x000000081204722b */ /* 0x000fd40000000004 */
[----:B------:R-:W-:-:S05]  /*09f0*/  FFMA R8, RZ, UR6, R5 ;  /* 0x00000006ff087c23 */ /* 0x000fca0008000005 */
[----:B------:R-:W-:-:S13]  /*0a00*/  FSETP.GT.AND P0, PT, |R8|, 1.469367938527859385e-39, PT ;  /* 0x001000000800780b */ /* 0x000fda0003f04200 */
[----:B------:R-:W-:Y:S05]  /*0a10*/  @P0 BRA P1, `(.L_x_175) ;  /* 0x0000000000180947 */ /* 0x000fea0000800000 */
[----:B------:R-:W-:Y:S01]  /*0a20*/  IMAD.MOV.U32 R18, RZ, RZ, R14 ;  /* 0x000000ffff127224 */ /* 0x000fe200078e000e */
[----:B------:R-:W-:Y:S01]  /*0a30*/  MOV R8, 0xa60 ;  /* 0x00000a6000087802 */ /* 0x000fe20000000f00 */
[----:B------:R-:W-:-:S07]  /*0a40*/  IMAD.MOV.U32 R19, RZ, RZ, R15 ;  /* 0x000000ffff137224 */ /* 0x000fce00078e000f */
[----:B-1----:R-:W-:Y:S05]  /*0a50*/  CALL.REL.NOINC `($__internal_10_$__cuda_sm20_div_rn_f64_full) ;  /* 0x0000001800987944 */ /* 0x002fea0003c00000 */
[----:B------:R-:W-:Y:S02]  /*0a60*/  IMAD.MOV.U32 R4, RZ, RZ, R16 ;  /* 0x000000ffff047224 */ /* 0x000fe400078e0010 */
[----:B------:R-:W-:-:S07]  /*0a70*/  IMAD.MOV.U32 R5, RZ, RZ, R17 ;  /* 0x000000ffff057224 */ /* 0x000fce00078e0011 */
.L_x_175:
[----:B------:R-:W-:Y:S05]  /*0a80*/  BSYNC.RECONVERGENT B1 ;  /* 0x0000000000017941 */ /* 0x000fea0003800200 */
.L_x_174:
[----:B------:R-:W-:Y:S01]  /*0a90*/  ISETP.NE.AND P0, PT, R11, R0, PT ;  /* 0x000000000b00720c */ /* 0x000fe20003f05270 */
[----:B-1----:R-:W-:Y:S02]  /*0aa0*/  IMAD.IADD R7, R10, 0x1, R11 ;  /* 0x000000010a077824 */ /* 0x002fe400078e020b */
[----:B------:R-:W-:-:S10]  /*0ab0*/  IMAD.MOV.U32 R6, RZ, RZ, RZ ;  /* 0x000000ffff067224 */ /* 0x000fd400078e00ff */
[----:B------:R-:W-:Y:S05]  /*0ac0*/  @P0 BRA `(.L_x_176) ;  /* 0x0000000800080947 */ /* 0x000fea0003800000 */
[----:B------:R-:W0:Y:S08]  /*0ad0*/  LDC.64 R18, c[0x0][0x390] ;  /* 0x0000e400ff127b82 */ /* 0x000e300000000a00 */
[----:B------:R-:W1:Y:S08]  /*0ae0*/  LDC.64 R16, c[0x0][0x398] ;  /* 0x0000e600ff107b82 */ /* 0x000e700000000a00 */
[----:B------:R-:W2:Y:S01]  /*0af0*/  LDC.64 R14, c[0x0][0x380] ;  /* 0x0000e000ff0e7b82 */ /* 0x000ea20000000a00 */
[----:B0-----:R-:W-:-:S06]  /*0b00*/  IMAD.WIDE R18, R7, 0x8, R18 ;  /* 0x0000000807127825 */ /* 0x001fcc00078e0212 */
[----:B------:R-:W3:Y:S01]  /*0b10*/  LDG.E.64 R18, desc[UR10][R18.64] ;  /* 0x0000000a12127981 */ /* 0x000ee2000c1e1b00 */
[----:B-1----:R-:W-:-:S06]  /*0b20*/  IMAD.WIDE R16, R7, 0x8, R16 ;  /* 0x0000000807107825 */ /* 0x002fcc00078e0210 */
[----:B------:R-:W5:Y:S01]  /*0b30*/  LDG.E.64 R16, desc[UR10][R16.64] ;  /* 0x0000000a10107981 */ /* 0x000f62000c1e1b00 */
[----:B--2---:R-:W-:-:S06]  /*0b40*/  IMAD.WIDE R14, R7, 0x8, R14 ;  /* 0x00000008070e7825 */ /* 0x004fcc00078e020e */
[----:B------:R-:W5:Y:S01]  /*0b50*/  LDG.E.64 R14, desc[UR10][R14.64] ;  /* 0x0000000a0e0e7981 */ /* 0x000f62000c1e1b00 */
[----:B------:R-:W-:Y:S01]  /*0b60*/  UMOV UR6, 0x55555555 ;  /* 0x5555555500067882 */ /* 0x000fe20000000000 */
[----:B------:R-:W-:Y:S01]  /*0b70*/  UMOV UR7, 0x3fd55555 ;  /* 0x3fd5555500077882 */ /* 0x000fe20000000000 */
[----:B------:R-:W-:Y:S01]  /*0b80*/  DADD R8, -RZ, |R4| ;  /* 0x00000000ff087229 */ /* 0x000fe20000000504 */
[----:B------:R-:W-:Y:S01]  /*0b90*/  BSSY.RECONVERGENT B1, `(.L_x_177) ;  /* 0x0000005000017945 */ /* 0x000fe20003800200 */
[----:B------:R-:W-:Y:S01]  /*0ba0*/  IMAD.MOV.U32 R7, RZ, RZ, 0x40080000 ;  /* 0x40080000ff077424 */ /* 0x000fe200078e00ff */
[----:B------:R-:W-:Y:S01]  /*0bb0*/  MOV R12, 0xbe0 ;  /* 0x00000be0000c7802 */ /* 0x000fe20000000f00 */
[----:B---3--:R-:W-:-:S11]  /*0bc0*/  DMUL R10, R18, UR6 ;  /* 0x00000006120a7c28 */ /* 0x008fd60008000000 */
[----:B-----5:R-:W-:Y:S05]  /*0bd0*/  CALL.REL.NOINC `($_Z22y_step_intC_ppm_on_gpuPdS_S_S_S_S_S_S_iiid$__internal_accurate_pow) ;  /* 0x0000001c00a87944 */ /* 0x020fea0003c00000 */
[----:B------:R-:W-:Y:S05]  /*0be0*/  BSYNC.RECONVERGENT B1 ;  /* 0x0000000000017941 */ /* 0x000fea0003800200 */
.L_x_177:
[----:B------:R-:W-:Y:S01]  /*0bf0*/  DADD R20, R4, 3 ;  /* 0x4008000004147429 */ /* 0x000fe20000000000 */
[----:B------:R-:W-:Y:S01]  /*0c00*/  ISETP.GE.AND P1, PT, R5, RZ, PT ;  /* 0x000000ff0500720c */ /* 0x000fe20003f26270 */
[----:B------:R-:W-:Y:S01]  /*0c10*/  DADD R22, -RZ, -R8 ;  /* 0x00000000ff167229 */ /* 0x000fe20000000908 */
[----:B------:R-:W-:Y:S01]  /*0c20*/  BSSY.RECONVERGENT B1, `(.L_x_178) ;  /* 0x0000016000017945 */ /* 0x000fe20003800200 */
[----:B------:R-:W-:Y:S02]  /*0c30*/  DADD R16, R18, R16 ;  /* 0x0000000012107229 */ /* 0x000fe40000000010 */
[C---:B------:R-:W-:Y:S02]  /*0c40*/  DSETP.NEU.AND P2, PT, R4.reuse, RZ, PT ;  /* 0x000000ff0400722a */ /* 0x040fe40003f4d000 */
[----:B------:R-:W-:Y:S02]  /*0c50*/  DSETP.NEU.AND P3, PT, R4, 1, PT ;  /* 0x3ff000000400742a */ /* 0x000fe40003f6d000 */
[----:B------:R-:W-:Y:S01]  /*0c60*/  LOP3.LUT R0, R21, 0x7ff00000, RZ, 0xc0, !PT ;  /* 0x7ff0000015007812 */ /* 0x000fe200078ec0ff */
[----:B------:R-:W-:Y:S01]  /*0c70*/  DADD R20, -RZ, |R4| ;  /* 0x00000000ff147229 */ /* 0x000fe20000000504 */
[----:B------:R-:W-:Y:S01]  /*0c80*/  FSEL R8, R22, R8, !P1 ;  /* 0x0000000816087208 */ /* 0x000fe20004800000 */
[----:B------:R-:W-:Y:S01]  /*0c90*/  DMUL R16, R16, 0.5 ;  /* 0x3fe0000010107828 */ /* 0x000fe20000000000 */
[----:B------:R-:W-:-:S02]  /*0ca0*/  ISETP.NE.AND P0, PT, R0, 0x7ff00000, PT ;  /* 0x7ff000000000780c */ /* 0x000fc40003f05270 */
[----:B------:R-:W-:Y:S02]  /*0cb0*/  FSEL R9, R23, R9, !P1 ;  /* 0x0000000917097208 */ /* 0x000fe40004800000 */
[----:B------:R-:W-:Y:S02]  /*0cc0*/  FSEL R18, R8, RZ, P2 ;  /* 0x000000ff08127208 */ /* 0x000fe40001000000 */
[----:B------:R-:W-:Y:S01]  /*0cd0*/  FSEL R19, R5, R9, !P2 ;  /* 0x0000000905137208 */ /* 0x000fe20005000000 */
[----:B------:R-:W-:Y:S02]  /*0ce0*/  IMAD.MOV.U32 R8, RZ, RZ, R20 ;  /* 0x000000ffff087224 */ /* 0x000fe400078e0014 */
[----:B------:R-:W-:-:S04]  /*0cf0*/  IMAD.MOV.U32 R9, RZ, RZ, R21 ;  /* 0x000000ffff097224 */ /* 0x000fc800078e0015 */
[----:B------:R-:W-:Y:S05]  /*0d00*/  @P0 BRA `(.L_x_179) ;  /* 0x00000000001c0947 */ /* 0x000fea0003800000 */
[----:B------:R-:W-:-:S14]  /*0d10*/  DSETP.NAN.AND P0, PT, R4, R4, PT ;  /* 0x000000040400722a */ /* 0x000fdc0003f08000 */
[----:B------:R-:W-:Y:S01]  /*0d20*/  @P0 DADD R18, R4, 3 ;  /* 0x4008000004120429 */ /* 0x000fe20000000000 */
[----:B------:R-:W-:Y:S10]  /*0d30*/  @P0 BRA `(.L_x_179) ;  /* 0x0000000000100947 */ /* 0x000ff40003800000 */
[----:B------:R-:W-:-:S14]  /*0d40*/  DSETP.NEU.AND P0, PT, |R4|, +INF , PT ;  /* 0x7ff000000400742a */ /* 0x000fdc0003f0d200 */
[----:B------:R-:W-:Y:S02]  /*0d50*/  @!P0 IMAD.MOV.U32 R0, RZ, RZ, -0x100000 ;  /* 0xfff00000ff008424 */ /* 0x000fe400078e00ff */
[----:B------:R-:W-:-:S03]  /*0d60*/  @!P0 IMAD.MOV.U32 R18, RZ, RZ, RZ ;  /* 0x000000ffff128224 */ /* 0x000fc600078e00ff */
[----:B------:R-:W-:-:S07]  /*0d70*/  @!P0 SEL R19, R0, 0x7ff00000, !P1 ;  /* 0x7ff0000000138807 */ /* 0x000fce0004800000 */
.L_x_179:
[----:B------:R-:W-:Y:S05]  /*0d80*/  BSYNC.RECONVERGENT B1 ;  /* 0x0000000000017941 */ /* 0x000fea0003800200 */
.L_x_178:
[----:B------:R-:W-:Y:S01]  /*0d90*/  BSSY.RECONVERGENT B1, `(.L_x_180) ;  /* 0x0000006000017945 */ /* 0x000fe20003800200 */
[----:B------:R-:W-:Y:S01]  /*0da0*/  FSEL R18, R18, RZ, P3 ;  /* 0x000000ff12127208 */ /* 0x000fe20001800000 */
[----:B------:R-:W-:Y:S01]  /*0db0*/  IMAD.MOV.U32 R7, RZ, RZ, 0x40000000 ;  /* 0x40000000ff077424 */ /* 0x000fe200078e00ff */
[----:B------:R-:W-:Y:S02]  /*0dc0*/  FSEL R19, R19, 1.875, P3 ;  /* 0x3ff0000013137808 */ /* 0x000fe40001800000 */
[----:B------:R-:W-:-:S07]  /*0dd0*/  MOV R12, 0xdf0 ;  /* 0x00000df0000c7802 */ /* 0x000fce0000000f00 */
[----:B------:R-:W-:Y:S05]  /*0de0*/  CALL.REL.NOINC `($_Z22y_step_intC_ppm_on_gpuPdS_S_S_S_S_S_S_iiid$__internal_accurate_pow) ;  /* 0x0000001c00247944 */ /* 0x000fea0003c00000 */
[----:B------:R-:W-:Y:S05]  /*0df0*/  BSYNC.RECONVERGENT B1 ;  /* 0x0000000000017941 */ /* 0x000fea0003800200 */
.L_x_180:
[----:B------:R-:W-:Y:S01]  /*0e00*/  DADD R20, R4, 2 ;  /* 0x4000000004147429 */ /* 0x000fe20000000000 */
[----:B------:R-:W-:Y:S01]  /*0e10*/  BSSY.RECONVERGENT B1, `(.L_x_181) ;  /* 0x000000d000017945 */ /* 0x000fe20003800200 */
[----:B------:R-:W-:Y:S01]  /*0e20*/  DMUL R18, R10, R18 ;  /* 0x000000120a127228 */ /* 0x000fe20000000000 */
[----:B------:R-:W-:Y:S02]  /*0e30*/  FSEL R8, R8, RZ, P2 ;  /* 0x000000ff08087208 */ /* 0x000fe40001000000 */
[----:B------:R-:W-:-:S05]  /*0e40*/  FSEL R9, R9, RZ, P2 ;  /* 0x000000ff09097208 */ /* 0x000fca0001000000 */
[----:B------:R-:W-:-:S04]  /*0e50*/  LOP3.LUT R20, R21, 0x7ff00000, RZ, 0xc0, !PT ;  /* 0x7ff0000015147812 */ /* 0x000fc800078ec0ff */
[----:B------:R-:W-:-:S13]  /*0e60*/  ISETP.NE.AND P0, PT, R20, 0x7ff00000, PT ;  /* 0x7ff000001400780c */ /* 0x000fda0003f05270 */
[----:B------:R-:W-:Y:S05]  /*0e70*/  @P0 BRA `(.L_x_182) ;  /* 0x0000000000180947 */ /* 0x000fea0003800000 */
[----:B------:R-:W-:-:S14]  /*0e80*/  DSETP.NAN.AND P0, PT, R4, R4, PT ;  /* 0x000000040400722a */ /* 0x000fdc0003f08000 */
[----:B------:R-:W-:Y:S01]  /*0e90*/  @P0 DADD R8, R4, 2 ;  /* 0x4000000004080429 */ /* 0x000fe20000000000 */
[----:B------:R-:W-:Y:S10]  /*0ea0*/  @P0 BRA `(.L_x_182) ;  /* 0x00000000000c0947 */ /* 0x000ff40003800000 */
[----:B------:R-:W-:-:S14]  /*0eb0*/  DSETP.NEU.AND P0, PT, |R4|, +INF , PT ;  /* 0x7ff000000400742a */ /* 0x000fdc0003f0d200 */
[----:B------:R-:W-:Y:S02]  /*0ec0*/  @!P0 IMAD.MOV.U32 R8, RZ, RZ, 0x0 ;  /* 0x00000000ff088424 */ /* 0x000fe400078e00ff */
[----:B------:R-:W-:-:S07]  /*0ed0*/  @!P0 IMAD.MOV.U32 R9, RZ, RZ, 0x7ff00000 ;  /* 0x7ff00000ff098424 */ /* 0x000fce00078e00ff */
.L_x_182:
[----:B------:R-:W-:Y:S05]  /*0ee0*/  BSYNC.RECONVERGENT B1 ;  /* 0x0000000000017941 */ /* 0x000fea0003800200 */
.L_x_181:
[----:B------:R-:W-:Y:S01]  /*0ef0*/  FSEL R8, R8, RZ, P3 ;  /* 0x000000ff08087208 */ /* 0x000fe20001800000 */
[----:B------:R-:W-:Y:S01]  /*0f00*/  DADD R20, -RZ, |R2| ;  /* 0x00000000ff147229 */ /* 0x000fe20000000502 */
[----:B------:R-:W-:Y:S01]  /*0f10*/  FSEL R9, R9, 1.875, P3 ;  /* 0x3ff0000009097808 */ /* 0x000fe20001800000 */
[----:B------:R-:W-:Y:S01]  /*0f20*/  BSSY.RECONVERGENT B1, `(.L_x_183) ;  /* 0x0000008000017945 */ /* 0x000fe20003800200 */
[----:B------:R-:W-:Y:S01]  /*0f30*/  IMAD.MOV.U32 R7, RZ, RZ, 0x40080000 ;  /* 0x40080000ff077424 */ /* 0x000fe200078e00ff */
[----:B------:R-:W-:-:S03]  /*0f40*/  MOV R12, 0xfa0 ;  /* 0x00000fa0000c7802 */ /* 0x000fc60000000f00 */
[----:B------:R-:W-:-:S03]  /*0f50*/  DFMA R18, R16, R8, -R18 ;  /* 0x000000081012722b */ /* 0x000fc60000000812 */
[----:B------:R-:W-:Y:S02]  /*0f60*/  IMAD.MOV.U32 R8, RZ, RZ, R20 ;  /* 0x000000ffff087224 */ /* 0x000fe400078e0014 */
[----:B------:R-:W-:-:S03]  /*0f70*/  IMAD.MOV.U32 R9, RZ, RZ, R21 ;  /* 0x000000ffff097224 */ /* 0x000fc600078e0015 */
[----:B------:R-:W-:-:S11]  /*0f80*/  DFMA R4, R14, R4, R18 ;  /* 0x000000040e04722b */ /* 0x000fd60000000012 */
[----:B------:R-:W-:Y:S05]  /*0f90*/  CALL.REL.NOINC `($_Z22y_step_intC_ppm_on_gpuPdS_S_S_S_S_S_S_iiid$__internal_accurate_pow) ;  /* 0x0000001800b87944 */ /* 0x000fea0003c00000 */
[----:B------:R-:W-:Y:S05]  /*0fa0*/  BSYNC.RECONVERGENT B1 ;  /* 0x0000000000017941 */ /* 0x000fea0003800200 */
.L_x_183:
[C---:B------:R-:W-:Y:S01]  /*0fb0*/  DADD R18, R2.reuse, 3 ;  /* 0x4008000002127429 */ /* 0x040fe20000000000 */
[----:B------:R-:W-:Y:S01]  /*0fc0*/  ISETP.GE.AND P1, PT, R3, RZ, PT ;  /* 0x000000ff0300720c */ /* 0x000fe20003f26270 */
[----:B------:R-:W-:Y:S01]  /*0fd0*/  DADD R20, -RZ, -R8 ;  /* 0x00000000ff147229 */ /* 0x000fe20000000908 */
[----:B------:R-:W-:Y:S01]  /*0fe0*/  BSSY.RECONVERGENT B1, `(.L_x_184) ;  /* 0x0000012000017945 */ /* 0x000fe20003800200 */
[C---:B------:R-:W-:Y:S02]  /*0ff0*/  DSETP.NEU.AND P2, PT, R2.reuse, RZ, PT ;  /* 0x000000ff0200722a */ /* 0x040fe40003f4d000 */
[----:B------:R-:W-:-:S04]  /*1000*/  DSETP.NEU.AND P3, PT, R2, 1, PT ;  /* 0x3ff000000200742a */ /* 0x000fc80003f6d000 */
[----:B------:R-:W-:Y:S02]  /*1010*/  LOP3.LUT R18, R19, 0x7ff00000, RZ, 0xc0, !PT ;  /* 0x7ff0000013127812 */ /* 0x000fe400078ec0ff */
[----:B------:R-:W-:Y:S02]  /*1020*/  FSEL R8, R20, R8, !P1 ;  /* 0x0000000814087208 */ /* 0x000fe40004800000 */
[----:B------:R-:W-:Y:S01]  /*1030*/  ISETP.NE.AND P0, PT, R18, 0x7ff00000, PT ;  /* 0x7ff000001200780c */ /* 0x000fe20003f05270 */
[----:B------:R-:W-:Y:S01]  /*1040*/  DADD R18, -RZ, |R2| ;  /* 0x00000000ff127229 */ /* 0x000fe20000000502 */
[----:B------:R-:W-:Y:S02]  /*1050*/  FSEL R9, R21, R9, !P1 ;  /* 0x0000000915097208 */ /* 0x000fe40004800000 */
[----:B------:R-:W-:Y:S02]  /*1060*/  FSEL R8, R8, RZ, P2 ;  /* 0x000000ff08087208 */ /* 0x000fe40001000000 */
[----:B------:R-:W-:-:S07]  /*1070*/  FSEL R9, R3, R9, !P2 ;  /* 0x0000000903097208 */ /* 0x000fce0005000000 */
        /* <DEDUP_REMOVED lines=8> */
.L_x_185:
[----:B------:R-:W-:Y:S05]  /*1100*/  BSYNC.RECONVERGENT B1 ;  /* 0x0000000000017941 */ /* 0x000fea0003800200 */
.L_x_184:
[----:B------:R-:W-:Y:S01]  /*1110*/  FSEL R8, R8, RZ, P3 ;  /* 0x000000ff08087208 */ /* 0x000fe20001800000 */
[----:B------:R-:W-:Y:S01]  /*1120*/  BSSY.RECONVERGENT B1, `(.L_x_186) ;  /* 0x0000008000017945 */ /* 0x000fe20003800200 */
[----:B------:R-:W-:Y:S01]  /*1130*/  FSEL R9, R9, 1.875, P3 ;  /* 0x3ff0000009097808 */ /* 0x000fe20001800000 */
[----:B------:R-:W-:Y:S01]  /*1140*/  IMAD.MOV.U32 R7, RZ, RZ, 0x40000000 ;  /* 0x40000000ff077424 */ /* 0x000fe200078e00ff */
[----:B------:R-:W-:-:S04]  /*1150*/  MOV R12, 0x11a0 ;  /* 0x000011a0000c7802 */ /* 0x000fc80000000f00 */
[----:B------:R-:W-:Y:S01]  /*1160*/  DMUL R10, R10, R8 ;  /* 0x000000080a0a7228 */ /* 0x000fe20000000000 */
[----:B------:R-:W-:Y:S02]  /*1170*/  IMAD.MOV.U32 R8, RZ, RZ, R18 ;  /* 0x000000ffff087224 */ /* 0x000fe400078e0012 */
[----:B------:R-:W-:-:S08]  /*1180*/  IMAD.MOV.U32 R9, RZ, RZ, R19 ;  /* 0x000000ffff097224 */ /* 0x000fd000078e0013 */
[----:B------:R-:W-:Y:S05]  /*1190*/  CALL.REL.NOINC `($_Z22y_step_intC_ppm_on_gpuPdS_S_S_S_S_S_S_iiid$__internal_accurate_pow) ;  /* 0x0000001800387944 */ /* 0x000fea0003c00000 */
[----:B------:R-:W-:Y:S05]  /*11a0*/  BSYNC.RECONVERGENT B1 ;  /* 0x0000000000017941 */ /* 0x000fea0003800200 */
.L_x_186:
[----:B------:R-:W-:Y:S01]  /*11b0*/  DADD R6, R2, 2 ;  /* 0x4000000002067429 */ /* 0x000fe20000000000 */
[----:B------:R-:W-:Y:S01]  /*11c0*/  BSSY.RECONVERGENT B1, `(.L_x_187) ;  /* 0x000000c000017945 */ /* 0x000fe20003800200 */
[----:B------:R-:W-:Y:S02]  /*11d0*/  FSEL R8, R8, RZ, P2 ;  /* 0x000000ff08087208 */ /* 0x000fe40001000000 */
[----:B------:R-:W-:-:S06]  /*11e0*/  FSEL R9, R9, RZ, P2 ;  /* 0x000000ff09097208 */ /* 0x000fcc0001000000 */
        /* <DEDUP_REMOVED lines=9> */
.L_x_188:
[----:B------:R-:W-:Y:S05]  /*1280*/  BSYNC.RECONVERGENT B1 ;  /* 0x0000000000017941 */ /* 0x000fea0003800200 */
.L_x_187:
[----:B------:R-:W-:Y:S02]  /*1290*/  FSEL R6, R8, RZ, P3 ;  /* 0x000000ff08067208 */ /* 0x000fe40001800000 */
[----:B------:R-:W-:-:S06]  /*12a0*/  FSEL R7, R9, 1.875, P3 ;  /* 0x3ff0000009077808 */ /* 0x000fcc0001800000 */
[----:B------:R-:W-:-:S08]  /*12b0*/  DFMA R10, R16, R6, -R10 ;  /* 0x00000006100a722b */ /* 0x000fd0000000080a */
[----:B------:R-:W-:-:S08]  /*12c0*/  DFMA R10, R14, R2, R10 ;  /* 0x000000020e0a722b */ /* 0x000fd0000000000a */
[----:B------:R-:W-:Y:S01]  /*12d0*/  DADD R26, R4, -R10 ;  /* 0x00000000041a7229 */ /* 0x000fe2000000080a */
[----:B------:R-:W-:Y:S10]  /*12e0*/  BRA `(.L_x_167) ;  /* 0x0000001000507947 */ /* 0x000ff40003800000 */
.L_x_176:
[----:B------:R-:W0:Y:S08]  /*12f0*/  LDC.64 R8, c[0x0][0x390] ;  /* 0x0000e400ff087b82 */ /* 0x000e300000000a00 */
[----:B------:R-:W1:Y:S08]  /*1300*/  LDC.64 R14, c[0x0][0x398] ;  /* 0x0000e600ff0e7b82 */ /* 0x000e700000000a00 */
[----:B------:R-:W2:Y:S01]  /*1310*/  LDC.64 R24, c[0x0][0x380] ;  /* 0x0000e000ff187b82 */ /* 0x000ea20000000a00 */
[----:B0-----:R-:W-:-:S05]  /*1320*/  IMAD.WIDE R20, R7, 0x8, R8 ;  /* 0x0000000807147825 */ /* 0x001fca00078e0208 */
[----:B------:R-:W3:Y:S01]  /*1330*/  LDG.E.64 R18, desc[UR10][R20.64] ;  /* 0x0000000a14127981 */ /* 0x000ee2000c1e1b00 */
[----:B-1----:R-:W-:-:S05]  /*1340*/  IMAD.WIDE R22, R7, 0x8, R14 ;  /* 0x0000000807167825 */ /* 0x002fca00078e020e */
[----:B------:R-:W3:Y:S01]  /*1350*/  LDG.E.64 R16, desc[UR10][R22.64] ;  /* 0x0000000a16107981 */ /* 0x000ee2000c1e1b00 */
        /* <DEDUP_REMOVED lines=8> */
[C---:B---3--:R-:W-:Y:S02]  /*13e0*/  DADD R16, R18.reuse, R16 ;  /* 0x0000000012107229 */ /* 0x048fe40000000010 */
[----:B------:R-:W-:-:S11]  /*13f0*/  DMUL R18, R18, UR6 ;  /* 0x0000000612127c28 */ /* 0x000fd60008000000 */
[----:B-----5:R-:W-:Y:S05]  /*1400*/  CALL.REL.NOINC `($_Z22y_step_intC_ppm_on_gpuPdS_S_S_S_S_S_S_iiid$__internal_accurate_pow) ;  /* 0x00000014009c7944 */ /* 0x020fea0003c00000 */
[----:B------:R-:W-:Y:S05]  /*1410*/  BSYNC.RECONVERGENT B1 ;  /* 0x0000000000017941 */ /* 0x000fea0003800200 */
.L_x_189:
        /* <DEDUP_REMOVED lines=21> */
.L_x_191:
[----:B------:R-:W-:Y:S05]  /*1570*/  BSYNC.RECONVERGENT B1 ;  /* 0x0000000000017941 */ /* 0x000fea0003800200 */
.L_x_190:
[----:B------:R-:W-:Y:S01]  /*1580*/  FSEL R20, R8, RZ, P3 ;  /* 0x000000ff08147208 */ /* 0x000fe20001800000 */
[----:B------:R-:W-:Y:S01]  /*1590*/  BSSY.RECONVERGENT B1, `(.L_x_192) ;  /* 0x0000008000017945 */ /* 0x000fe20003800200 */
[----:B------:R-:W-:Y:S01]  /*15a0*/  FSEL R21, R9, 1.875, P3 ;  /* 0x3ff0000009157808 */ /* 0x000fe20001800000 */
[----:B------:R-:W-:Y:S01]  /*15b0*/  IMAD.MOV.U32 R8, RZ, RZ, R22 ;  /* 0x000000ffff087224 */ /* 0x000fe200078e0016 */
[----:B------:R-:W-:Y:S01]  /*15c0*/  MOV R12, 0x1610 ;  /* 0x00001610000c7802 */ /* 0x000fe20000000f00 */
[----:B------:R-:W-:Y:S02]  /*15d0*/  IMAD.MOV.U32 R9, RZ, RZ, R23 ;  /* 0x000000ffff097224 */ /* 0x000fe400078e0017 */
[----:B------:R-:W-:Y:S01]  /*15e0*/  IMAD.MOV.U32 R7, RZ, RZ, 0x40000000 ;  /* 0x40000000ff077424 */ /* 0x000fe200078e00ff */
[----:B------:R-:W-:-:S11]  /*15f0*/  DMUL R20, R18, R20 ;  /* 0x0000001412147228 */ /* 0x000fd60000000000 */
[----:B------:R-:W-:Y:S05]  /*1600*/  CALL.REL.NOINC `($_Z22y_step_intC_ppm_on_gpuPdS_S_S_S_S_S_S_iiid$__internal_accurate_pow) ;  /* 0x00000014001c7944 */ /* 0x000fea0003c00000 */
[----:B------:R-:W-:Y:S05]  /*1610*/  BSYNC.RECONVERGENT B1 ;  /* 0x0000000000017941 */ /* 0x000fea0003800200 */
.L_x_192:
[----:B------:R-:W0:Y:S01]  /*1620*/  LDC.64 R28, c[0x0][0x390] ;  /* 0x0000e400ff1c7b82 */ /* 0x000e220000000a00 */
[----:B------:R-:W-:-:S07]  /*1630*/  IMAD.IADD R27, R10, 0x1, R0 ;  /* 0x000000010a1b7824 */ /* 0x000fce00078e0200 */
[----:B------:R-:W1:Y:S08]  /*1640*/  LDC.64 R24, c[0x0][0x398] ;  /* 0x0000e600ff187b82 */ /* 0x000e700000000a00 */
[----:B------:R-:W2:Y:S01]  /*1650*/  LDC.64 R22, c[0x0][0x380] ;  /* 0x0000e000ff167b82 */ /* 0x000ea20000000a00 */
[----:B0-----:R-:W-:-:S04]  /*1660*/  IMAD.WIDE R28, R27, 0x8, R28 ;  /* 0x000000081b1c7825 */ /* 0x001fc800078e021c */
[----:B-1----:R-:W-:-:S06]  /*1670*/  IMAD.WIDE R24, R27, 0x8, R24 ;  /* 0x000000081b187825 */ /* 0x002fcc00078e0218 */
[----:B------:R-:W5:Y:S01]  /*1680*/  LDG.E.64 R24, desc[UR10][R24.64] ;  /* 0x0000000a18187981 */ /* 0x000f62000c1e1b00 */
[----:B--2---:R-:W-:-:S03]  /*1690*/  IMAD.WIDE R26, R27, 0x8, R22 ;  /* 0x000000081b1a7825 */ /* 0x004fc600078e0216 */
[----:B------:R0:W5:Y:S04]  /*16a0*/  LDG.E.64 R22, desc[UR10][R28.64] ;  /* 0x0000000a1c167981 */ /* 0x000168000c1e1b00 */
[----:B------:R-:W5:Y:S01]  /*16b0*/  LDG.E.64 R26, desc[UR10][R26.64] ;  /* 0x0000000a1a1a7981 */ /* 0x000f62000c1e1b00 */
[----:B------:R-:W-:-:S10]  /*16c0*/  DADD R30, R2, 2 ;  /* 0x40000000021e7429 */ /* 0x000fd40000000000 */
[----:B------:R-:W-:-:S04]  /*16d0*/  LOP3.LUT R30, R31, 0x7ff00000, RZ, 0xc0, !PT ;  /* 0x7ff000001f1e7812 */ /* 0x000fc800078ec0ff */
[----:B------:R-:W-:Y:S01]  /*16e0*/  ISETP.NE.AND P0, PT, R30, 0x7ff00000, PT ;  /* 0x7ff000001e00780c */ /* 0x000fe20003f05270 */
[----:B------:R-:W-:Y:S01]  /*16f0*/  BSSY.RECONVERGENT B1, `(.L_x_193) ;  /* 0x000000b000017945 */ /* 0x000fe20003800200 */
[----:B------:R-:W-:Y:S01]  /*1700*/  DMUL R16, R16, 0.5 ;  /* 0x3fe0000010107828 */ /* 0x000fe20000000000 */
[----:B------:R-:W-:Y:S02]  /*1710*/  FSEL R8, R8, RZ, P2 ;  /* 0x000000ff08087208 */ /* 0x000fe40001000000 */
[----:B------:R-:W-:-:S08]  /*1720*/  FSEL R9, R9, RZ, P2 ;  /* 0x000000ff09097208 */ /* 0x000fd00001000000 */
[----:B0-----:R-:W-:Y:S05]  /*1730*/  @P0 BRA `(.L_x_194) ;  /* 0x0000000000180947 */ /* 0x001fea0003800000 */
[----:B------:R-:W-:-:S14]  /*1740*/  DSETP.NAN.AND P0, PT, R2, R2, PT ;  /* 0x000000020200722a */ /* 0x000fdc0003f08000 */
[----:B------:R-:W-:Y:S01]  /*1750*/  @P0 DADD R8, R2, 2 ;  /* 0x4000000002080429 */ /* 0x000fe20000000000 */
[----:B------:R-:W-:Y:S10]  /*1760*/  @P0 BRA `(.L_x_194) ;  /* 0x00000000000c0947 */ /* 0x000ff40003800000 */
[----:B------:R-:W-:-:S14]  /*1770*/  DSETP.NEU.AND P0, PT, |R2|, +INF , PT ;  /* 0x7ff000000200742a */ /* 0x000fdc0003f0d200 */
[----:B------:R-:W-:Y:S02]  /*1780*/  @!P0 IMAD.MOV.U32 R8, RZ, RZ, 0x0 ;  /* 0x00000000ff088424 */ /* 0x000fe400078e00ff */
[----:B------:R-:W-:-:S07]  /*1790*/  @!P0 IMAD.MOV.U32 R9, RZ, RZ, 0x7ff00000 ;  /* 0x7ff00000ff098424 */ /* 0x000fce00078e00ff */
.L_x_194:
[----:B------:R-:W-:Y:S05]  /*17a0*/  BSYNC.RECONVERGENT B1 ;  /* 0x0000000000017941 */ /* 0x000fea0003800200 */
.L_x_193:
[----:B------:R-:W-:Y:S01]  /*17b0*/  FSEL R8, R8, RZ, P3 ;  /* 0x000000ff08087208 */ /* 0x000fe20001800000 */
[----:B------:R-:W-:Y:S01]  /*17c0*/  DADD R18, -R18, R16 ;  /* 0x0000000012127229 */ /* 0x000fe20000000110 */
[----:B------:R-:W-:Y:S01]  /*17d0*/  FSEL R9, R9, 1.875, P3 ;  /* 0x3ff0000009097808 */ /* 0x000fe20001800000 */
[----:B------:R-:W-:Y:S01]  /*17e0*/  BSSY.RECONVERGENT B1, `(.L_x_195) ;  /* 0x0000009000017945 */ /* 0x000fe20003800200 */
[----:B------:R-:W-:Y:S01]  /*17f0*/  IMAD.MOV.U32 R7, RZ, RZ, 0x40080000 ;  /* 0x40080000ff077424 */ /* 0x000fe200078e00ff */
[----:B------:R-:W-:-:S03]  /*1800*/  MOV R12, 0x1870 ;  /* 0x00001870000c7802 */ /* 0x000fc60000000f00 */
[----:B------:R-:W-:Y:S02]  /*1810*/  DFMA R20, R16, R8, -R20 ;  /* 0x000000081014722b */ /* 0x000fe40000000814 */
[----:B------:R-:W-:Y:S02]  /*1820*/  DADD R18, R14, R18 ;  /* 0x000000000e127229 */ /* 0x000fe40000000012 */
[----:B------:R-:W-:-:S04]  /*1830*/  DADD R8, -RZ, |R4| ;  /* 0x00000000ff087229 */ /* 0x000fc80000000504 */
[----:B------:R-:W-:-:S08]  /*1840*/  DFMA R2, R14, R2, R20 ;  /* 0x000000020e02722b */ /* 0x000fd00000000014 */
[----:B------:R-:W-:-:S11]  /*1850*/  DADD R2, -R2, R18 ;  /* 0x0000000002027229 */ /* 0x000fd60000000112 */
[----:B-----5:R-:W-:Y:S05]  /*1860*/  CALL.REL.NOINC `($_Z22y_step_intC_ppm_on_gpuPdS_S_S_S_S_S_S_iiid$__internal_accurate_pow) ;  /* 0x0000001000847944 */ /* 0x020fea0003c00000 */
[----:B------:R-:W-:Y:S05]  /*1870*/  BSYNC.RECONVERGENT B1 ;  /* 0x0000000000017941 */ /* 0x000fea0003800200 */
.L_x_195:
        /* <DEDUP_REMOVED lines=8> */
[----:B------:R-:W-:Y:S02]  /*1900*/  ISETP.NE.AND P1, PT, R16, 0x7ff00000, PT ;  /* 0x7ff000001000780c */ /* 0x000fe40003f25270 */
[----:B------:R-:W-:Y:S01]  /*1910*/  FSEL R15, R15, R9, !P0 ;  /* 0x000000090f0f7208 */ /* 0x000fe20004000000 */
[----:B------:R-:W-:Y:S01]  /*1920*/  DADD R8, -RZ, |R4| ;  /* 0x00000000ff087229 */ /* 0x000fe20000000504 */
        /* <DEDUP_REMOVED lines=10> */
.L_x_197:
[----:B------:R-:W-:Y:S05]  /*19d0*/  BSYNC.RECONVERGENT B1 ;  /* 0x0000000000017941 */ /* 0x000fea0003800200 */
.L_x_196:
[----:B------:R-:W-:Y:S01]  /*19e0*/  UMOV UR6, 0x55555555 ;  /* 0x5555555500067882 */ /* 0x000fe20000000000 */
[----:B------:R-:W-:Y:S01]  /*19f0*/  UMOV UR7, 0x3fd55555 ;  /* 0x3fd5555500077882 */ /* 0x000fe20000000000 */
[----:B------:R-:W-:Y:S01]  /*1a00*/  FSEL R14, R14, RZ, P3 ;  /* 0x000000ff0e0e7208 */ /* 0x000fe20001800000 */
[C---:B------:R-:W-:Y:S01]  /*1a10*/  DMUL R16, R22.reuse, UR6 ;  /* 0x0000000616107c28 */ /* 0x040fe20008000000 */
[----:B------:R-:W-:Y:S01]  /*1a20*/  FSEL R15, R15, 1.875, P3 ;  /* 0x3ff000000f0f7808 */ /* 0x000fe20001800000 */
[----:B------:R-:W-:Y:S01]  /*1a30*/  DADD R24, R22, R24 ;  /* 0x0000000016187229 */ /* 0x000fe20000000018 */
[----:B------:R-:W-:Y:S01]  /*1a40*/  BSSY.RECONVERGENT B1, `(.L_x_198) ;  /* 0x0000005000017945 */ /* 0x000fe20003800200 */
[----:B------:R-:W-:Y:S01]  /*1a50*/  IMAD.MOV.U32 R7, RZ, RZ, 0x40000000 ;  /* 0x40000000ff077424 */ /* 0x000fe200078e00ff */
[----:B------:R-:W-:-:S03]  /*1a60*/  MOV R12, 0x1a90 ;  /* 0x00001a90000c7802 */ /* 0x000fc60000000f00 */
[----:B------:R-:W-:-:S11]  /*1a70*/  DMUL R14, R16, R14 ;  /* 0x0000000e100e7228 */ /* 0x000fd60000000000 */
[----:B------:R-:W-:Y:S05]  /*1a80*/  CALL.REL.NOINC `($_Z22y_step_intC_ppm_on_gpuPdS_S_S_S_S_S_S_iiid$__internal_accurate_pow) ;  /* 0x0000000c00fc7944 */ /* 0x000fea0003c00000 */
[----:B------:R-:W-:Y:S05]  /*1a90*/  BSYNC.RECONVERGENT B1 ;  /* 0x0000000000017941 */ /* 0x000fea0003800200 */
.L_x_198:
[----:B------:R-:W-:Y:S01]  /*1aa0*/  DADD R6, R4, 2 ;  /* 0x4000000004067429 */ /* 0x000fe20000000000 */
[----:B------:R-:W-:Y:S01]  /*1ab0*/  BSSY.RECONVERGENT B1, `(.L_x_199) ;  /* 0x000000d000017945 */ /* 0x000fe20003800200 */
[----:B------:R-:W-:Y:S01]  /*1ac0*/  DMUL R24, R24, 0.5 ;  /* 0x3fe0000018187828 */ /* 0x000fe20000000000 */
        /* <DEDUP_REMOVED lines=11> */
.L_x_200:
[----:B------:R-:W-:Y:S05]  /*1b80*/  BSYNC.RECONVERGENT B1 ;  /* 0x0000000000017941 */ /* 0x000fea0003800200 */
.L_x_199:
[----:B------:R-:W-:Y:S01]  /*1b90*/  FSEL R6, R8, RZ, P3 ;  /* 0x000000ff08067208 */ /* 0x000fe20001800000 */
[----:B------:R-:W-:Y:S01]  /*1ba0*/  BSSY.RECONVERGENT B1, `(.L_x_201) ;  /* 0x0000086000017945 */ /* 0x000fe20003800200 */
[----:B------:R-:W-:Y:S02]  /*1bb0*/  FSEL R7, R9, 1.875, P3 ;  /* 0x3ff0000009077808 */ /* 0x000fe40001800000 */
[----:B------:R-:W-:-:S04]  /*1bc0*/  CS2R R20, SRZ ;  /* 0x0000000000147805 */ /* 0x000fc8000001ff00 */
[----:B------:R-:W-:Y:S01]  /*1bd0*/  DFMA R14, R24, R6, -R14 ;  /* 0x00000006180e722b */ /* 0x000fe2000000080e */
[----:B------:R-:W-:-:S05]  /*1be0*/  VIADD R6, R0, 0xffffffff ;  /* 0xffffffff00067836 */ /* 0x000fca0000000000 */
[----:B------:R-:W-:Y:S02]  /*1bf0*/  ISETP.GE.AND P0, PT, R11, R6, PT ;  /* 0x000000060b00720c */ /* 0x000fe40003f06270 */
[----:B------:R-:W-:-:S11]  /*1c00*/  DFMA R26, R26, R4, R14 ;  /* 0x000000041a1a722b */ /* 0x000fd6000000000e */
[----:B------:R-:W-:Y:S05]  /*1c10*/  @P0 BRA `(.L_x_202) ;  /* 0x0000000400f80947 */ /* 0x000fea0003800000 */
[----:B------:R-:W-:Y:S01]  /*1c20*/  IADD3 R6, PT, PT, R0, -0x2, -R11 ;  /* 0xfffffffe00067810 */ /* 0x000fe20007ffe80b */
[----:B------:R-:W-:Y:S01]  /*1c30*/  BSSY.RECONVERGENT B2, `(.L_x_203) ;  /* 0x0000038000027945 */ /* 0x000fe20003800200 */
[----:B------:R-:W-:Y:S02]  /*1c40*/  LOP3.LUT R5, RZ, R11, RZ, 0x33, !PT ;  /* 0x0000000bff057212 */ /* 0x000fe400078e33ff */
[----:B------:R-:W-:Y:S02]  /*1c50*/  CS2R R20, SRZ ;  /* 0x0000000000147805 */ /* 0x000fe4000001ff00 */
[----:B------:R-:W-:Y:S01]  /*1c60*/  ISETP.GE.U32.AND P0, PT, R6, 0xf, PT ;  /* 0x0000000f0600780c */ /* 0x000fe20003f06070 */
[----:B------:R-:W-:-:S05]  /*1c70*/  IMAD.IADD R4, R0, 0x1, R5 ;  /* 0x0000000100047824 */ /* 0x000fca00078e0205 */
[----:B------:R-:W-:-:S07]  /*1c80*/  LOP3.LUT P1, R5, R4, 0xf, RZ, 0xc0, !PT ;  /* 0x0000000f04057812 */ /* 0x000fce000782c0ff */
[----:B------:R-:W-:Y:S06]  /*1c90*/  @!P0 BRA `(.L_x_204) ;  /* 0x0000000000c48947 */ /* 0x000fec0003800000 */
[----:B------:R-:W-:Y:S02]  /*1ca0*/  LOP3.LUT R34, R4, 0xfffffff0, RZ, 0xc0, !PT ;  /* 0xfffffff004227812 */ /* 0x000fe400078ec0ff */
[----:B------:R-:W-:Y:S02]  /*1cb0*/  CS2R R20, SRZ ;  /* 0x0000000000147805 */ /* 0x000fe4000001ff00 */
[--C-:B------:R-:W-:Y:S02]  /*1cc0*/  IADD3 R0, PT, PT, R11, 0x1, R10.reuse ;  /* 0x000000010b007810 */ /* 0x100fe40007ffe00a */
[----:B------:R-:W-:Y:S01]  /*1cd0*/  SHF.R.S32.HI R12, RZ, 0x1f, R10 ;  /* 0x0000001fff0c7819 */ /* 0x000fe2000001140a */
[----:B------:R-:W-:-:S07]  /*1ce0*/  IMAD.MOV R34, RZ, RZ, -R34 ;  /* 0x000000ffff227224 */ /* 0x000fce00078e0a22 */
.L_x_205:
[----:B------:R-:W0:Y:S01]  /*1cf0*/  LDC.64 R30, c[0x0][0x3a0] ;  /* 0x0000e800ff1e7b82 */ /* 0x000e220000000a00 */
[----:B------:R-:W1:Y:S01]  /*1d00*/  LDCU.64 UR6, c[0x0][0x3a0] ;  /* 0x00007400ff0677ac */ /* 0x000e620008000a00 */
[----:B0-----:R-:W-:-:S05]  /*1d10*/  IMAD.WIDE R30, R0, 0x8, R30 ;  /* 0x00000008001e7825 */ /* 0x001fca00078e021e */
[----:B------:R-:W2:Y:S04]  /*1d20*/  LDG.E.64 R22, desc[UR10][R30.64] ;  /* 0x0000000a1e167981 */ /* 0x000ea8000c1e1b00 */
[----:B------:R-:W3:Y:S04]  /*1d30*/  LDG.E.64 R18, desc[UR10][R30.64+0x8] ;  /* 0x0000080a1e127981 */ /* 0x000ee8000c1e1b00 */
[----:B------:R-:W4:Y:S04]  /*1d40*/  LDG.E.64 R16, desc[UR10][R30.64+0x10] ;  /* 0x0000100a1e107981 */ /* 0x000f28000c1e1b00 */
[----:B------:R-:W5:Y:S04]  /*1d50*/  LDG.E.64 R14, desc[UR10][R30.64+0x18] ;  /* 0x0000180a1e0e7981 */ /* 0x000f68000c1e1b00 */
[----:B------:R-:W5:Y:S04]  /*1d60*/  LDG.E.64 R6, desc[UR10][R30.64+0x20] ;  /* 0x0000200a1e067981 */ /* 0x000f68000c1e1b00 */
[----:B------:R-:W5:Y:S04]  /*1d70*/  LDG.E.64 R32, desc[UR10][R30.64+0x28] ;  /* 0x0000280a1e207981 */ /* 0x000f68000c1e1b00 */
[----:B------:R-:W5:Y:S04]  /*1d80*/  LDG.E.64 R28, desc[UR10][R30.64+0x30] ;  /* 0x0000300a1e1c7981 */ /* 0x000f68000c1e1b00 */
[----:B------:R-:W5:Y:S04]  /*1d90*/  LDG.E.64 R8, desc[UR10][R30.64+0x38] ;  /* 0x0000380a1e087981 */ /* 0x000f68000c1e1b00 */
[----:B------:R-:W5:Y:S01]  /*1da0*/  LDG.E.64 R24, desc[UR10][R30.64+0x40] ;  /* 0x0000400a1e187981 */ /* 0x000f62000c1e1b00 */
[----:B--2---:R-:W-:-:S03]  /*1db0*/  DADD R20, R22, R20 ;  /* 0x0000000016147229 */ /* 0x004fc60000000014 */
[----:B------:R-:W2:Y:S05]  /*1dc0*/  LDG.E.64 R22, desc[UR10][R30.64+0x48] ;  /* 0x0000480a1e167981 */ /* 0x000eaa000c1e1b00 */
[----:B---3--:R-:W-:Y:S02]  /*1dd0*/  DADD R18, R20, R18 ;  /* 0x0000000014127229 */ /* 0x008fe40000000012 */
[----:B------:R-:W3:Y:S06]  /*1de0*/  LDG.E.64 R20, desc[UR10][R30.64+0x50] ;  /* 0x0000500a1e147981 */ /* 0x000eec000c1e1b00 */
[----:B----4-:R-:W-:-:S02]  /*1df0*/  DADD R16, R18, R16 ;  /* 0x0000000012107229 */ /* 0x010fc40000000010 */
[----:B------:R-:W4:Y:S06]  /*1e00*/  LDG.E.64 R18, desc[UR10][R30.64+0x58] ;  /* 0x0000580a1e127981 */ /* 0x000f2c000c1e1b00 */
[----:B-----5:R-:W-:Y:S02]  /*1e10*/  DADD R14, R16, R14 ;  /* 0x00000000100e7229 */ /* 0x020fe4000000000e */
[----:B------:R-:W5:Y:S06]  /*1e20*/  LDG.E.64 R16, desc[UR10][R30.64+0x60] ;  /* 0x0000600a1e107981 */ /* 0x000f6c000c1e1b00 */
[----:B------:R-:W-:-:S02]  /*1e30*/  DADD R6, R14, R6 ;  /* 0x000000000e067229 */ /* 0x000fc40000000006 */
[----:B------:R-:W5:Y:S06]  /*1e40*/  LDG.E.64 R14, desc[UR10][R30.64+0x68] ;  /* 0x0000680a1e0e7981 */ /* 0x000f6c000c1e1b00 */
[----:B------:R-:W-:Y:S01]  /*1e50*/  DADD R32, R6, R32 ;  /* 0x0000000006207229 */ /* 0x000fe20000000020 */
[----:B------:R-:W-:-:S04]  /*1e60*/  IADD3 R7, P0, PT, R10, R11, RZ ;  /* 0x0000000b0a077210 */ /* 0x000fc80007f1e0ff */
[----:B------:R-:W-:Y:S02]  /*1e70*/  LEA.HI.X.SX32 R36, R11, R12, 0x1, P0 ;  /* 0x0000000c0b247211 */ /* 0x000fe400000f0eff */
[C---:B-1----:R-:W-:Y:S01]  /*1e80*/  LEA R6, P0, R7.reuse, UR6, 0x3 ;  /* 0x0000000607067c11 */ /* 0x042fe2000f8018ff */
[----:B------:R-:W-:Y:S02]  /*1e90*/  DADD R28, R32, R28 ;  /* 0x00000000201c7229 */ /* 0x000fe4000000001c */
[----:B------:R-:W5:Y:S01]  /*1ea0*/  LDG.E.64 R32, desc[UR10][R30.64+0x70] ;  /* 0x0000700a1e207981 */ /* 0x000f62000c1e1b00 */
[----:B------:R-:W-:-:S06]  /*1eb0*/  LEA.HI.X R7, R7, UR7, R36, 0x3, P0 ;  /* 0x0000000707077c11 */ /* 0x000fcc00080f1c24 */
[----:B------:R-:W5:Y:S01]  /*1ec0*/  LDG.E.64 R6, desc[UR10][R6.64+0x80] ;  /* 0x0000800a06067981 */ /* 0x000f62000c1e1b00 */
[----:B------:R-:W-:-:S08]  /*1ed0*/  DADD R8, R28, R8 ;  /* 0x000000001c087229 */ /* 0x000fd00000000008 */
[----:B------:R-:W-:Y:S01]  /*1ee0*/  DADD R8, R8, R24 ;  /* 0x0000000008087229 */ /* 0x000fe20000000018 */
[----:B------:R-:W-:-:S05]  /*1ef0*/  VIADD R34, R34, 0x10 ;  /* 0x0000001022227836 */ /* 0x000fca0000000000 */
[----:B------:R-:W-:Y:S01]  /*1f00*/  ISETP.NE.AND P0, PT, R34, RZ, PT ;  /* 0x000000ff2200720c */ /* 0x000fe20003f05270 */
[----:B------:R-:W-:Y:S02]  /*1f10*/  VIADD R11, R11, 0x10 ;  /* 0x000000100b0b7836 */ /* 0x000fe40000000000 */
[----:B------:R-:W-:Y:S01]  /*1f20*/  VIADD R0, R0, 0x10 ;  /* 0x0000001000007836 */ /* 0x000fe20000000000 */
[----:B--2---:R-:W-:-:S08]  /*1f30*/  DADD R8, R8, R22 ;  /* 0x0000000008087229 */ /* 0x004fd00000000016 */
[----:B---3--:R-:W-:-:S08]  /*1f40*/  DADD R8, R8, R20 ;  /* 0x0000000008087229 */ /* 0x008fd00000000014 */
[----:B----4-:R-:W-:-:S08]  /*1f50*/  DADD R8, R8, R18 ;  /* 0x0000000008087229 */ /* 0x010fd00000000012 */
[----:B-----5:R-:W-:-:S08]  /*1f60*/  DADD R8, R8, R16 ;  /* 0x0000000008087229 */ /* 0x020fd00000000010 */
[----:B------:R-:W-:-:S08]  /*1f70*/  DADD R8, R8, R14 ;  /* 0x0000000008087229 */ /* 0x000fd0000000000e */
[----:B------:R-:W-:-:S08]  /*1f80*/  DADD R8, R8, R32 ;  /* 0x0000000008087229 */ /* 0x000fd00000000020 */
[----:B------:R-:W-:Y:S01]  /*1f90*/  DADD R20, R8, R6 ;  /* 0x0000000008147229 */ /* 0x000fe20000000006 */
[----:B------:R-:W-:Y:S10]  /*1fa0*/  @P0 BRA `(.L_x_205) ;  /* 0xfffffffc00500947 */ /* 0x000ff4000383ffff */
.L_x_204:
[----:B------:R-:W-:Y:S05]  /*1fb0*/  BSYNC.RECONVERGENT B2 ;  /* 0x0000000000027941 */ /* 0x000fea0003800200 */
.L_x_203:
[----:B------:R-:W-:Y:S05]  /*1fc0*/  @!P1 BRA `(.L_x_202) ;  /* 0x00000004000c9947 */ /* 0x000fea0003800000 */
[----:B------:R-:W-:Y:S01]  /*1fd0*/  ISETP.GE.U32.AND P0, PT, R5, 0x8, PT ;  /* 0x000000080500780c */ /* 0x000fe20003f06070 */
[----:B------:R-:W-:Y:S01]  /*1fe0*/  BSSY.RECONVERGENT B2, `(.L_x_206) ;  /* 0x000001b000027945 */ /* 0x000fe20003800200 */
[----:B------:R-:W-:-:S04]  /*1ff0*/  LOP3.LUT R0, R4, 0x7, RZ, 0xc0, !PT ;  /* 0x0000000704007812 */ /* 0x000fc800078ec0ff */
[----:B------:R-:W-:-:S07]  /*2000*/  ISETP.NE.AND P1, PT, R0, RZ, PT ;  /* 0x000000ff0000720c */ /* 0x000fce0003f25270 */
[----:B------:R-:W-:Y:S06]  /*2010*/  @!P0 BRA `(.L_x_207) ;  /* 0x00000000005c8947 */ /* 0x000fec0003800000 */
[----:B------:R-:W0:Y:S01]  /*2020*/  LDCU.64 UR6, c[0x0][0x3a0] ;  /* 0x00007400ff0677ac */ /* 0x000e220008000a00 */
[----:B------:R-:W-:Y:S02]  /*2030*/  SHF.R.S32.HI R6, RZ, 0x1f, R10 ;  /* 0x0000001fff067819 */ /* 0x000fe4000001140a */
[----:B------:R-:W-:-:S04]  /*2040*/  IADD3 R5, P0, PT, R10, R11, RZ ;  /* 0x0000000b0a057210 */ /* 0x000fc80007f1e0ff */
[----:B------:R-:W-:Y:S02]  /*2050*/  LEA.HI.X.SX32 R6, R11, R6, 0x1, P0 ;  /* 0x000000060b067211 */ /* 0x000fe400000f0eff */
[----:B0-----:R-:W-:-:S04]  /*2060*/  LEA R24, P0, R5, UR6, 0x3 ;  /* 0x0000000605187c11 */ /* 0x001fc8000f8018ff */
[----:B------:R-:W-:-:S05]  /*2070*/  LEA.HI.X R25, R5, UR7, R6, 0x3, P0 ;  /* 0x0000000705197c11 */ /* 0x000fca00080f1c06 */
[----:B------:R-:W2:Y:S04]  /*2080*/  LDG.E.64 R28, desc[UR10][R24.64+0x8] ;  /* 0x0000080a181c7981 */ /* 0x000ea8000c1e1b00 */
[----:B------:R-:W3:Y:S04]  /*2090*/  LDG.E.64 R30, desc[UR10][R24.64+0x10] ;  /* 0x0000100a181e7981 */ /* 0x000ee8000c1e1b00 */
[----:B------:R-:W4:Y:S04]  /*20a0*/  LDG.E.64 R18, desc[UR10][R24.64+0x18] ;  /* 0x0000180a18127981 */ /* 0x000f28000c1e1b00 */
[----:B------:R-:W5:Y:S04]  /*20b0*/  LDG.E.64 R16, desc[UR10][R24.64+0x20] ;  /* 0x0000200a18107981 */ /* 0x000f68000c1e1b00 */
[----:B------:R-:W5:Y:S04]  /*20c0*/  LDG.E.64 R14, desc[UR10][R24.64+0x28] ;  /* 0x0000280a180e7981 */ /* 0x000f68000c1e1b00 */
[----:B------:R-:W5:Y:S04]  /*20d0*/  LDG.E.64 R8, desc[UR10][R24.64+0x30] ;  /* 0x0000300a18087981 */ /* 0x000f68000c1e1b00 */
[----:B------:R-:W5:Y:S04]  /*20e0*/  LDG.E.64 R6, desc[UR10][R24.64+0x38] ;  /* 0x0000380a18067981 */ /* 0x000f68000c1e1b00 */
[----:B------:R-:W5:Y:S01]  /*20f0*/  LDG.E.64 R22, desc[UR10][R24.64+0x40] ;  /* 0x0000400a18167981 */ /* 0x000f62000c1e1b00 */
[----:B------:R-:W-:Y:S01]  /*2100*/  VIADD R11, R11, 0x8 ;  /* 0x000000080b0b7836 */ /* 0x000fe20000000000 */
[----:B--2---:R-:W-:-:S08]  /*2110*/  DADD R28, R20, R28 ;  /* 0x00000000141c7229 */ /* 0x004fd0000000001c */
[----:B---3--:R-:W-:-:S08]  /*2120*/  DADD R28, R28, R30 ;  /* 0x000000001c1c7229 */ /* 0x008fd0000000001e */
[----:B----4-:R-:W-:-:S08]  /*2130*/  DADD R18, R28, R18 ;  /* 0x000000001c127229 */ /* 0x010fd00000000012 */
[----:B-----5:R-:W-:-:S08]  /*2140*/  DADD R16, R18, R16 ;  /* 0x0000000012107229 */ /* 0x020fd00000000010 */
[----:B------:R-:W-:-:S08]  /*2150*/  DADD R14, R16, R14 ;  /* 0x00000000100e7229 */ /* 0x000fd0000000000e */
[----:B------:R-:W-:-:S08]  /*2160*/  DADD R8, R14, R8 ;  /* 0x000000000e087229 */ /* 0x000fd00000000008 */
[----:B------:R-:W-:-:S08]  /*2170*/  DADD R6, R8, R6 ;  /* 0x0000000008067229 */ /* 0x000fd00000000006 */
[----:B------:R-:W-:-:S11]  /*2180*/  DADD R20, R6, R22 ;  /* 0x0000000006147229 */ /* 0x000fd60000000016 */
.L_x_207:
[----:B------:R-:W-:Y:S05]  /*2190*/  BSYNC.RECONVERGENT B2 ;  /* 0x0000000000027941 */ /* 0x000fea0003800200 */
.L_x_206:
        /* <DEDUP_REMOVED lines=15> */
[----:B------:R-:W5:Y:S01]  /*2290*/  LDG.E.64 R16, desc[UR10][R4.64+0x20] ;  /* 0x0000200a04107981 */ /* 0x000f62000c1e1b00 */
[----:B------:R-:W-:Y:S01]  /*22a0*/  VIADD R11, R11, 0x4 ;  /* 0x000000040b0b7836 */ /* 0x000fe20000000000 */
[----:B--2---:R-:W-:-:S08]  /*22b0*/  DADD R6, R20, R6 ;  /* 0x0000000014067229 */ /* 0x004fd00000000006 */
[----:B---3--:R-:W-:-:S08]  /*22c0*/  DADD R6, R6, R8 ;  /* 0x0000000006067229 */ /* 0x008fd00000000008 */
[----:B----4-:R-:W-:-:S08]  /*22d0*/  DADD R6, R6, R14 ;  /* 0x0000000006067229 */ /* 0x010fd0000000000e */
[----:B-----5:R-:W-:-:S11]  /*22e0*/  DADD R20, R6, R16 ;  /* 0x0000000006147229 */ /* 0x020fd60000000010 */
.L_x_209:
[----:B------:R-:W-:Y:S05]  /*22f0*/  BSYNC.RECONVERGENT B2 ;  /* 0x0000000000027941 */ /* 0x000fea0003800200 */
.L_x_208:
[----:B------:R-:W-:Y:S05]  /*2300*/  @!P1 BRA `(.L_x_202) ;  /* 0x00000000003c9947 */ /* 0x000fea0003800000 */
[----:B------:R-:W0:Y:S01]  /*2310*/  LDCU.64 UR6, c[0x0][0x3a0] ;  /* 0x00007400ff0677ac */ /* 0x000e220008000a00 */
[----:B------:R-:W-:Y:S02]  /*2320*/  SHF.R.S32.HI R0, RZ, 0x1f, R10 ;  /* 0x0000001fff007819 */ /* 0x000fe4000001140a */
[----:B------:R-:W-:-:S04]  /*2330*/  IADD3 R10, P0, PT, R10, R11, RZ ;  /* 0x0000000b0a0a7210 */ /* 0x000fc80007f1e0ff */
[----:B------:R-:W-:Y:S02]  /*2340*/  LEA.HI.X.SX32 R11, R11, R0, 0x1, P0 ;  /* 0x000000000b0b7211 */ /* 0x000fe400000f0eff */
[----:B0-----:R-:W-:-:S04]  /*2350*/  LEA R8, P0, R10, UR6, 0x3 ;  /* 0x000000060a087c11 */ /* 0x001fc8000f8018ff */
[----:B------:R-:W-:-:S05]  /*2360*/  LEA.HI.X R9, R10, UR7, R11, 0x3, P0 ;  /* 0x000000070a097c11 */ /* 0x000fca00080f1c0b */
[----:B------:R-:W2:Y:S01]  /*2370*/  LDG.E.64 R4, desc[UR10][R8.64+0x8] ;  /* 0x0000080a08047981 */ /* 0x000ea2000c1e1b00 */
[----:B------:R-:W-:Y:S01]  /*2380*/  ISETP.NE.AND P0, PT, R12, 0x1, PT ;  /* 0x000000010c00780c */ /* 0x000fe20003f05270 */
[----:B--2---:R-:W-:-:S12]  /*2390*/  DADD R20, R20, R4 ;  /* 0x0000000014147229 */ /* 0x004fd80000000004 */
[----:B------:R-:W-:Y:S05]  /*23a0*/  @!P0 BRA `(.L_x_202) ;  /* 0x0000000000148947 */ /* 0x000fea0003800000 */
[----:B------:R-:W-:Y:S01]  /*23b0*/  ISETP.NE.AND P0, PT, R12, 0x2, PT ;  /* 0x000000020c00780c */ /* 0x000fe20003f05270 */
[----:B------:R-:W2:-:S12]  /*23c0*/  LDG.E.64 R4, desc[UR10][R8.64+0x10] ;  /* 0x0000100a08047981 */ /* 0x000e98000c1e1b00 */
[----:B------:R-:W3:Y:S01]  /*23d0*/  @P0 LDG.E.64 R6, desc[UR10][R8.64+0x18] ;  /* 0x0000180a08060981 */ /* 0x000ee2000c1e1b00 */
[----:B--2---:R-:W-:-:S08]  /*23e0*/  DADD R20, R20, R4 ;  /* 0x0000000014147229 */ /* 0x004fd00000000004 */
[----:B---3--:R-:W-:-:S11]  /*23f0*/  @P0 DADD R20, R20, R6 ;  /* 0x0000000014140229 */ /* 0x008fd60000000006 */
.L_x_202:
[----:B------:R-:W-:Y:S05]  /*2400*/  BSYNC.RECONVERGENT B1 ;  /* 0x0000000000017941 */ /* 0x000fea0003800200 */
.L_x_201:
[----:B------:R-:W-:-:S08]  /*2410*/  DADD R2, R2, R20 ;  /* 0x0000000002027229 */ /* 0x000fd00000000014 */
[----:B------:R-:W-:-:S11]  /*2420*/  DADD R26, R26, R2 ;  /* 0x000000001a1a7229 */ /* 0x000fd60000000002 */
.L_x_167:
[----:B------:R-:W-:Y:S05]  /*2430*/  BSYNC.RECONVERGENT B0 ;  /* 0x0000000000007941 */ /* 0x000fea0003800200 */
.L_x_166:
[----:B------:R-:W0:Y:S01]  /*2440*/  LDC.64 R2, c[0x0][0x3a8] ;  /* 0x0000ea00ff027b82 */ /* 0x000e220000000a00 */
[----:B------:R-:W1:Y:S01]  /*2450*/  LDCU UR6, c[0x0][0x3c0] ;  /* 0x00007800ff0677ac */ /* 0x000e620008000800 */
[----:B0-----:R-:W-:-:S04]  /*2460*/  IMAD.WIDE R2, R13, 0x8, R2 ;  /* 0x000000080d027825 */ /* 0x001fc800078e0202 */
[----:B------:R-:W-:Y:S01]  /*2470*/  VIADD R13, R13, UR5 ;  /* 0x000000050d0d7c36 */ /* 0x000fe20008000000 */
[----:B------:R0:W-:Y:S04]  /*2480*/  STG.E.64 desc[UR10][R2.64], R26 ;  /* 0x0000001a02007986 */ /* 0x0001e8000c101b0a */
[----:B-1----:R-:W-:-:S13]  /*2490*/  ISETP.GE.AND P0, PT, R13, UR6, PT ;  /* 0x000000060d007c0c */ /* 0x002fda000bf06270 */
[----:B0-----:R-:W-:Y:S05]  /*24a0*/  @!P0 BRA `(.L_x_210) ;  /* 0xffffffdc000c8947 */ /* 0x001fea000383ffff */
[----:B------:R-:W-:Y:S05]  /*24b0*/  EXIT ;  /* 0x000000000000794d */ /* 0x000fea0003800000 */
        .weak           $__internal_10_$__cuda_sm20_div_rn_f64_full
        .type           $__internal_10_$__cuda_sm20_div_rn_f64_full,@function
        .size           $__internal_10_$__cuda_sm20_div_rn_f64_full,($_Z22y_step_intC_ppm_on_gpuPdS_S_S_S_S_S_S_iiid$__internal_accurate_pow - $__internal_10_$__cuda_sm20_div_rn_f64_full)
$__internal_10_$__cuda_sm20_div_rn_f64_full:
[C---:B------:R-:W-:Y:S01]  /*24c0*/  FSETP.GEU.AND P0, PT, |R7|.reuse, 1.469367938527859385e-39, PT ;  /* 0x001000000700780b */ /* 0x040fe20003f0e200 */
[----:B------:R-:W-:Y:S01]  /*24d0*/  IMAD.MOV.U32 R20, RZ, RZ, 0x1 ;  /* 0x00000001ff147424 */ /* 0x000fe200078e00ff */
[----:B------:R-:W-:Y:S01]  /*24e0*/  LOP3.LUT R16, R7, 0x800fffff, RZ, 0xc0, !PT ;  /* 0x800fffff07107812 */ /* 0x000fe200078ec0ff */
[----:B------:R-:W-:Y:S01]  /*24f0*/  BSSY.RECONVERGENT B2, `(.L_x_211) ;  /* 0x0000054000027945 */ /* 0x000fe20003800200 */
[C---:B------:R-:W-:Y:S02]  /*2500*/  FSETP.GEU.AND P2, PT, |R19|.reuse, 1.469367938527859385e-39, PT ;  /* 0x001000001300780b */ /* 0x040fe40003f4e200 */
        /* <DEDUP_REMOVED lines=9> */
[----:B------:R-:W-:Y:S01]  /*25a0*/  @!P2 ISETP.GE.U32.AND P3, PT, R9, R4, PT ;  /* 0x000000040900a20c */ /* 0x000fe20003f66070 */
[----:B------:R-:W-:Y:S01]  /*25b0*/  IMAD.MOV.U32 R4, RZ, RZ, 0x1ca00000 ;  /* 0x1ca00000ff047424 */ /* 0x000fe200078e00ff */
[----:B------:R-:W-:-:S04]  /*25c0*/  @!P0 LOP3.LUT R12, R17, 0x7ff00000, RZ, 0xc0, !PT ;  /* 0x7ff00000110c8812 */ /* 0x000fc800078ec0ff */
[----:B------:R-:W-:Y:S01]  /*25d0*/  @!P2 SEL R25, R4, 0x63400000, !P3 ;  /* 0x634000000419a807 */ /* 0x000fe20005800000 */
[----:B------:R-:W-:-:S03]  /*25e0*/  VIADD R30, R12, 0xffffffff ;  /* 0xffffffff0c1e7836 */ /* 0x000fc60000000000 */
[----:B------:R-:W-:-:S04]  /*25f0*/  @!P2 LOP3.LUT R26, R25, 0x80000000, R19, 0xf8, !PT ;  /* 0x80000000191aa812 */ /* 0x000fc800078ef813 */
[----:B------:R-:W-:Y:S01]  /*2600*/  @!P2 LOP3.LUT R27, R26, 0x100000, RZ, 0xfc, !PT ;  /* 0x001000001a1ba812 */ /* 0x000fe200078efcff */
[----:B0-----:R-:W-:Y:S01]  /*2610*/  DFMA R22, R20, -R16, 1 ;  /* 0x3ff000001416742b */ /* 0x001fe20000000810 */
[----:B------:R-:W-:-:S07]  /*2620*/  @!P2 IMAD.MOV.U32 R26, RZ, RZ, RZ ;  /* 0x000000ffff1aa224 */ /* 0x000fce00078e00ff */
        /* <DEDUP_REMOVED lines=18> */
[----:B------:R-:W-:Y:S01]  /*2750*/  ISETP.GE.U32.AND P0, PT, R9, R18, PT ;  /* 0x000000120900720c */ /* 0x000fe20003f06070 */
[----:B------:R-:W-:Y:S01]  /*2760*/  IMAD.MOV.U32 R18, RZ, RZ, RZ ;  /* 0x000000ffff127224 */ /* 0x000fe200078e00ff */
[----:B------:R-:W-:Y:S02]  /*2770*/  VIMNMX R12, PT, PT, R12, 0x46a00000, PT ;  /* 0x46a000000c0c7848 */ /* 0x000fe40003fe0100 */
        /* <DEDUP_REMOVED lines=22> */
.L_x_212:
        /* <DEDUP_REMOVED lines=16> */
.L_x_215:
[----:B------:R-:W-:Y:S01]  /*29e0*/  LOP3.LUT R23, R7, 0x80000, RZ, 0xfc, !PT ;  /* 0x0008000007177812 */ /* 0x000fe200078efcff */
[----:B------:R-:W-:Y:S01]  /*29f0*/  IMAD.MOV.U32 R22, RZ, RZ, R6 ;  /* 0x000000ffff167224 */ /* 0x000fe200078e0006 */
[----:B------:R-:W-:Y:S06]  /*2a00*/  BRA `(.L_x_213) ;  /* 0x0000000000087947 */ /* 0x000fec0003800000 */
.L_x_214:
[----:B------:R-:W-:Y:S01]  /*2a10*/  LOP3.LUT R23, R19, 0x80000, RZ, 0xfc, !PT ;  /* 0x0008000013177812 */ /* 0x000fe200078efcff */
[----:B------:R-:W-:-:S07]  /*2a20*/  IMAD.MOV.U32 R22, RZ, RZ, R18 ;  /* 0x000000ffff167224 */ /* 0x000fce00078e0012 */
.L_x_213:
[----:B------:R-:W-:Y:S05]  /*2a30*/  BSYNC.RECONVERGENT B2 ;  /* 0x0000000000027941 */ /* 0x000fea0003800200 */
.L_x_211:
[----:B------:R-:W-:Y:S02]  /*2a40*/  IMAD.MOV.U32 R9, RZ, RZ, 0x0 ;  /* 0x00000000ff097424 */ /* 0x000fe400078e00ff */
[----:B------:R-:W-:Y:S02]  /*2a50*/  IMAD.MOV.U32 R16, RZ, RZ, R22 ;  /* 0x000000ffff107224 */ /* 0x000fe400078e0016 */
[----:B------:R-:W-:Y:S01]  /*2a60*/  IMAD.MOV.U32 R17, RZ, RZ, R23 ;  /* 0x000000ffff117224 */ /* 0x000fe200078e0017 */
[----:B------:R-:W-:Y:S06]  /*2a70*/  RET.REL.NODEC R8 `(_Z22y_step_intC_ppm_on_gpuPdS_S_S_S_S_S_S_iiid) ;  /* 0xffffffd408607950 */ /* 0x000fec0003c3ffff */
        .type           $_Z22y_step_intC_ppm_on_gpuPdS_S_S_S_S_S_S_iiid$__internal_accurate_pow,@function
        .size           $_Z22y_step_intC_ppm_on_gpuPdS_S_S_S_S_S_S_iiid$__internal_accurate_pow,(.L_x_456 - $_Z22y_step_intC_ppm_on_gpuPdS_S_S_S_S_S_S_iiid$__internal_accurate_pow)
$_Z22y_step_intC_ppm_on_gpuPdS_S_S_S_S_S_S_iiid$__internal_accurate_pow:
[----:B------:R-:W-:Y:S01]  /*2a80*/  ISETP.GT.U32.AND P0, PT, R9, 0xfffff, PT ;  /* 0x000fffff0900780c */ /* 0x000fe20003f04070 */
[----:B------:R-:W-:Y:S01]  /*2a90*/  IMAD.MOV.U32 R30, RZ, RZ, R9 ;  /* 0x000000ffff1e7224 */ /* 0x000fe200078e0009 */
[----:B------:R-:W-:Y:S01]  /*2aa0*/  UMOV UR6, 0x7d2cafe2 ;  /* 0x7d2cafe200067882 */ /* 0x000fe20000000000 */
[----:B------:R-:W-:Y:S01]  /*2ab0*/  UMOV UR7, 0x3eb0f5ff ;  /* 0x3eb0f5ff00077882 */ /* 0x000fe20000000000 */
[----:B------:R-:W-:Y:S01]  /*2ac0*/  UMOV UR8, 0x3b39803f ;  /* 0x3b39803f00087882 */ /* 0x000fe20000000000 */
[----:B------:R-:W-:-:S08]  /*2ad0*/  UMOV UR9, 0x3c7abc9e ;  /* 0x3c7abc9e00097882 */ /* 0x000fd00000000000 */
[----:B------:R-:W-:Y:S01]  /*2ae0*/  @!P0 DMUL R28, R8, 1.80143985094819840000e+16 ;  /* 0x43500000081c8828 */ /* 0x000fe20000000000 */
[----:B------:R-:W-:-:S09]  /*2af0*/  SHF.R.U32.HI R9, RZ, 0x14, R9 ;  /* 0x00000014ff097819 */ /* 0x000fd20000011609 */
[----:B------:R-:W-:Y:S01]  /*2b00*/  @!P0 IMAD.MOV.U32 R30, RZ, RZ, R29 ;  /* 0x000000ffff1e8224 */ /* 0x000fe200078e001d */
[----:B------:R-:W-:Y:S01]  /*2b10*/  @!P0 LEA.HI R9, R29, 0xffffffca, RZ, 0xc ;  /* 0xffffffca1d098811 */ /* 0x000fe200078f60ff */
[----:B------:R-:W-:-:S03]  /*2b20*/  @!P0 IMAD.MOV.U32 R8, RZ, RZ, R28 ;  /* 0x000000ffff088224 */ /* 0x000fc600078e001c */
[----:B------:R-:W-:Y:S01]  /*2b30*/  LOP3.LUT R30, R30, 0x800fffff, RZ, 0xc0, !PT ;  /* 0x800fffff1e1e7812 */ /* 0x000fe200078ec0ff */
[----:B------:R-:W-:-:S03]  /*2b40*/  IMAD.MOV.U32 R36, RZ, RZ, R8 ;  /* 0x000000ffff247224 */ /* 0x000fc600078e0008 */
[----:B------:R-:W-:Y:S01]  /*2b50*/  LOP3.LUT R31, R30, 0x3ff00000, RZ, 0xfc, !PT ;  /* 0x3ff000001e1f7812 */ /* 0x000fe200078efcff */
[----:B------:R-:W-:-:S03]  /*2b60*/  IMAD.MOV.U32 R30, RZ, RZ, RZ ;  /* 0x000000ffff1e7224 */ /* 0x000fc600078e00ff */
[----:B------:R-:W-:Y:S01]  /*2b70*/  ISETP.GE.U32.AND P1, PT, R31, 0x3ff6a09f, PT ;  /* 0x3ff6a09f1f00780c */ /* 0x000fe20003f26070 */
[----:B------:R-:W-:-:S12]  /*2b80*/  IMAD.MOV.U32 R37, RZ, RZ, R31 ;  /* 0x000000ffff257224 */ /* 0x000fd800078e001f */
[----:B------:R-:W-:-:S04]  /*2b90*/  @P1 VIADD R8, R37, 0xfff00000 ;  /* 0xfff0000025081836 */ /* 0x000fc80000000000 */
[----:B------:R-:W-:Y:S02]  /*2ba0*/  @P1 IMAD.MOV.U32 R37, RZ, RZ, R8 ;  /* 0x000000ffff251224 */ /* 0x000fe400078e0008 */
[C---:B------:R-:W-:Y:S02]  /*2bb0*/  VIADD R8, R9.reuse, 0xfffffc01 ;  /* 0xfffffc0109087836 */ /* 0x040fe40000000000 */
[----:B------:R-:W-:Y:S02]  /*2bc0*/  @P1 VIADD R8, R9, 0xfffffc02 ;  /* 0xfffffc0209081836 */ /* 0x000fe40000000000 */
[C---:B------:R-:W-:Y:S01]  /*2bd0*/  DADD R32, R36.reuse, 1 ;  /* 0x3ff0000024207429 */ /* 0x040fe20000000000 */
[----:B------:R-:W-:Y:S01]  /*2be0*/  IMAD.MOV.U32 R9, RZ, RZ, 0x43300000 ;  /* 0x43300000ff097424 */ /* 0x000fe200078e00ff */
[----:B------:R-:W-:Y:S01]  /*2bf0*/  DADD R36, R36, -1 ;  /* 0xbff0000024247429 */ /* 0x000fe20000000000 */
[----:B------:R-:W-:-:S03]  /*2c00*/  LOP3.LUT R8, R8, 0x80000000, RZ, 0x3c, !PT ;  /* 0x8000000008087812 */ /* 0x000fc600078e3cff */
[----:B------:R-:W0:Y:S02]  /*2c10*/  MUFU.RCP64H R31, R33 ;  /* 0x00000021001f7308 */ /* 0x000e240000001800 */
[----:B0-----:R-:W-:-:S08]  /*2c20*/  DFMA R34, -R32, R30, 1 ;  /* 0x3ff000002022742b */ /* 0x001fd0000000011e */
[----:B------:R-:W-:-:S08]  /*2c30*/  DFMA R34, R34, R34, R34 ;  /* 0x000000222222722b */ /* 0x000fd00000000022 */
[----:B------:R-:W-:Y:S01]  /*2c40*/  DFMA R34, R30, R34, R30 ;  /* 0x000000221e22722b */ /* 0x000fe2000000001e */
[----:B------:R-:W-:Y:S02]  /*2c50*/  IMAD.MOV.U32 R30, RZ, RZ, 0x41ad3b5a ;  /* 0x41ad3b5aff1e7424 */ /* 0x000fe400078e00ff */
[----:B------:R-:W-:-:S05]  /*2c60*/  IMAD.MOV.U32 R31, RZ, RZ, 0x3ed0f5d2 ;  /* 0x3ed0f5d2ff1f7424 */ /* 0x000fca00078e00ff */
[----:B------:R-:W-:-:S08]  /*2c70*/  DMUL R38, R36, R34 ;  /* 0x0000002224267228 */ /* 0x000fd00000000000 */
[----:B------:R-:W-:-:S08]  /*2c80*/  DFMA R38, R36, R34, R38 ;  /* 0x000000222426722b */ /* 0x000fd00000000026 */
[----:B------:R-:W-:-:S08]  /*2c90*/  DMUL R40, R38, R38 ;  /* 0x0000002626287228 */ /* 0x000fd00000000000 */
[----:B------:R-:W-:Y:S01]  /*2ca0*/  DFMA R30, R40, UR6, R30 ;  /* 0x00000006281e7c2b */ /* 0x000fe2000800001e */
[----:B------:R-:W-:Y:S01]  /*2cb0*/  UMOV UR6, 0x75488a3f ;  /* 0x75488a3f00067882 */ /* 0x000fe20000000000 */
[----:B------:R-:W-:-:S06]  /*2cc0*/  UMOV UR7, 0x3ef3b20a ;  /* 0x3ef3b20a00077882 */ /* 0x000fcc0000000000 */
[----:B------:R-:W-:Y:S01]  /*2cd0*/  DFMA R32, R40, R30, UR6 ;  /* 0x0000000628207e2b */ /* 0x000fe2000800001e */
[----:B------:R-:W-:Y:S01]  /*2ce0*/  UMOV UR6, 0xe4faecd5 ;  /* 0xe4faecd500067882 */ /* 0x000fe20000000000 */
[----:B------:R-:W-:Y:S01]  /*2cf0*/  UMOV UR7, 0x3f1745cd ;  /* 0x3f1745cd00077882 */ /* 0x000fe20000000000 */
[----:B------:R-:W-:-:S05]  /*2d00*/  DADD R30, R36, -R38 ;  /* 0x00000000241e7229 */ /* 0x000fca0000000826 */
[----:B------:R-:W-:Y:S01]  /*2d10*/  DFMA R32, R40, R32, UR6 ;  /* 0x0000000628207e2b */ /* 0x000fe20008000020 */
[----:B------:R-:W-:Y:S01]  /*2d20*/  UMOV UR6, 0x258a578b ;  /* 0x258a578b00067882 */ /* 0x000fe20000000000 */
[----:B------:R-:W-:Y:S01]  /*2d30*/  UMOV UR7, 0x3f3c71c7 ;  /* 0x3f3c71c700077882 */ /* 0x000fe20000000000 */
[----:B------:R-:W-:-:S05]  /*2d40*/  DADD R30, R30, R30 ;  /* 0x000000001e1e7229 */ /* 0x000fca000000001e */
[----:B------:R-:W-:Y:S01]  /*2d50*/  DFMA R32, R40, R32, UR6 ;  /* 0x0000000628207e2b */ /* 0x000fe20008000020 */
[----:B------:R-:W-:Y:S01]  /*2d60*/  UMOV UR6, 0x9242b910 ;  /* 0x9242b91000067882 */ /* 0x000fe20000000000 */
[----:B------:R-:W-:Y:S01]  /*2d70*/  UMOV UR7, 0x3f624924 ;  /* 0x3f62492400077882 */ /* 0x000fe20000000000 */
[----:B------:R-:W-:-:S05]  /*2d80*/  DFMA R30, R36, -R38, R30 ;  /* 0x80000026241e722b */ /* 0x000fca000000001e */
[----:B------:R-:W-:Y:S01]  /*2d90*/  DFMA R32, R40, R32, UR6 ;  /* 0x0000000628207e2b */ /* 0x000fe20008000020 */
[----:B------:R-:W-:Y:S01]  /*2da0*/  UMOV UR6, 0x99999dfb ;  /* 0x99999dfb00067882 */ /* 0x000fe20000000000 */
[----:B------:R-:W-:Y:S01]  /*2db0*/  UMOV UR7, 0x3f899999 ;  /* 0x3f89999900077882 */ /* 0x000fe20000000000 */
[----:B------:R-:W-:-:S05]  /*2dc0*/  DMUL R30, R34, R30 ;  /* 0x0000001e221e7228 */ /* 0x000fca0000000000 */
[----:B------:R-:W-:Y:S01]  /*2dd0*/  DFMA R32, R40, R32, UR6 ;  /* 0x0000000628207e2b */ /* 0x000fe20008000020 */
[----:B------:R-:W-:Y:S01]  /*2de0*/  UMOV UR6, 0x55555555 ;  /* 0x5555555500067882 */ /* 0x000fe20000000000 */
[----:B------:R-:W-:-:S03]  /*2df0*/  UMOV UR7, 0x3fb55555 ;  /* 0x3fb5555500077882 */ /* 0x000fc60000000000 */
[----:B------:R-:W-:Y:S02]  /*2e00*/  VIADD R43, R31, 0x100000 ;  /* 0x001000001f2b7836 */ /* 0x000fe40000000000 */
[----:B------:R-:W-:Y:S01]  /*2e10*/  IMAD.MOV.U32 R42, RZ, RZ, R30 ;  /* 0x000000ffff2a7224 */ /* 0x000fe200078e001e */
[----:B------:R-:W-:-:S08]  /*2e20*/  DFMA R36, R40, R32, UR6 ;  /* 0x0000000628247e2b */ /* 0x000fd00008000020 */
[----:B------:R-:W-:Y:S01]  /*2e30*/  DADD R34, -R36, UR6 ;  /* 0x0000000624227e29 */ /* 0x000fe20008000100 */
[----:B------:R-:W-:Y:S01]  /*2e40*/  UMOV UR6, 0xb9e7b0 ;  /* 0x00b9e7b000067882 */ /* 0x000fe20000000000 */
[----:B------:R-:W-:-:S06]  /*2e50*/  UMOV UR7, 0x3c46a4cb ;  /* 0x3c46a4cb00077882 */ /* 0x000fcc0000000000 */
[----:B------:R-:W-:Y:S02]  /*2e60*/  DFMA R34, R40, R32, R34 ;  /* 0x000000202822722b */ /* 0x000fe40000000022 */
[----:B------:R-:W-:-:S06]  /*2e70*/  DMUL R32, R38, R38 ;  /* 0x0000002626207228 */ /* 0x000fcc0000000000 */
[----:B------:R-:W-:Y:S01]  /*2e80*/  DADD R34, R34, -UR6 ;  /* 0x8000000622227e29 */ /* 0x000fe20008000000 */
[----:B------:R-:W-:Y:S01]  /*2e90*/  UMOV UR6, 0x80000000 ;  /* 0x8000000000067882 */ /* 0x000fe20000000000 */
[C---:B------:R-:W-:Y:S01]  /*2ea0*/  DFMA R28, R38.reuse, R38, -R32 ;  /* 0x00000026261c722b */ /* 0x040fe20000000820 */
[----:B------:R-:W-:Y:S01]  /*2eb0*/  UMOV UR7, 0x43300000 ;  /* 0x4330000000077882 */ /* 0x000fe20000000000 */
[----:B------:R-:W-:Y:S02]  /*2ec0*/  DMUL R40, R38, R32 ;  /* 0x0000002026287228 */ /* 0x000fe40000000000 */
[----:B------:R-:W-:Y:S01]  /*2ed0*/  DADD R8, R8, -UR6 ;  /* 0x8000000608087e29 */ /* 0x000fe20008000000 */
[----:B------:R-:W-:Y:S01]  /*2ee0*/  UMOV UR6, 0xfefa39ef ;  /* 0xfefa39ef00067882 */ /* 0x000fe20000000000 */
[----:B------:R-:W-:Y:S02]  /*2ef0*/  UMOV UR7, 0x3fe62e42 ;  /* 0x3fe62e4200077882 */ /* 0x000fe40000000000 */
[----:B------:R-:W-:-:S02]  /*2f00*/  DFMA R42, R38, R42, R28 ;  /* 0x0000002a262a722b */ /* 0x000fc4000000001c */
[----:B------:R-:W-:-:S08]  /*2f10*/  DFMA R28, R38, R32, -R40 ;  /* 0x00000020261c722b */ /* 0x000fd00000000828 */
[----:B------:R-:W-:Y:S02]  /*2f20*/  DFMA R28, R30, R32, R28 ;  /* 0x000000201e1c722b */ /* 0x000fe4000000001c */
[----:B------:R-:W-:-:S06]  /*2f30*/  DADD R32, R36, R34 ;  /* 0x0000000024207229 */ /* 0x000fcc0000000022 */
[----:B------:R-:W-:Y:S02]  /*2f40*/  DFMA R28, R38, R42, R28 ;  /* 0x0000002a261c722b */ /* 0x000fe4000000001c */
[----:B------:R-:W-:Y:S02]  /*2f50*/  DADD R42, R36, -R32 ;  /* 0x00000000242a7229 */ /* 0x000fe40000000820 */
[----:B------:R-:W-:-:S06]  /*2f60*/  DMUL R36, R32, R40 ;  /* 0x0000002820247228 */ /* 0x000fcc0000000000 */
[----:B------:R-:W-:Y:S02]  /*2f70*/  DADD R42, R34, R42 ;  /* 0x00000000222a7229 */ /* 0x000fe4000000002a */
[----:B------:R-:W-:-:S08]  /*2f80*/  DFMA R34, R32, R40, -R36 ;  /* 0x000000282022722b */ /* 0x000fd00000000824 */
[----:B------:R-:W-:-:S08]  /*2f90*/  DFMA R28, R32, R28, R34 ;  /* 0x0000001c201c722b */ /* 0x000fd00000000022 */
[----:B------:R-:W-:-:S08]  /*2fa0*/  DFMA R42, R42, R40, R28 ;  /* 0x000000282a2a722b */ /* 0x000fd0000000001c */
[----:B------:R-:W-:-:S08]  /*2fb0*/  DADD R32, R36, R42 ;  /* 0x0000000024207229 */ /* 0x000fd0000000002a */
[--C-:B------:R-:W-:Y:S02]  /*2fc0*/  DADD R28, R38, R32.reuse ;  /* 0x00000000261c7229 */ /* 0x100fe40000000020 */
[----:B------:R-:W-:-:S06]  /*2fd0*/  DADD R36, R36, -R32 ;  /* 0x0000000024247229 */ /* 0x000fcc0000000820 */
[----:B------:R-:W-:Y:S02]  /*2fe0*/  DADD R38, R38, -R28 ;  /* 0x0000000026267229 */ /* 0x000fe4000000081c */
[----:B------:R-:W-:-:S06]  /*2ff0*/  DADD R36, R42, R36 ;  /* 0x000000002a247229 */ /* 0x000fcc0000000024 */
[----:B------:R-:W-:-:S08]  /*3000*/  DADD R32, R32, R38 ;  /* 0x0000000020207229 */ /* 0x000fd00000000026 */
[----:B------:R-:W-:-:S08]  /*3010*/  DADD R32, R36, R32 ;  /* 0x0000000024207229 */ /* 0x000fd00000000020 */
[----:B------:R-:W-:-:S08]  /*3020*/  DADD R32, R30, R32 ;  /* 0x000000001e207229 */ /* 0x000fd00000000020 */
[----:B------:R-:W-:-:S08]  /*3030*/  DADD R34, R28, R32 ;  /* 0x000000001c227229 */ /* 0x000fd00000000020 */
[--C-:B------:R-:W-:Y:S02]  /*3040*/  DFMA R30, R8, UR6, R34.reuse ;  /* 0x00000006081e7c2b */ /* 0x100fe40008000022 */
[----:B------:R-:W-:-:S06]  /*3050*/  DADD R36, R28, -R34 ;  /* 0x000000001c247229 */ /* 0x000fcc0000000822 */
[----:B------:R-:W-:Y:S02]  /*3060*/  DFMA R28, R8, -UR6, R30 ;  /* 0x80000006081c7c2b */ /* 0x000fe4000800001e */
[----:B------:R-:W-:Y:S01]  /*3070*/  DADD R36, R32, R36 ;  /* 0x0000000020247229 */ /* 0x000fe20000000024 */
[----:B------:R-:W-:Y:S02]  /*3080*/  IMAD.MOV.U32 R33, RZ, RZ, R7 ;  /* 0x000000ffff217224 */ /* 0x000fe400078e0007 */
[----:B------:R-:W-:-:S03]  /*3090*/  IMAD.MOV.U32 R32, RZ, RZ, R6 ;  /* 0x000000ffff207224 */ /* 0x000fc600078e0006 */
[----:B------:R-:W-:Y:S01]  /*30a0*/  DADD R28, -R34, R28 ;  /* 0x00000000221c7229 */ /* 0x000fe2000000011c */
[----:B------:R-:W-:-:S05]  /*30b0*/  IMAD.SHL.U32 R7, R33, 0x2, RZ ;  /* 0x0000000221077824 */ /* 0x000fca00078e00ff */
[----:B------:R-:W-:Y:S02]  /*30c0*/  ISETP.GT.U32.AND P0, PT, R7, -0x2000001, PT ;  /* 0xfdffffff0700780c */ /* 0x000fe40003f04070 */
[----:B------:R-:W-:-:S08]  /*30d0*/  DADD R28, R36, -R28 ;  /* 0x00000000241c7229 */ /* 0x000fd0000000081c */
[----:B------:R-:W-:Y:S01]  /*30e0*/  DFMA R28, R8, UR8, R28 ;  /* 0x00000008081c7c2b */ /* 0x000fe2000800001c */
[----:B------:R-:W-:-:S04]  /*30f0*/  LOP3.LUT R8, R33, 0xff0fffff, RZ, 0xc0, !PT ;  /* 0xff0fffff21087812 */ /* 0x000fc800078ec0ff */
[----:B------:R-:W-:Y:S01]  /*3100*/  SEL R9, R8, R33, P0 ;  /* 0x0000002108097207 */ /* 0x000fe20000000000 */
[----:B------:R-:W-:Y:S02]  /*3110*/  IMAD.MOV.U32 R8, RZ, RZ, R32 ;  /* 0x000000ffff087224 */ /* 0x000fe400078e0020 */
[----:B------:R-:W-:-:S08]  /*3120*/  DADD R34, R30, R28 ;  /* 0x000000001e227229 */ /* 0x000fd0000000001c */
[----:B------:R-:W-:Y:S02]  /*3130*/  DADD R30, R30, -R34 ;  /* 0x000000001e1e7229 */ /* 0x000fe40000000822 */
[----:B------:R-:W-:-:S06]  /*3140*/  DMUL R32, R34, R8 ;  /* 0x0000000822207228 */ /* 0x000fcc0000000000 */
[----:B------:R-:W-:Y:S02]  /*3150*/  DADD R30, R28, R30 ;  /* 0x000000001c1e7229 */ /* 0x000fe4000000001e */
[----:B------:R-:W-:-:S08]  /*3160*/  DFMA R34, R34, R8, -R32 ;  /* 0x000000082222722b */ /* 0x000fd00000000820 */
[----:B------:R-:W-:Y:S01]  /*3170*/  DFMA R30, R30, R8, R34 ;  /* 0x000000081e1e722b */ /* 0x000fe20000000022 */
[----:B------:R-:W-:Y:S02]  /*3180*/  IMAD.MOV.U32 R8, RZ, RZ, 0x652b82fe ;  /* 0x652b82feff087424 */ /* 0x000fe400078e00ff */
[----:B------:R-:W-:-:S05]  /*3190*/  IMAD.MOV.U32 R9, RZ, RZ, 0x3ff71547 ;  /* 0x3ff71547ff097424 */ /* 0x000fca00078e00ff */
[----:B------:R-:W-:-:S08]  /*31a0*/  DADD R34, R32, R30 ;  /* 0x0000000020227229 */ /* 0x000fd0000000001e */
[----:B------:R-:W-:Y:S02]  /*31b0*/  DFMA R8, R34, R8, 6.75539944105574400000e+15 ;  /* 0x433800002208742b */ /* 0x000fe40000000008 */
[----:B------:R-:W-:Y:S01]  /*31c0*/  FSETP.GEU.AND P0, PT, |R35|, 4.1917929649353027344, PT ;  /* 0x4086232b2300780b */ /* 0x000fe20003f0e200 */
[----:B------:R-:W-:-:S05]  /*31d0*/  DADD R32, R32, -R34 ;  /* 0x0000000020207229 */ /* 0x000fca0000000822 */
[----:B------:R-:W-:-:S03]  /*31e0*/  DADD R28, R8, -6.75539944105574400000e+15 ;  /* 0xc3380000081c7429 */ /* 0x000fc60000000000 */
[----:B------:R-:W-:-:S05]  /*31f0*/  DADD R30, R30, R32 ;  /* 0x000000001e1e7229 */ /* 0x000fca0000000020 */
[----:B------:R-:W-:Y:S01]  /*3200*/  DFMA R36, R28, -UR6, R34 ;  /* 0x800000061c247c2b */ /* 0x000fe20008000022 */
[----:B------:R-:W-:Y:S01]  /*3210*/  UMOV UR6, 0x3b39803f ;  /* 0x3b39803f00067882 */ /* 0x000fe20000000000 */
[----:B------:R-:W-:-:S06]  /*3220*/  UMOV UR7, 0x3c7abc9e ;  /* 0x3c7abc9e00077882 */ /* 0x000fcc0000000000 */
[----:B------:R-:W-:Y:S01]  /*3230*/  DFMA R36, R28, -UR6, R36 ;  /* 0x800000061c247c2b */ /* 0x000fe20008000024 */
[----:B------:R-:W-:Y:S01]  /*3240*/  UMOV UR6, 0x69ce2bdf ;  /* 0x69ce2bdf00067882 */ /* 0x000fe20000000000 */
[----:B------:R-:W-:Y:S01]  /*3250*/  IMAD.MOV.U32 R28, RZ, RZ, -0x35dec16 ;  /* 0xfca213eaff1c7424 */ /* 0x000fe200078e00ff */
[----:B------:R-:W-:Y:S01]  /*3260*/  UMOV UR7, 0x3e5ade15 ;  /* 0x3e5ade1500077882 */ /* 0x000fe20000000000 */
[----:B------:R-:W-:-:S06]  /*3270*/  IMAD.MOV.U32 R29, RZ, RZ, 0x3e928af3 ;  /* 0x3e928af3ff1d7424 */ /* 0x000fcc00078e00ff */
[----:B------:R-:W-:Y:S01]  /*3280*/  DFMA R28, R36, UR6, R28 ;  /* 0x00000006241c7c2b */ /* 0x000fe2000800001c */
[----:B------:R-:W-:Y:S01]  /*3290*/  UMOV UR6, 0x62401315 ;  /* 0x6240131500067882 */ /* 0x000fe20000000000 */
[----:B------:R-:W-:-:S06]  /*32a0*/  UMOV UR7, 0x3ec71dee ;  /* 0x3ec71dee00077882 */ /* 0x000fcc0000000000 */
[----:B------:R-:W-:Y:S01]  /*32b0*/  DFMA R28, R36, R28, UR6 ;  /* 0x00000006241c7e2b */ /* 0x000fe2000800001c */
        /* <DEDUP_REMOVED lines=20> */
[----:B------:R-:W-:-:S08]  /*3400*/  DFMA R28, R36, R28, UR6 ;  /* 0x00000006241c7e2b */ /* 0x000fd0000800001c */
[----:B------:R-:W-:-:S08]  /*3410*/  DFMA R28, R36, R28, 1 ;  /* 0x3ff00000241c742b */ /* 0x000fd0000000001c */
[----:B------:R-:W-:-:S10]  /*3420*/  DFMA R28, R36, R28, 1 ;  /* 0x3ff00000241c742b */ /* 0x000fd4000000001c */
[----:B------:R-:W-:Y:S02]  /*3430*/  IMAD R33, R8, 0x100000, R29 ;  /* 0x0010000008217824 */ /* 0x000fe400078e021d */
[----:B------:R-:W-:Y:S01]  /*3440*/  IMAD.MOV.U32 R32, RZ, RZ, R28 ;  /* 0x000000ffff207224 */ /* 0x000fe200078e001c */
[----:B------:R-:W-:Y:S06]  /*3450*/  @!P0 BRA `(.L_x_216) ;  /* 0x0000000000308947 */ /* 0x000fec0003800000 */
[----:B------:R-:W-:Y:S01]  /*3460*/  FSETP.GEU.AND P0, PT, |R35|, 4.2275390625, PT ;  /* 0x408748002300780b */ /* 0x000fe20003f0e200 */
[C---:B------:R-:W-:Y:S02]  /*3470*/  DADD R32, R34.reuse, +INF ;  /* 0x7ff0000022207429 */ /* 0x040fe40000000000 */
[----:B------:R-:W-:-:S08]  /*3480*/  DSETP.GEU.AND P1, PT, R34, RZ, PT ;  /* 0x000000ff2200722a */ /* 0x000fd00003f2e000 */
[----:B------:R-:W-:Y:S02]  /*3490*/  FSEL R32, R32, RZ, P1 ;  /* 0x000000ff20207208 */ /* 0x000fe40000800000 */
[----:B------:R-:W-:Y:S02]  /*34a0*/  @!P0 LEA.HI R7, R8, R8, RZ, 0x1 ;  /* 0x0000000808078211 */ /* 0x000fe400078f08ff */
[----:B------:R-:W-:Y:S02]  /*34b0*/  FSEL R33, R33, RZ, P1 ;  /* 0x000000ff21217208 */ /* 0x000fe40000800000 */
[----:B------:R-:W-:-:S05]  /*34c0*/  @!P0 SHF.R.S32.HI R7, RZ, 0x1, R7 ;  /* 0x00000001ff078819 */ /* 0x000fca0000011407 */
[----:B------:R-:W-:Y:S02]  /*34d0*/  @!P0 IMAD.IADD R8, R8, 0x1, -R7 ;  /* 0x0000000108088824 */ /* 0x000fe400078e0a07 */
[----:B------:R-:W-:-:S03]  /*34e0*/  @!P0 IMAD R29, R7, 0x100000, R29 ;  /* 0x00100000071d8824 */ /* 0x000fc600078e021d */
[----:B------:R-:W-:Y:S01]  /*34f0*/  @!P0 LEA R9, R8, 0x3ff00000, 0x14 ;  /* 0x3ff0000008098811 */ /* 0x000fe200078ea0ff */
[----:B------:R-:W-:-:S06]  /*3500*/  @!P0 IMAD.MOV.U32 R8, RZ, RZ, RZ ;  /* 0x000000ffff088224 */ /* 0x000fcc00078e00ff */
[----:B------:R-:W-:-:S11]  /*3510*/  @!P0 DMUL R32, R28, R8 ;  /* 0x000000081c208228 */ /* 0x000fd60000000000 */
.L_x_216:
[----:B------:R-:W-:Y:S01]  /*3520*/  DFMA R30, R30, R32, R32 ;  /* 0x000000201e1e722b */ /* 0x000fe20000000020 */
[----:B------:R-:W-:Y:S01]  /*3530*/  IMAD.MOV.U32 R28, RZ, RZ, R12 ;  /* 0x000000ffff1c7224 */ /* 0x000fe200078e000c */
[----:B------:R-:W-:Y:S01]  /*3540*/  DSETP.NEU.AND P0, PT, |R32|, +INF , PT ;  /* 0x7ff000002000742a */ /* 0x000fe20003f0d200 */
[----:B------:R-:W-:-:S07]  /*3550*/  IMAD.MOV.U32 R29, RZ, RZ, 0x0 ;  /* 0x00000000ff1d7424 */ /* 0x000fce00078e00ff */
[----:B------:R-:W-:Y:S02]  /*3560*/  FSEL R8, R32, R30, !P0 ;  /* 0x0000001e20087208 */ /* 0x000fe40004000000 */
[----:B------:R-:W-:Y:S01]  /*3570*/  FSEL R9, R33, R31, !P0 ;  /* 0x0000001f21097208 */ /* 0x000fe20004000000 */
[----:B------:R-:W-:Y:S06]  /*3580*/  RET.REL.NODEC R28 `(_Z22y_step_intC_ppm_on_gpuPdS_S_S_S_S_S_S_iiid) ;  /* 0xffffffc81c9c7950 */ /* 0x000fec0003c3ffff */
.L_x_217:
        /* <DEDUP_REMOVED lines=15> */
.L_x_456:


//--------------------- .text._Z22y_step_ppm_coef_on_gpuPdS_S_S_S_iii --------------------------
	.section	.text._Z22y_step_ppm_coef_on_gpuPdS_S_S_S_iii,"ax",@progbits
	.align	128
        .global         _Z22y_step_ppm_coef_on_gpuPdS_S_S_S_iii
        .type           _Z22y_step_ppm_coef_on_gpuPdS_S_S_S_iii,@function
        .size           _Z22y_step_ppm_coef_on_gpuPdS_S_S_S_iii,(.L_x_474 - _Z22y_step_ppm_coef_on_gpuPdS_S_S_S_iii)
        .other          _Z22y_step_ppm_coef_on_gpuPdS_S_S_S_iii,@"STO_CUDA_ENTRY STV_DEFAULT"
_Z22y_step_ppm_coef_on_gpuPdS_S_S_S_iii:
.text._Z22y_step_ppm_coef_on_gpuPdS_S_S_S_iii:
        /* <DEDUP_REMOVED lines=12> */
[----:B------:R-:W4:Y:S07]  /*00c0*/  LDCU UR10, c[0x0][0x3a8] ;  /* 0x00007500ff0a77ac */ /* 0x000f2e0008000800 */
[----:B------:R-:W2:Y:S01]  /*00d0*/  LDC.64 R12, c[0x0][0x3a0] ;  /* 0x0000e800ff0c7b82 */ /* 0x000ea20000000a00 */
[----:B-1----:R-:W-:Y:S01]  /*00e0*/  UIMAD UR4, UR4, UR5, URZ ;  /* 0x00000005040472a4 */ /* 0x002fe2000f8e02ff */
[----:B0-----:R-:W-:-:S04]  /*00f0*/  IABS R0, R24 ;  /* 0x0000001800007213 */ /* 0x001fc80000000000 */
[----:B------:R-:W0:Y:S08]  /*0100*/  I2F.RP R3, R0 ;  /* 0x0000000000037306 */ /* 0x000e300000209400 */
[----:B0-----:R-:W0:Y:S02]  /*0110*/  MUFU.RCP R3, R3 ;  /* 0x0000000300037308 */ /* 0x001e240000001000 */
[----:B0-----:R-:W-:-:S06]  /*0120*/  VIADD R4, R3, 0xffffffe ;  /* 0x0ffffffe03047836 */ /* 0x001fcc0000000000 */
[----:B------:R0:W1:Y:S02]  /*0130*/  F2I.FTZ.U32.TRUNC.NTZ R5, R4 ;  /* 0x0000000400057305 */ /* 0x000064000021f000 */
[----:B0-----:R-:W-:Y:S02]  /*0140*/  HFMA2 R4, -RZ, RZ, 0, 0 ;  /* 0x00000000ff047431 */ /* 0x001fe400000001ff */
[----:B-1----:R-:W-:-:S04]  /*0150*/  IMAD.MOV R7, RZ, RZ, -R5 ;  /* 0x000000ffff077224 */ /* 0x002fc800078e0a05 */
[----:B------:R-:W-:-:S04]  /*0160*/  IMAD R7, R7, R0, RZ ;  /* 0x0000000007077224 */ /* 0x000fc800078e02ff */
[----:B------:R-:W-:-:S04]  /*0170*/  IMAD.HI.U32 R3, R5, R7, R4 ;  /* 0x0000000705037227 */ /* 0x000fc800078e0004 */
[C---:B------:R-:W-:Y:S01]  /*0180*/  VIADD R5, R24.reuse, 0xfffffffe ;  /* 0xfffffffe18057836 */ /* 0x040fe20000000000 */
[----:B------:R-:W-:Y:S01]  /*0190*/  IADD3 R24, PT, PT, R24, -0x3, RZ ;  /* 0xfffffffd18187810 */ /* 0x000fe20007ffe0ff */
[----:B--234-:R-:W-:-:S07]  /*01a0*/  IMAD.MOV.U32 R4, RZ, RZ, R6 ;  /* 0x000000ffff047224 */ /* 0x01cfce00078e0006 */
.L_x_222:
[----:B--2---:R-:W-:Y:S02]  /*01b0*/  IABS R8, R4 ;  /* 0x0000000400087213 */ /* 0x004fe40000000000 */
[----:B------:R-:W-:Y:S02]  /*01c0*/  IABS R10, R2 ;  /* 0x00000002000a7213 */ /* 0x000fe40000000000 */
[----:B------:R-:W-:Y:S01]  /*01d0*/  ISETP.GE.AND P2, PT, R4, RZ, PT ;  /* 0x000000ff0400720c */ /* 0x000fe20003f46270 */
[----:B------:R-:W-:-:S04]  /*01e0*/  IMAD.HI.U32 R6, R3, R8, RZ ;  /* 0x0000000803067227 */ /* 0x000fc800078e00ff */
[----:B------:R-:W-:-:S04]  /*01f0*/  IMAD.MOV R25, RZ, RZ, -R6 ;  /* 0x000000ffff197224 */ /* 0x000fc800078e0a06 */
[----:B------:R-:W-:-:S05]  /*0200*/  IMAD R25, R10, R25, R8 ;  /* 0x000000190a197224 */ /* 0x000fca00078e0208 */
[----:B------:R-:W-:-:S13]  /*0210*/  ISETP.GT.U32.AND P0, PT, R0, R25, PT ;  /* 0x000000190000720c */ /* 0x000fda0003f04070 */
[----:B------:R-:W-:Y:S01]  /*0220*/  @!P0 IMAD.IADD R25, R25, 0x1, -R10 ;  /* 0x0000000119198824 */ /* 0x000fe200078e0a0a */
[----:B------:R-:W-:-:S04]  /*0230*/  ISETP.NE.AND P0, PT, R2, RZ, PT ;  /* 0x000000ff0200720c */ /* 0x000fc80003f05270 */
[----:B------:R-:W-:-:S13]  /*0240*/  ISETP.GT.U32.AND P1, PT, R0, R25, PT ;  /* 0x000000190000720c */ /* 0x000fda0003f24070 */
[----:B------:R-:W-:-:S05]  /*0250*/  @!P1 IADD3 R25, PT, PT, R25, -R10, RZ ;  /* 0x8000000a19199210 */ /* 0x000fca0007ffe0ff */
[----:B------:R-:W-:Y:S01]  /*0260*/  @!P2 IMAD.MOV R25, RZ, RZ, -R25 ;  /* 0x000000ffff19a224 */ /* 0x000fe200078e0a19 */
[----:B------:R-:W-:-:S05]  /*0270*/  @!P0 LOP3.LUT R25, RZ, R2, RZ, 0x33, !PT ;  /* 0x00000002ff198212 */ /* 0x000fca00078e33ff */
[----:B------:R-:W-:-:S05]  /*0280*/  IMAD.IADD R27, R4, 0x1, -R25 ;  /* 0x00000001041b7824 */ /* 0x000fca00078e0a19 */
[----:B------:R-:W-:-:S05]  /*0290*/  IADD3 R19, PT, PT, R27, R2, RZ ;  /* 0x000000021b137210 */ /* 0x000fca0007ffe0ff */
[----:B------:R-:W-:-:S05]  /*02a0*/  IMAD.WIDE R18, R19, 0x8, R12 ;  /* 0x0000000813127825 */ /* 0x000fca00078e020c */
[----:B------:R-:W2:Y:S04]  /*02b0*/  LDG.E.64 R10, desc[UR6][R18.64+-0x18] ;  /* 0xffffe806120a7981 */ /* 0x000ea8000c1e1b00 */
[----:B------:R-:W3:Y:S04]  /*02c0*/  LDG.E.64 R16, desc[UR6][R18.64+-0x10] ;  /* 0xfffff00612107981 */ /* 0x000ee8000c1e1b00 */
[----:B------:R-:W4:Y:S01]  /*02d0*/  LDG.E.64 R8, desc[UR6][R18.64+-0x8] ;  /* 0xfffff80612087981 */ /* 0x000f22000c1e1b00 */
[----:B------:R-:W-:-:S05]  /*02e0*/  IMAD.WIDE R26, R27, 0x8, R12 ;  /* 0x000000081b1a7825 */ /* 0x000fca00078e020c */
[----:B------:R-:W4:Y:S04]  /*02f0*/  LDG.E.64 R22, desc[UR6][R26.64+0x10] ;  /* 0x000010061a167981 */ /* 0x000f28000c1e1b00 */
[----:B------:R-:W4:Y:S01]  /*0300*/  LDG.E.64 R6, desc[UR6][R26.64+0x8] ;  /* 0x000008061a067981 */ /* 0x000f22000c1e1b00 */
[----:B------:R-:W-:-:S03]  /*0310*/  ISETP.GT.AND P1, PT, R25, R24, PT ;  /* 0x000000181900720c */ /* 0x000fc60003f24270 */
[----:B------:R-:W4:Y:S10]  /*0320*/  LDG.E.64 R18, desc[UR6][R26.64] ;  /* 0x000000061a127981 */ /* 0x000f34000c1e1b00 */
[----:B------:R-:W-:Y:S01]  /*0330*/  @P1 ISETP.NE.AND P2, PT, R25, R5, PT ;  /* 0x000000051900120c */ /* 0x000fe20003f45270 */
[----:B--2---:R-:W-:-:S02]  /*0340*/  DMUL R14, R10, 15 ;  /* 0x402e00000a0e7828 */ /* 0x004fc40000000000 */
[----:B---3--:R-:W-:-:S06]  /*0350*/  DFMA R10, R16, 3, -R10 ;  /* 0x40080000100a782b */ /* 0x008fcc000000080a */
[----:B------:R-:W-:Y:S02]  /*0360*/  DFMA R14, R16, 56, -R14 ;  /* 0x404c0000100e782b */ /* 0x000fe4000000080e */
[----:B----4-:R-:W-:-:S06]  /*0370*/  DFMA R10, R8, 9, R10 ;  /* 0x40220000080a782b */ /* 0x010fcc000000000a */
[----:B------:R-:W-:Y:S01]  /*0380*/  DFMA R8, R8, -30, R14 ;  /* 0xc03e00000808782b */ /* 0x000fe2000000000e */
[----:B------:R-:W-:Y:S02]  /*0390*/  IMAD.MOV.U32 R14, RZ, RZ, 0x745d1746 ;  /* 0x745d1746ff0e7424 */ /* 0x000fe400078e00ff */
[----:B------:R-:W-:-:S06]  /*03a0*/  IMAD.MOV.U32 R15, RZ, RZ, 0x3fb745d1 ;  /* 0x3fb745d1ff0f7424 */ /* 0x000fcc00078e00ff */
[-C--:B------:R-:W-:Y:S02]  /*03b0*/  DMUL R10, R10, R14.reuse ;  /* 0x0000000e0a0a7228 */ /* 0x080fe40000000000 */
[----:B------:R-:W-:Y:S02]  /*03c0*/  @P1 DMUL R8, R8, R14 ;  /* 0x0000000e08081228 */ /* 0x000fe40000000000 */
[----:B------:R-:W-:Y:S01]  /*03d0*/  DMUL R20, R22, 15 ;  /* 0x402e000016147828 */ /* 0x000fe20000000000 */
[----:B------:R-:W-:Y:S01]  /*03e0*/  IMAD.WIDE R16, R25, 0x8, R26 ;  /* 0x0000000819107825 */ /* 0x000fe200078e021a */
[----:B------:R-:W-:-:S06]  /*03f0*/  DFMA R22, R6, 3, -R22 ;  /* 0x400800000616782b */ /* 0x000fcc0000000816 */
[----:B------:R-:W-:Y:S02]  /*0400*/  @P1 FSEL R8, R10, R8, !P2 ;  /* 0x000000080a081208 */ /* 0x000fe40005000000 */
[----:B------:R-:W-:Y:S01]  /*0410*/  @P1 FSEL R9, R11, R9, !P2 ;  /* 0x000000090b091208 */ /* 0x000fe20005000000 */
[----:B------:R-:W-:Y:S01]  /*0420*/  DFMA R20, R6, 56, -R20 ;  /* 0x404c00000614782b */ /* 0x000fe20000000814 */
[----:B------:R0:W5:Y:S04]  /*0430*/  LDG.E.64 R6, desc[UR6][R16.64] ;  /* 0x0000000610067981 */ /* 0x000168000c1e1b00 */
[----:B------:R0:W5:Y:S01]  /*0440*/  @!P1 LDG.E.64 R8, desc[UR6][R16.64+0x10] ;  /* 0x0000100610089981 */ /* 0x000162000c1e1b00 */
[----:B------:R-:W-:Y:S01]  /*0450*/  ISETP.GT.AND P0, PT, R25, R5, PT ;  /* 0x000000051900720c */ /* 0x000fe20003f04270 */
[----:B------:R-:W-:-:S12]  /*0460*/  DFMA R22, R18, 9, R22 ;  /* 0x402200001216782b */ /* 0x000fd80000000016 */
[----:B------:R0:W5:Y:S01]  /*0470*/  @!P0 LDG.E.64 R10, desc[UR6][R16.64+0x8] ;  /* 0x00000806100a8981 */ /* 0x000162000c1e1b00 */
[----:B------:R-:W-:Y:S01]  /*0480*/  ISETP.GE.AND P0, PT, R25, 0x1, PT ;  /* 0x000000011900780c */ /* 0x000fe20003f06270 */
[----:B------:R-:W-:Y:S01]  /*0490*/  DMUL R22, R22, R14 ;  /* 0x0000000e16167228 */ /* 0x000fe20000000000 */
[----:B------:R-:W-:Y:S01]  /*04a0*/  BSSY.RECONVERGENT B0, `(.L_x_218) ;  /* 0x000000e000007945 */ /* 0x000fe20003800200 */
[----:B------:R-:W-:-:S08]  /*04b0*/  DFMA R20, R18, -30, R20 ;  /* 0xc03e00001214782b */ /* 0x000fd00000000014 */
[----:B------:R-:W-:Y:S01]  /*04c0*/  MOV R18, R22 ;  /* 0x0000001600127202 */ /* 0x000fe20000000f00 */
[----:B------:R-:W-:Y:S01]  /*04d0*/  IMAD.MOV.U32 R19, RZ, RZ, R23 ;  /* 0x000000ffff137224 */ /* 0x000fe200078e0017 */
[----:B0-----:R-:W-:Y:S06]  /*04e0*/  @!P0 BRA `(.L_x_219) ;  /* 0x00000000000c8947 */ /* 0x001fec0003800000 */
[----:B------:R0:W5:Y:S01]  /*04f0*/  LDG.E.64 R18, desc[UR6][R16.64+-0x8] ;  /* 0xfffff80610127981 */ /* 0x000162000c1e1b00 */
[----:B------:R-:W-:-:S13]  /*0500*/  ISETP.NE.AND P0, PT, R25, 0x1, PT ;  /* 0x000000011900780c */ /* 0x000fda0003f05270 */
[----:B0-----:R-:W-:Y:S05]  /*0510*/  @P0 BRA `(.L_x_220) ;  /* 0x0000000000140947 */ /* 0x001fea0003800000 */
.L_x_219:
[----:B------:R-:W-:Y:S01]  /*0520*/  DMUL R20, R20, R14 ;  /* 0x0000000e14147228 */ /* 0x000fe20000000000 */
[----:B------:R-:W-:-:S09]  /*0530*/  ISETP.NE.AND P0, PT, R25, 0x1, PT ;  /* 0x000000011900780c */ /* 0x000fd20003f05270 */
[----:B------:R-:W-:Y:S02]  /*0540*/  FSEL R22, R22, R20, !P0 ;  /* 0x0000001416167208 */ /* 0x000fe40004000000 */
[----:B------:R-:W-:Y:S01]  /*0550*/  FSEL R23, R23, R21, !P0 ;  /* 0x0000001517177208 */ /* 0x000fe20004000000 */
[----:B------:R-:W-:Y:S06]  /*0560*/  BRA `(.L_x_221) ;  /* 0x0000000000047947 */ /* 0x000fec0003800000 */
.L_x_220:
[----:B------:R0:W5:Y:S02]  /*0570*/  LDG.E.64 R22, desc[UR6][R16.64+-0x10] ;  /* 0xfffff00610167981 */ /* 0x000164000c1e1b00 */
.L_x_221:
[----:B------:R-:W-:Y:S05]  /*0580*/  BSYNC.RECONVERGENT B0 ;  /* 0x0000000000007941 */ /* 0x000fea0003800200 */
.L_x_218:
[----:B------:R-:W1:Y:S01]  /*0590*/  LDC.64 R20, c[0x0][0x380] ;  /* 0x0000e000ff147b82 */ /* 0x000e620000000a00 */
[----:B-----5:R-:W-:Y:S01]  /*05a0*/  DADD R22, R22, R10 ;  /* 0x0000000016167229 */ /* 0x020fe2000000000a */
[----:B------:R-:W-:Y:S01]  /*05b0*/  UMOV UR8, 0x55555555 ;  /* 0x5555555500087882 */ /* 0x000fe20000000000 */
[----:B------:R-:W-:Y:S01]  /*05c0*/  DADD R8, R18, R8 ;  /* 0x0000000012087229 */ /* 0x000fe20000000008 */
[----:B------:R-:W-:Y:S01]  /*05d0*/  UMOV UR9, 0x3fb55555 ;  /* 0x3fb5555500097882 */ /* 0x000fe20000000000 */
[C---:B------:R-:W-:Y:S02]  /*05e0*/  DADD R18, R6.reuse, R18 ;  /* 0x0000000006127229 */ /* 0x040fe40000000012 */
[----:B------:R-:W-:Y:S01]  /*05f0*/  DADD R6, R6, R10 ;  /* 0x0000000006067229 */ /* 0x000fe2000000000a */
[----:B------:R-:W2:Y:S01]  /*0600*/  LDC.64 R14, c[0x0][0x388] ;  /* 0x0000e200ff0e7b82 */ /* 0x000ea20000000a00 */
[----:B------:R-:W-:Y:S02]  /*0610*/  DMUL R22, R22, UR8 ;  /* 0x0000000816167c28 */ /* 0x000fe40008000000 */
[----:B------:R-:W-:Y:S01]  /*0620*/  DMUL R8, R8, UR8 ;  /* 0x0000000808087c28 */ /* 0x000fe20008000000 */
[----:B------:R-:W-:Y:S01]  /*0630*/  UMOV UR8, 0xaaaaaaab ;  /* 0xaaaaaaab00087882 */ /* 0x000fe20000000000 */
[----:B------:R-:W-:-:S03]  /*0640*/  UMOV UR9, 0x3fe2aaaa ;  /* 0x3fe2aaaa00097882 */ /* 0x000fc60000000000 */
[----:B------:R-:W3:Y:S01]  /*0650*/  LDC.64 R10, c[0x0][0x398] ;  /* 0x0000e600ff0a7b82 */ /* 0x000ee20000000a00 */
[----:B------:R-:W-:Y:S02]  /*0660*/  DFMA R18, R18, UR8, -R22 ;  /* 0x0000000812127c2b */ /* 0x000fe40008000816 */
[----:B------:R-:W-:Y:S01]  /*0670*/  DFMA R6, R6, UR8, -R8 ;  /* 0x0000000806067c2b */ /* 0x000fe20008000808 */
[----:B-1----:R-:W-:-:S04]  /*0680*/  IMAD.WIDE R20, R4, 0x8, R20 ;  /* 0x0000000804147825 */ /* 0x002fc800078e0214 */
[----:B------:R-:W1:Y:S01]  /*0690*/  LDC.64 R28, c[0x0][0x390] ;  /* 0x0000e400ff1c7b82 */ /* 0x000e620000000a00 */
[----:B------:R-:W-:Y:S01]  /*06a0*/  STG.E.64 desc[UR6][R20.64], R18 ;  /* 0x0000001214007986 */ /* 0x000fe2000c101b06 */
[----:B--2---:R-:W-:-:S05]  /*06b0*/  IMAD.WIDE R14, R4, 0x8, R14 ;  /* 0x00000008040e7825 */ /* 0x004fca00078e020e */
[----:B------:R1:W-:Y:S04]  /*06c0*/  STG.E.64 desc[UR6][R14.64], R6 ;  /* 0x000000060e007986 */ /* 0x0003e8000c101b06 */
[----:B------:R-:W2:Y:S01]  /*06d0*/  LDG.E.64 R8, desc[UR6][R20.64] ;  /* 0x0000000614087981 */ /* 0x000ea2000c1e1b00 */
[----:B---3--:R-:W-:Y:S01]  /*06e0*/  IMAD.WIDE R10, R4, 0x8, R10 ;  /* 0x00000008040a7825 */ /* 0x008fe200078e020a */
[----:B--2---:R-:W-:-:S07]  /*06f0*/  DADD R8, R6, -R8 ;  /* 0x0000000006087229 */ /* 0x004fce0000000808 */
[----:B------:R2:W-:Y:S04]  /*0700*/  STG.E.64 desc[UR6][R10.64], R8 ;  /* 0x000000080a007986 */ /* 0x0005e8000c101b06 */
[----:B------:R-:W3:Y:S04]  /*0710*/  LDG.E.64 R22, desc[UR6][R20.64] ;  /* 0x0000000614167981 */ /* 0x000ee8000c1e1b00 */
[----:B------:R-:W3:Y:S04]  /*0720*/  LDG.E.64 R26, desc[UR6][R14.64] ;  /* 0x000000060e1a7981 */ /* 0x000ee8000c1e1b00 */
[----:B0-----:R-:W4:Y:S01]  /*0730*/  LDG.E.64 R16, desc[UR6][R16.64] ;  /* 0x0000000610107981 */ /* 0x001f22000c1e1b00 */
[C---:B-1----:R-:W-:Y:S01]  /*0740*/  IMAD.WIDE R6, R4.reuse, 0x8, R28 ;  /* 0x0000000804067825 */ /* 0x042fe200078e021c */
[----:B------:R-:W-:-:S04]  /*0750*/  IADD3 R4, PT, PT, R4, UR4, RZ ;  /* 0x0000000404047c10 */ /* 0x000fc8000fffe0ff */
[----:B------:R-:W-:Y:S01]  /*0760*/  ISETP.GE.AND P0, PT, R4, UR10, PT ;  /* 0x0000000a04007c0c */ /* 0x000fe2000bf06270 */
[----:B---3--:R-:W-:-:S08]  /*0770*/  DADD R22, R22, R26 ;  /* 0x0000000016167229 */ /* 0x008fd0000000001a */
[----:B----4-:R-:W-:-:S08]  /*0780*/  DFMA R22, R22, -0.5, R16 ;  /* 0xbfe000001616782b */ /* 0x010fd00000000010 */
[----:B------:R-:W-:-:S07]  /*0790*/  DMUL R22, R22, 6 ;  /* 0x4018000016167828 */ /* 0x000fce0000000000 */
[----:B------:R2:W-:Y:S01]  /*07a0*/  STG.E.64 desc[UR6][R6.64], R22 ;  /* 0x0000001606007986 */ /* 0x0005e2000c101b06 */
[----:B------:R-:W-:Y:S05]  /*07b0*/  @!P0 BRA `(.L_x_222) ;  /* 0xfffffff8007c8947 */ /* 0x000fea000383ffff */
[----:B------:R-:W-:Y:S05]  /*07c0*/  EXIT ;  /* 0x000000000000794d */ /* 0x000fea0003800000 */
.L_x_223:
        /* <DEDUP_REMOVED lines=11> */
.L_x_474:


//--------------------- .text._Z22x_step_intC_ppm_on_gpuPdS_S_S_S_S_S_S_iiid --------------------------
	.section	.text._Z22x_step_intC_ppm_on_gpuPdS_S_S_S_S_S_S_iiid,"ax",@progbits
	.align	128
        .global         _Z22x_step_intC_ppm_on_gpuPdS_S_S_S_S_S_S_iiid
        .type           _Z22x_step_intC_ppm_on_gpuPdS_S_S_S_S_S_S_iiid,@function
        .size           _Z22x_step_intC_ppm_on_gpuPdS_S_S_S_S_S_S_iiid,(.L_x_458 - _Z22x_step_intC_ppm_on_gpuPdS_S_S_S_S_S_S_iiid)
        .other          _Z22x_step_intC_ppm_on_gpuPdS_S_S_S_S_S_S_iiid,@"STO_CUDA_ENTRY STV_DEFAULT"
_Z22x_step_intC_ppm_on_gpuPdS_S_S_S_S_S_S_iiid:
.text._Z22x_step_intC_ppm_on_gpuPdS_S_S_S_S_S_S_iiid:
        /* <DEDUP_REMOVED lines=10> */
[----:B------:R-:W1:Y:S01]  /*00a0*/  LDCU.64 UR8, c[0x0][0x358] ;  /* 0x00006b00ff0877ac */ /* 0x000e620008000a00 */
[----:B0-----:R-:W-:-:S12]  /*00b0*/  UIMAD UR6, UR6, UR4, URZ ;  /* 0x00000004060672a4 */ /* 0x001fd8000f8e02ff */
.L_x_268:
[----:B------:R-:W0:Y:S08]  /*00c0*/  LDC.64 R2, c[0x0][0x3b8] ;  /* 0x0000ee00ff027b82 */ /* 0x000e300000000a00 */
[----:B------:R-:W2:Y:S01]  /*00d0*/  LDC R11, c[0x0][0x3c8] ;  /* 0x0000f200ff0b7b82 */ /* 0x000ea20000000800 */
[----:B0-----:R-:W-:-:S04]  /*00e0*/  IMAD.WIDE R2, R10, 0x8, R2 ;  /* 0x000000080a027825 */ /* 0x001fc800078e0202 */
[C---:B--2---:R-:W-:Y:S02]  /*00f0*/  IMAD.WIDE R4, R11.reuse, 0x8, R2 ;  /* 0x000000080b047825 */ /* 0x044fe400078e0202 */
[----:B-1----:R-:W2:Y:S04]  /*0100*/  LDG.E.64 R2, desc[UR8][R2.64] ;  /* 0x0000000802027981 */ /* 0x002ea8000c1e1b00 */
[----:B------:R-:W2:Y:S01]  /*0110*/  LDG.E.64 R4, desc[UR8][R4.64] ;  /* 0x0000000804047981 */ /* 0x000ea2000c1e1b00 */
[----:B------:R-:W-:Y:S01]  /*0120*/  IABS R9, R11 ;  /* 0x0000000b00097213 */ /* 0x000fe20000000000 */
[----:B------:R-:W-:Y:S01]  /*0130*/  BSSY.RECONVERGENT B0, `(.L_x_224) ;  /* 0x0000253000007945 */ /* 0x000fe20003800200 */
[----:B------:R-:W-:Y:S02]  /*0140*/  ISETP.GE.AND P3, PT, R10, RZ, PT ;  /* 0x000000ff0a00720c */ /* 0x000fe40003f66270 */
[----:B------:R-:W0:Y:S01]  /*0150*/  I2F.RP R0, R9 ;  /* 0x0000000900007306 */ /* 0x000e220000209400 */
[----:B------:R-:W-:-:S07]  /*0160*/  ISETP.NE.AND P1, PT, R11, RZ, PT ;  /* 0x000000ff0b00720c */ /* 0x000fce0003f25270 */
[----:B0-----:R-:W0:Y:S02]  /*0170*/  MUFU.RCP R0, R0 ;  /* 0x0000000000007308 */ /* 0x001e240000001000 */
[----:B0-----:R-:W-:-:S06]  /*0180*/  VIADD R6, R0, 0xffffffe ;  /* 0x0ffffffe00067836 */ /* 0x001fcc0000000000 */
[----:B------:R0:W1:Y:S02]  /*0190*/  F2I.FTZ.U32.TRUNC.NTZ R7, R6 ;  /* 0x0000000600077305 */ /* 0x000064000021f000 */
[----:B0-----:R-:W-:Y:S02]  /*01a0*/  IMAD.MOV.U32 R6, RZ, RZ, RZ ;  /* 0x000000ffff067224 */ /* 0x001fe400078e00ff */
[----:B-1----:R-:W-:-:S04]  /*01b0*/  IMAD.MOV R8, RZ, RZ, -R7 ;  /* 0x000000ffff087224 */ /* 0x002fc800078e0a07 */
[----:B------:R-:W-:Y:S01]  /*01c0*/  IMAD R13, R8, R9, RZ ;  /* 0x00000009080d7224 */ /* 0x000fe200078e02ff */
[----:B------:R-:W-:-:S03]  /*01d0*/  IABS R8, R10 ;  /* 0x0000000a00087213 */ /* 0x000fc60000000000 */
[----:B------:R-:W-:-:S06]  /*01e0*/  IMAD.HI.U32 R7, R7, R13, R6 ;  /* 0x0000000d07077227 */ /* 0x000fcc00078e0006 */
[----:B------:R-:W-:-:S04]  /*01f0*/  IMAD.HI.U32 R7, R7, R8, RZ ;  /* 0x0000000807077227 */ /* 0x000fc800078e00ff */
[----:B------:R-:W-:-:S04]  /*0200*/  IMAD.MOV R7, RZ, RZ, -R7 ;  /* 0x000000ffff077224 */ /* 0x000fc800078e0a07 */
[----:B------:R-:W-:-:S05]  /*0210*/  IMAD R8, R9, R7, R8 ;  /* 0x0000000709087224 */ /* 0x000fca00078e0208 */
[----:B------:R-:W-:-:S13]  /*0220*/  ISETP.GT.U32.AND P0, PT, R9, R8, PT ;  /* 0x000000080900720c */ /* 0x000fda0003f04070 */
[----:B------:R-:W-:-:S05]  /*0230*/  @!P0 IMAD.IADD R8, R8, 0x1, -R9 ;  /* 0x0000000108088824 */ /* 0x000fca00078e0a09 */
[----:B------:R-:W-:-:S13]  /*0240*/  ISETP.GT.U32.AND P2, PT, R9, R8, PT ;  /* 0x000000080900720c */ /* 0x000fda0003f44070 */
[----:B------:R-:W-:-:S04]  /*0250*/  @!P2 IMAD.IADD R8, R8, 0x1, -R9 ;  /* 0x000000010808a824 */ /* 0x000fc800078e0a09 */
[----:B------:R-:W-:Y:S01]  /*0260*/  @!P3 IMAD.MOV R8, RZ, RZ, -R8 ;  /* 0x000000ffff08b224 */ /* 0x000fe200078e0a08 */
[----:B------:R-:W-:Y:S01]  /*0270*/  @!P1 LOP3.LUT R8, RZ, R11, RZ, 0x33, !PT ;  /* 0x0000000bff089212 */ /* 0x000fe200078e33ff */
        /* <DEDUP_REMOVED lines=9> */
[----:B------:R-:W-:Y:S01]  /*0310*/  UMOV UR5, 0x3fefffff ;  /* 0x3fefffff00057882 */ /* 0x000fe20000000000 */
[----:B------:R-:W-:Y:S01]  /*0320*/  IMAD.MOV.U32 R0, RZ, RZ, R2 ;  /* 0x000000ffff007224 */ /* 0x000fe200078e0002 */
[----:B------:R-:W-:Y:S01]  /*0330*/  DSETP.MAX.AND P0, P1, R2, -UR4, PT ;  /* 0x8000000402007e2a */ /* 0x000fe2000b90f000 */
[----:B------:R-:W-:Y:S01]  /*0340*/  UMOV UR7, UR5 ;  /* 0x0000000500077c82 */ /* 0x000fe20008000000 */
[----:B------:R-:W-:Y:S01]  /*0350*/  DSETP.MIN.AND P2, P3, R4, UR4, PT ;  /* 0x0000000404007e2a */ /* 0x000fe2000bb40000 */
[----:B------:R-:W-:-:S03]  /*0360*/  IMAD.U32 R9, RZ, RZ, UR7 ;  /* 0x00000007ff097e24 */ /* 0x000fc6000f8e00ff */
[----:B------:R-:W-:Y:S02]  /*0370*/  FSEL R3, R3, -UR7, P0 ;  /* 0x8000000703037c08 */ /* 0x000fe40008000000 */
[----:B------:R-:W-:Y:S01]  /*0380*/  SEL R2, R0, UR4, P0 ;  /* 0x0000000400027c07 */ /* 0x000fe20008000000 */
[----:B------:R-:W-:Y:S01]  /*0390*/  IMAD.MOV.U32 R0, RZ, RZ, R5 ;  /* 0x000000ffff007224 */ /* 0x000fe200078e0005 */
[----:B------:R-:W-:Y:S01]  /*03a0*/  SEL R4, R4, UR4, P2 ;  /* 0x0000000404047c07 */ /* 0x000fe20009000000 */
[----:B0-----:R-:W1:Y:S03]  /*03b0*/  MUFU.RCP64H R7, UR10 ;  /* 0x0000000a00077d08 */ /* 0x001e660008001800 */
[----:B------:R-:W-:Y:S02]  /*03c0*/  @P1 LOP3.LUT R3, R9, 0x80000, RZ, 0xfc, !PT ;  /* 0x0008000009031812 */ /* 0x000fe400078efcff */
[----:B------:R-:W-:Y:S01]  /*03d0*/  FSEL R9, R0, UR7, P2 ;  /* 0x0000000700097c08 */ /* 0x000fe20009000000 */
[----:B------:R-:W-:-:S05]  /*03e0*/  IMAD.U32 R0, RZ, RZ, UR7 ;  /* 0x00000007ff007e24 */ /* 0x000fca000f8e00ff */
[----:B------:R-:W-:-:S05]  /*03f0*/  @P3 LOP3.LUT R9, R0, 0x80000, RZ, 0xfc, !PT ;  /* 0x0008000000093812 */ /* 0x000fca00078efcff */
[----:B------:R-:W-:Y:S01]  /*0400*/  IMAD.MOV.U32 R5, RZ, RZ, R9 ;  /* 0x000000ffff057224 */ /* 0x000fe200078e0009 */
[----:B-1----:R-:W-:-:S08]  /*0410*/  DFMA R12, R6, -R16, 1 ;  /* 0x3ff00000060c742b */ /* 0x002fd00000000810 */
        /* <DEDUP_REMOVED lines=15> */
[----:B------:R-:W-:Y:S02]  /*0510*/  MOV R15, R13 ;  /* 0x0000000d000f7202 */ /* 0x000fe40000000f00 */
[----:B------:R-:W-:-:S07]  /*0520*/  MOV R20, 0x540 ;  /* 0x0000054000147802 */ /* 0x000fce0000000f00 */
[----:B01----:R-:W-:Y:S05]  /*0530*/  CALL.REL.NOINC `($__internal_11_$__cuda_sm20_div_rn_f64_full) ;  /* 0x00000020006c7944 */ /* 0x003fea0003c00000 */
.L_x_227:
[----:B------:R-:W-:Y:S05]  /*0540*/  BSYNC.RECONVERGENT B1 ;  /* 0x0000000000017941 */ /* 0x000fea0003800200 */
.L_x_226:
        /* <DEDUP_REMOVED lines=19> */
[----:B------:R-:W-:Y:S01]  /*0680*/  IMAD.MOV.U32 R14, RZ, RZ, R18 ;  /* 0x000000ffff0e7224 */ /* 0x000fe200078e0012 */
[----:B------:R-:W-:Y:S01]  /*0690*/  MOV R20, 0x6c0 ;  /* 0x000006c000147802 */ /* 0x000fe20000000f00 */
[----:B------:R-:W-:-:S07]  /*06a0*/  IMAD.MOV.U32 R15, RZ, RZ, R19 ;  /* 0x000000ffff0f7224 */ /* 0x000fce00078e0013 */
[----:B-1----:R-:W-:Y:S05]  /*06b0*/  CALL.REL.NOINC `($__internal_11_$__cuda_sm20_div_rn_f64_full) ;  /* 0x00000020000c7944 */ /* 0x002fea0003c00000 */
[----:B------:R-:W-:Y:S02]  /*06c0*/  IMAD.MOV.U32 R12, RZ, RZ, R14 ;  /* 0x000000ffff0c7224 */ /* 0x000fe400078e000e */
[----:B------:R-:W-:-:S07]  /*06d0*/  IMAD.MOV.U32 R13, RZ, RZ, R15 ;  /* 0x000000ffff0d7224 */ /* 0x000fce00078e000f */
.L_x_229:
[----:B------:R-:W-:Y:S05]  /*06e0*/  BSYNC.RECONVERGENT B1 ;  /* 0x0000000000017941 */ /* 0x000fea0003800200 */
.L_x_228:
[----:B------:R-:W0:Y:S01]  /*06f0*/  LDCU UR4, c[0x0][0x3c8] ;  /* 0x00007900ff0477ac */ /* 0x000e220008000800 */
[----:B------:R-:W2:Y:S08]  /*0700*/  LDC.64 R20, c[0x0][0x3b0] ;  /* 0x0000ec00ff147b82 */ /* 0x000eb00000000a00 */
[----:B------:R-:W3:Y:S01]  /*0710*/  LDC.64 R14, c[0x0][0x3d0] ;  /* 0x0000f400ff0e7b82 */ /* 0x000ee20000000a00 */
[C---:B0-----:R-:W-:Y:S01]  /*0720*/  IMAD R16, R11.reuse, UR4, R8 ;  /* 0x000000040b107c24 */ /* 0x041fe2000f8e0208 */
[----:B------:R-:W0:Y:S03]  /*0730*/  LDCU UR4, c[0x0][0x3d4] ;  /* 0x00007a80ff0477ac */ /* 0x000e260008000800 */
[----:B------:R-:W-:-:S04]  /*0740*/  IMAD.IADD R9, R11, 0x1, R16 ;  /* 0x000000010b097824 */ /* 0x000fc800078e0210 */
[----:B--2---:R-:W-:-:S05]  /*0750*/  IMAD.WIDE R20, R9, 0x8, R20 ;  /* 0x0000000809147825 */ /* 0x004fca00078e0214 */
[----:B------:R-:W2:Y:S01]  /*0760*/  LDG.E.64 R18, desc[UR8][R20.64] ;  /* 0x0000000814127981 */ /* 0x000ea2000c1e1b00 */
[----:B------:R-:W-:Y:S01]  /*0770*/  IMAD.MOV.U32 R22, RZ, RZ, 0x1 ;  /* 0x00000001ff167424 */ /* 0x000fe200078e00ff */
[----:B------:R4:W1:Y:S01]  /*0780*/  F2I.F64.FLOOR R0, R12 ;  /* 0x0000000c00007311 */ /* 0x0008620000305100 */
[----:B------:R-:W-:Y:S07]  /*0790*/  BSSY.RECONVERGENT B1, `(.L_x_230) ;  /* 0x0000015000017945 */ /* 0x000fee0003800200 */
[----:B0-----:R-:W3:Y:S02]  /*07a0*/  MUFU.RCP64H R23, UR4 ;  /* 0x0000000400177d08 */ /* 0x001ee40008001800 */
[----:B---3--:R-:W-:-:S08]  /*07b0*/  DFMA R24, R22, -R14, 1 ;  /* 0x3ff000001618742b */ /* 0x008fd0000000080e */
[----:B------:R-:W-:-:S08]  /*07c0*/  DFMA R24, R24, R24, R24 ;  /* 0x000000181818722b */ /* 0x000fd00000000018 */
[----:B------:R-:W-:-:S08]  /*07d0*/  DFMA R24, R22, R24, R22 ;  /* 0x000000181618722b */ /* 0x000fd00000000016 */
[----:B------:R-:W-:-:S08]  /*07e0*/  DFMA R22, R24, -R14, 1 ;  /* 0x3ff000001816742b */ /* 0x000fd0000000080e */
[----:B------:R-:W-:Y:S02]  /*07f0*/  DFMA R22, R24, R22, R24 ;  /* 0x000000161816722b */ /* 0x000fe40000000018 */
[----:B--2---:R-:W-:-:S08]  /*0800*/  DADD R18, R2, -R18 ;  /* 0x0000000002127229 */ /* 0x004fd00000000812 */
[----:B------:R-:W-:Y:S02]  /*0810*/  DMUL R2, R22, R18 ;  /* 0x0000001216027228 */ /* 0x000fe40000000000 */
[----:B------:R-:W-:-:S06]  /*0820*/  FSETP.GEU.AND P1, PT, |R19|, 6.5827683646048100446e-37, PT ;  /* 0x036000001300780b */ /* 0x000fcc0003f2e200 */
[----:B------:R-:W-:-:S08]  /*0830*/  DFMA R14, R2, -R14, R18 ;  /* 0x8000000e020e722b */ /* 0x000fd00000000012 */
[----:B------:R-:W-:-:S10]  /*0840*/  DFMA R2, R22, R14, R2 ;  /* 0x0000000e1602722b */ /* 0x000fd40000000002 */
[----:B------:R-:W-:-:S05]  /*0850*/  FFMA R9, RZ, UR4, R3 ;  /* 0x00000004ff097c23 */ /* 0x000fca0008000003 */
[----:B------:R-:W-:-:S13]  /*0860*/  FSETP.GT.AND P0, PT, |R9|, 1.469367938527859385e-39, PT ;  /* 0x001000000900780b */ /* 0x000fda0003f04200 */
[----:B-1--4-:R-:W-:Y:S05]  /*0870*/  @P0 BRA P1, `(.L_x_231) ;  /* 0x0000000000180947 */ /* 0x012fea0000800000 */
[----:B------:R-:W-:Y:S01]  /*0880*/  IMAD.MOV.U32 R14, RZ, RZ, R18 ;  /* 0x000000ffff0e7224 */ /* 0x000fe200078e0012 */
[----:B------:R-:W-:Y:S01]  /*0890*/  MOV R20, 0x8c0 ;  /* 0x000008c000147802 */ /* 0x000fe20000000f00 */
[----:B------:R-:W-:-:S07]  /*08a0*/  IMAD.MOV.U32 R15, RZ, RZ, R19 ;  /* 0x000000ffff0f7224 */ /* 0x000fce00078e0013 */
[----:B------:R-:W-:Y:S05]  /*08b0*/  CALL.REL.NOINC `($__internal_11_$__cuda_sm20_div_rn_f64_full) ;  /* 0x0000001c008c7944 */ /* 0x000fea0003c00000 */
[----:B------:R-:W-:Y:S02]  /*08c0*/  IMAD.MOV.U32 R2, RZ, RZ, R14 ;  /* 0x000000ffff027224 */ /* 0x000fe400078e000e */
[----:B------:R-:W-:-:S07]  /*08d0*/  IMAD.MOV.U32 R3, RZ, RZ, R15 ;  /* 0x000000ffff037224 */ /* 0x000fce00078e000f */
.L_x_231:
[----:B------:R-:W-:Y:S05]  /*08e0*/  BSYNC.RECONVERGENT B1 ;  /* 0x0000000000017941 */ /* 0x000fea0003800200 */
.L_x_230:
[----:B------:R-:W0:Y:S01]  /*08f0*/  LDCU UR4, c[0x0][0x3c8] ;  /* 0x00007900ff0477ac */ /* 0x000e220008000800 */
[----:B------:R-:W1:Y:S08]  /*0900*/  LDC.64 R18, c[0x0][0x3b0] ;  /* 0x0000ec00ff127b82 */ /* 0x000e700000000a00 */
[----:B------:R-:W2:Y:S01]  /*0910*/  LDC.64 R12, c[0x0][0x3d0] ;  /* 0x0000f400ff0c7b82 */ /* 0x000ea20000000a00 */
[C---:B0-----:R-:W-:Y:S01]  /*0920*/  IMAD R21, R0.reuse, UR4, R8 ;  /* 0x0000000400157c24 */ /* 0x041fe2000f8e0208 */
[----:B------:R-:W0:Y:S03]  /*0930*/  LDCU UR4, c[0x0][0x3d4] ;  /* 0x00007a80ff0477ac */ /* 0x000e260008000800 */
[----:B------:R-:W-:-:S04]  /*0940*/  IMAD.IADD R9, R0, 0x1, R21 ;  /* 0x0000000100097824 */ /* 0x000fc800078e0215 */
[----:B-1----:R-:W-:-:S05]  /*0950*/  IMAD.WIDE R18, R9, 0x8, R18 ;  /* 0x0000000809127825 */ /* 0x002fca00078e0212 */
[----:B------:R-:W3:Y:S01]  /*0960*/  LDG.E.64 R14, desc[UR8][R18.64] ;  /* 0x00000008120e7981 */ /* 0x000ee2000c1e1b00 */
[----:B------:R-:W-:Y:S01]  /*0970*/  MOV R22, 0x1 ;  /* 0x0000000100167802 */ /* 0x000fe20000000f00 */
[----:B------:R-:W-:Y:S01]  /*0980*/  BSSY.RECONVERGENT B1, `(.L_x_232) ;  /* 0x0000013000017945 */ /* 0x000fe20003800200 */
[----:B0-----:R-:W2:Y:S04]  /*0990*/  MUFU.RCP64H R23, UR4 ;  /* 0x0000000400177d08 */ /* 0x001ea80008001800 */
[----:B--2---:R-:W-:-:S08]  /*09a0*/  DFMA R24, R22, -R12, 1 ;  /* 0x3ff000001618742b */ /* 0x004fd0000000080c */
        /* <DEDUP_REMOVED lines=11> */
[----:B------:R-:W-:Y:S05]  /*0a60*/  @P0 BRA P1, `(.L_x_233) ;  /* 0x0000000000100947 */ /* 0x000fea0000800000 */
[----:B------:R-:W-:-:S07]  /*0a70*/  MOV R20, 0xa90 ;  /* 0x00000a9000147802 */ /* 0x000fce0000000f00 */
[----:B------:R-:W-:Y:S05]  /*0a80*/  CALL.REL.NOINC `($__internal_11_$__cuda_sm20_div_rn_f64_full) ;  /* 0x0000001c00187944 */ /* 0x000fea0003c00000 */
[----:B------:R-:W-:Y:S02]  /*0a90*/  IMAD.MOV.U32 R4, RZ, RZ, R14 ;  /* 0x000000ffff047224 */ /* 0x000fe400078e000e */
[----:B------:R-:W-:-:S07]  /*0aa0*/  IMAD.MOV.U32 R5, RZ, RZ, R15 ;  /* 0x000000ffff057224 */ /* 0x000fce00078e000f */
.L_x_233:
[----:B------:R-:W-:Y:S05]  /*0ab0*/  BSYNC.RECONVERGENT B1 ;  /* 0x0000000000017941 */ /* 0x000fea0003800200 */
.L_x_232:
[----:B------:R-:W-:Y:S01]  /*0ac0*/  ISETP.NE.AND P0, PT, R0, R11, PT ;  /* 0x0000000b0000720c */ /* 0x000fe20003f05270 */
[----:B------:R-:W-:-:S12]  /*0ad0*/  IMAD.MOV.U32 R6, RZ, RZ, RZ ;  /* 0x000000ffff067224 */ /* 0x000fd800078e00ff */
[----:B------:R-:W-:Y:S05]  /*0ae0*/  @P0 BRA `(.L_x_234) ;  /* 0x0000000800380947 */ /* 0x000fea0003800000 */
[----:B------:R-:W0:Y:S08]  /*0af0*/  LDC.64 R14, c[0x0][0x390] ;  /* 0x0000e400ff0e7b82 */ /* 0x000e300000000a00 */
[----:B------:R-:W1:Y:S08]  /*0b00*/  LDC.64 R12, c[0x0][0x398] ;  /* 0x0000e600ff0c7b82 */ /* 0x000e700000000a00 */
[----:B------:R-:W2:Y:S01]  /*0b10*/  LDC.64 R18, c[0x0][0x380] ;  /* 0x0000e000ff127b82 */ /* 0x000ea20000000a00 */
[----:B0-----:R-:W-:-:S06]  /*0b20*/  IMAD.WIDE R14, R21, 0x8, R14 ;  /* 0x00000008150e7825 */ /* 0x001fcc00078e020e */
[----:B------:R-:W5:Y:S01]  /*0b30*/  LDG.E.64 R14, desc[UR8][R14.64] ;  /* 0x000000080e0e7981 */ /* 0x000f62000c1e1b00 */
[----:B-1----:R-:W-:-:S06]  /*0b40*/  IMAD.WIDE R12, R21, 0x8, R12 ;  /* 0x00000008150c7825 */ /* 0x002fcc00078e020c */
[----:B------:R-:W5:Y:S01]  /*0b50*/  LDG.E.64 R12, desc[UR8][R12.64] ;  /* 0x000000080c0c7981 */ /* 0x000f62000c1e1b00 */
[----:B--2---:R-:W-:-:S06]  /*0b60*/  IMAD.WIDE R18, R21, 0x8, R18 ;  /* 0x0000000815127825 */ /* 0x004fcc00078e0212 */
[----:B------:R-:W5:Y:S01]  /*0b70*/  LDG.E.64 R18, desc[UR8][R18.64] ;  /* 0x0000000812127981 */ /* 0x000f62000c1e1b00 */
[----:B------:R-:W-:Y:S01]  /*0b80*/  DADD R8, -RZ, |R4| ;  /* 0x00000000ff087229 */ /* 0x000fe20000000504 */
[----:B------:R-:W-:Y:S01]  /*0b90*/  BSSY.RECONVERGENT B1, `(.L_x_235) ;  /* 0x0000005000017945 */ /* 0x000fe20003800200 */
[----:B------:R-:W-:Y:S01]  /*0ba0*/  IMAD.MOV.U32 R7, RZ, RZ, 0x40080000 ;  /* 0x40080000ff077424 */ /* 0x000fe200078e00ff */
[----:B------:R-:W-:-:S07]  /*0bb0*/  MOV R30, 0xbe0 ;  /* 0x00000be0001e7802 */ /* 0x000fce0000000f00 */
[----:B------:R-:W-:-:S07]  /*0bc0*/  IMAD.MOV.U32 R28, RZ, RZ, R8 ;  /* 0x000000ffff1c7224 */ /* 0x000fce00078e0008 */
[----:B-----5:R-:W-:Y:S05]  /*0bd0*/  CALL.REL.NOINC `($_Z22x_step_intC_ppm_on_gpuPdS_S_S_S_S_S_S_iiid$__internal_accurate_pow) ;  /* 0x0000002000387944 */ /* 0x020fea0003c00000 */
[----:B------:R-:W-:Y:S05]  /*0be0*/  BSYNC.RECONVERGENT B1 ;  /* 0x0000000000017941 */ /* 0x000fea0003800200 */
.L_x_235:
[C---:B------:R-:W-:Y:S01]  /*0bf0*/  DADD R8, R4.reuse, 3 ;  /* 0x4008000004087429 */ /* 0x040fe20000000000 */
[----:B------:R-:W-:Y:S01]  /*0c00*/  ISETP.GE.AND P1, PT, R5, RZ, PT ;  /* 0x000000ff0500720c */ /* 0x000fe20003f26270 */
[----:B------:R-:W-:Y:S01]  /*0c10*/  DADD R20, -RZ, -R26 ;  /* 0x00000000ff147229 */ /* 0x000fe2000000091a */
[----:B------:R-:W-:Y:S01]  /*0c20*/  BSSY.RECONVERGENT B1, `(.L_x_236) ;  /* 0x0000012000017945 */ /* 0x000fe20003800200 */
[C---:B------:R-:W-:Y:S02]  /*0c30*/  DSETP.NEU.AND P2, PT, R4.reuse, RZ, PT ;  /* 0x000000ff0400722a */ /* 0x040fe40003f4d000 */
[----:B------:R-:W-:Y:S02]  /*0c40*/  DSETP.NEU.AND P3, PT, R4, 1, PT ;  /* 0x3ff000000400742a */ /* 0x000fe40003f6d000 */
[----:B------:R-:W-:Y:S02]  /*0c50*/  DADD R28, -RZ, |R4| ;  /* 0x00000000ff1c7229 */ /* 0x000fe40000000504 */
[----:B------:R-:W-:-:S02]  /*0c60*/  LOP3.LUT R8, R9, 0x7ff00000, RZ, 0xc0, !PT ;  /* 0x7ff0000009087812 */ /* 0x000fc400078ec0ff */
[----:B------:R-:W-:Y:S02]  /*0c70*/  FSEL R9, R20, R26, !P1 ;  /* 0x0000001a14097208 */ /* 0x000fe40004800000 */
[----:B------:R-:W-:Y:S02]  /*0c80*/  ISETP.NE.AND P0, PT, R8, 0x7ff00000, PT ;  /* 0x7ff000000800780c */ /* 0x000fe40003f05270 */
        /* <DEDUP_REMOVED lines=11> */
.L_x_237:
[----:B------:R-:W-:Y:S05]  /*0d40*/  BSYNC.RECONVERGENT B1 ;  /* 0x0000000000017941 */ /* 0x000fea0003800200 */
.L_x_236:
        /* <DEDUP_REMOVED lines=9> */
[----:B------:R-:W-:Y:S01]  /*0de0*/  DMUL R14, R20, R8 ;  /* 0x00000008140e7228 */ /* 0x000fe20000000000 */
[----:B------:R-:W-:-:S10]  /*0df0*/  IMAD.MOV.U32 R9, RZ, RZ, R29 ;  /* 0x000000ffff097224 */ /* 0x000fd400078e001d */
[----:B------:R-:W-:Y:S05]  /*0e00*/  CALL.REL.NOINC `($_Z22x_step_intC_ppm_on_gpuPdS_S_S_S_S_S_S_iiid$__internal_accurate_pow) ;  /* 0x0000001c00ac7944 */ /* 0x000fea0003c00000 */
[----:B------:R-:W-:Y:S05]  /*0e10*/  BSYNC.RECONVERGENT B1 ;  /* 0x0000000000017941 */ /* 0x000fea0003800200 */
.L_x_238:
        /* <DEDUP_REMOVED lines=16> */
[----:B------:R-:W-:Y:S05]  /*0f20*/  @P0 BRA `(.L_x_240) ;  /* 0x0000000000180947 */ /* 0x000fea0003800000 */
[----:B------:R-:W-:-:S14]  /*0f30*/  DSETP.NAN.AND P0, PT, R4, R4, PT ;  /* 0x000000040400722a */ /* 0x000fdc0003f08000 */
[----:B------:R-:W-:Y:S01]  /*0f40*/  @P0 DADD R26, R4, 2 ;  /* 0x40000000041a0429 */ /* 0x000fe20000000000 */
[----:B------:R-:W-:Y:S10]  /*0f50*/  @P0 BRA `(.L_x_240) ;  /* 0x00000000000c0947 */ /* 0x000ff40003800000 */
[----:B------:R-:W-:-:S14]  /*0f60*/  DSETP.NEU.AND P0, PT, |R4|, +INF , PT ;  /* 0x7ff000000400742a */ /* 0x000fdc0003f0d200 */
[----:B------:R-:W-:Y:S02]  /*0f70*/  @!P0 IMAD.MOV.U32 R26, RZ, RZ, 0x0 ;  /* 0x00000000ff1a8424 */ /* 0x000fe400078e00ff */
[----:B------:R-:W-:-:S07]  /*0f80*/  @!P0 IMAD.MOV.U32 R27, RZ, RZ, 0x7ff00000 ;  /* 0x7ff00000ff1b8424 */ /* 0x000fce00078e00ff */
.L_x_240:
[----:B------:R-:W-:Y:S05]  /*0f90*/  BSYNC.RECONVERGENT B1 ;  /* 0x0000000000017941 */ /* 0x000fea0003800200 */
.L_x_239:
[----:B------:R-:W-:Y:S01]  /*0fa0*/  FSEL R8, R26, RZ, P3 ;  /* 0x000000ff1a087208 */ /* 0x000fe20001800000 */
[----:B------:R-:W-:Y:S01]  /*0fb0*/  BSSY.RECONVERGENT B1, `(.L_x_241) ;  /* 0x0000009000017945 */ /* 0x000fe20003800200 */
[----:B------:R-:W-:Y:S02]  /*0fc0*/  FSEL R9, R27, 1.875, P3 ;  /* 0x3ff000001b097808 */ /* 0x000fe40001800000 */
[----:B------:R-:W-:Y:S02]  /*0fd0*/  MOV R7, 0x40080000 ;  /* 0x4008000000077802 */ /* 0x000fe40000000f00 */
[----:B------:R-:W-:Y:S02]  /*0fe0*/  MOV R30, 0x1040 ;  /* 0x00001040001e7802 */ /* 0x000fe40000000f00 */
[----:B------:R-:W-:Y:S02]  /*0ff0*/  DFMA R12, R12, R8, -R14 ;  /* 0x000000080c0c722b */ /* 0x000fe4000000080e */
[----:B------:R-:W-:-:S06]  /*1000*/  DADD R8, -RZ, |R2| ;  /* 0x00000000ff087229 */ /* 0x000fcc0000000502 */
[----:B------:R-:W-:-:S04]  /*1010*/  DFMA R18, R18, R4, R12 ;  /* 0x000000041212722b */ /* 0x000fc8000000000c */
[----:B------:R-:W-:-:S07]  /*1020*/  IMAD.MOV.U32 R28, RZ, RZ, R8 ;  /* 0x000000ffff1c7224 */ /* 0x000fce00078e0008 */
[----:B-----5:R-:W-:Y:S05]  /*1030*/  CALL.REL.NOINC `($_Z22x_step_intC_ppm_on_gpuPdS_S_S_S_S_S_S_iiid$__internal_accurate_pow) ;  /* 0x0000001c00207944 */ /* 0x020fea0003c00000 */
[----:B------:R-:W-:Y:S05]  /*1040*/  BSYNC.RECONVERGENT B1 ;  /* 0x0000000000017941 */ /* 0x000fea0003800200 */
.L_x_241:
        /* <DEDUP_REMOVED lines=21> */
.L_x_243:
[----:B------:R-:W-:Y:S05]  /*11a0*/  BSYNC.RECONVERGENT B1 ;  /* 0x0000000000017941 */ /* 0x000fea0003800200 */
.L_x_242:
        /* <DEDUP_REMOVED lines=13> */
.L_x_244:
        /* <DEDUP_REMOVED lines=14> */
.L_x_246:
[----:B------:R-:W-:Y:S05]  /*1360*/  BSYNC.RECONVERGENT B1 ;  /* 0x0000000000017941 */ /* 0x000fea0003800200 */
.L_x_245:
[----:B------:R-:W-:Y:S02]  /*1370*/  FSEL R6, R26, RZ, P3 ;  /* 0x000000ff1a067208 */ /* 0x000fe40001800000 */
[----:B------:R-:W-:-:S06]  /*1380*/  FSEL R7, R27, 1.875, P3 ;  /* 0x3ff000001b077808 */ /* 0x000fcc0001800000 */
[----:B------:R-:W-:-:S08]  /*1390*/  DFMA R4, R20, R6, -R4 ;  /* 0x000000061404722b */ /* 0x000fd00000000804 */
[----:B------:R-:W-:-:S08]  /*13a0*/  DFMA R4, R16, R2, R4 ;  /* 0x000000021004722b */ /* 0x000fd00000000004 */
[----:B------:R-:W-:Y:S01]  /*13b0*/  DADD R18, R18, -R4 ;  /* 0x0000000012127229 */ /* 0x000fe20000000804 */
[----:B------:R-:W-:Y:S10]  /*13c0*/  BRA `(.L_x_225) ;  /* 0x0000001000a47947 */ /* 0x000ff40003800000 */
.L_x_234:
[----:B------:R-:W0:Y:S08]  /*13d0*/  LDC.64 R12, c[0x0][0x390] ;  /* 0x0000e400ff0c7b82 */ /* 0x000e300000000a00 */
[----:B------:R-:W1:Y:S08]  /*13e0*/  LDC.64 R14, c[0x0][0x398] ;  /* 0x0000e600ff0e7b82 */ /* 0x000e700000000a00 */
[----:B------:R-:W2:Y:S01]  /*13f0*/  LDC.64 R24, c[0x0][0x380] ;  /* 0x0000e000ff187b82 */ /* 0x000ea20000000a00 */
[----:B0-----:R-:W-:-:S06]  /*1400*/  IMAD.WIDE R18, R16, 0x8, R12 ;  /* 0x0000000810127825 */ /* 0x001fcc00078e020c */
[----:B------:R-:W3:Y:S01]  /*1410*/  LDG.E.64 R18, desc[UR8][R18.64] ;  /* 0x0000000812127981 */ /* 0x000ee2000c1e1b00 */
[----:B-1----:R-:W-:-:S05]  /*1420*/  IMAD.WIDE R22, R16, 0x8, R14 ;  /* 0x0000000810167825 */ /* 0x002fca00078e020e */
[----:B------:R-:W4:Y:S01]  /*1430*/  LDG.E.64 R14, desc[UR8][R22.64] ;  /* 0x00000008160e7981 */ /* 0x000f22000c1e1b00 */
[----:B--2---:R-:W-:-:S06]  /*1440*/  IMAD.WIDE R12, R16, 0x8, R24 ;  /* 0x00000008100c7825 */ /* 0x004fcc00078e0218 */
[----:B------:R-:W5:Y:S01]  /*1450*/  LDG.E.64 R12, desc[UR8][R12.64] ;  /* 0x000000080c0c7981 */ /* 0x000f62000c1e1b00 */
[----:B------:R-:W-:Y:S01]  /*1460*/  DADD R28, -RZ, |R2| ;  /* 0x00000000ff1c7229 */ /* 0x000fe20000000502 */
[----:B------:R-:W-:Y:S01]  /*1470*/  UMOV UR4, 0x55555555 ;  /* 0x5555555500047882 */ /* 0x000fe20000000000 */
[----:B------:R-:W-:Y:S01]  /*1480*/  UMOV UR5, 0x3fd55555 ;  /* 0x3fd5555500057882 */ /* 0x000fe20000000000 */
[----:B------:R-:W-:Y:S01]  /*1490*/  BSSY.RECONVERGENT B1, `(.L_x_247) ;  /* 0x0000007000017945 */ /* 0x000fe20003800200 */
[----:B------:R-:W-:Y:S01]  /*14a0*/  IMAD.MOV.U32 R7, RZ, RZ, 0x40080000 ;  /* 0x40080000ff077424 */ /* 0x000fe200078e00ff */
[----:B------:R-:W-:-:S05]  /*14b0*/  MOV R30, 0x1500 ;  /* 0x00001500001e7802 */ /* 0x000fca0000000f00 */
[----:B------:R-:W-:Y:S01]  /*14c0*/  IMAD.MOV.U32 R9, RZ, RZ, R29 ;  /* 0x000000ffff097224 */ /* 0x000fe200078e001d */
[C---:B---3--:R-:W-:Y:S02]  /*14d0*/  DMUL R16, R18.reuse, UR4 ;  /* 0x0000000412107c28 */ /* 0x048fe40008000000 */
[----:B----4-:R-:W-:-:S11]  /*14e0*/  DADD R14, R18, R14 ;  /* 0x00000000120e7229 */ /* 0x010fd6000000000e */
[----:B-----5:R-:W-:Y:S05]  /*14f0*/  CALL.REL.NOINC `($_Z22x_step_intC_ppm_on_gpuPdS_S_S_S_S_S_S_iiid$__internal_accurate_pow) ;  /* 0x0000001400f07944 */ /* 0x020fea0003c00000 */
[----:B------:R-:W-:Y:S05]  /*1500*/  BSYNC.RECONVERGENT B1 ;  /* 0x0000000000017941 */ /* 0x000fea0003800200 */
.L_x_247:
        /* <DEDUP_REMOVED lines=21> */
.L_x_249:
[----:B------:R-:W-:Y:S05]  /*1660*/  BSYNC.RECONVERGENT B1 ;  /* 0x0000000000017941 */ /* 0x000fea0003800200 */
.L_x_248:
[----:B------:R-:W-:Y:S01]  /*1670*/  FSEL R18, R18, RZ, P3 ;  /* 0x000000ff12127208 */ /* 0x000fe20001800000 */
[----:B------:R-:W-:Y:S01]  /*1680*/  BSSY.RECONVERGENT B1, `(.L_x_250) ;  /* 0x0000007000017945 */ /* 0x000fe20003800200 */
[----:B------:R-:W-:Y:S01]  /*1690*/  FSEL R19, R19, 1.875, P3 ;  /* 0x3ff0000013137808 */ /* 0x000fe20001800000 */
[----:B------:R-:W-:Y:S01]  /*16a0*/  IMAD.MOV.U32 R9, RZ, RZ, R29 ;  /* 0x000000ffff097224 */ /* 0x000fe200078e001d */
[----:B------:R-:W-:Y:S01]  /*16b0*/  MOV R30, 0x16f0 ;  /* 0x000016f0001e7802 */ /* 0x000fe20000000f00 */
[----:B------:R-:W-:-:S03]  /*16c0*/  IMAD.MOV.U32 R7, RZ, RZ, 0x40000000 ;  /* 0x40000000ff077424 */ /* 0x000fc600078e00ff */
[----:B------:R-:W-:-:S11]  /*16d0*/  DMUL R18, R16, R18 ;  /* 0x0000001210127228 */ /* 0x000fd60000000000 */
[----:B------:R-:W-:Y:S05]  /*16e0*/  CALL.REL.NOINC `($_Z22x_step_intC_ppm_on_gpuPdS_S_S_S_S_S_S_iiid$__internal_accurate_pow) ;  /* 0x0000001400747944 */ /* 0x000fea0003c00000 */
[----:B------:R-:W-:Y:S05]  /*16f0*/  BSYNC.RECONVERGENT B1 ;  /* 0x0000000000017941 */ /* 0x000fea0003800200 */
.L_x_250:
[----:B------:R-:W0:Y:S08]  /*1700*/  LDC.64 R22, c[0x0][0x380] ;  /* 0x0000e000ff167b82 */ /* 0x000e300000000a00 */
[----:B------:R-:W1:Y:S08]  /*1710*/  LDC.64 R30, c[0x0][0x390] ;  /* 0x0000e400ff1e7b82 */ /* 0x000e700000000a00 */
[----:B------:R-:W2:Y:S01]  /*1720*/  LDC.64 R28, c[0x0][0x398] ;  /* 0x0000e600ff1c7b82 */ /* 0x000ea20000000a00 */
[----:B0-----:R-:W-:-:S06]  /*1730*/  IMAD.WIDE R24, R21, 0x8, R22 ;  /* 0x0000000815187825 */ /* 0x001fcc00078e0216 */
[----:B------:R-:W5:Y:S01]  /*1740*/  LDG.E.64 R24, desc[UR8][R24.64] ;  /* 0x0000000818187981 */ /* 0x000f62000c1e1b00 */
[----:B-1----:R-:W-:-:S04]  /*1750*/  IMAD.WIDE R30, R21, 0x8, R30 ;  /* 0x00000008151e7825 */ /* 0x002fc800078e021e */
[----:B--2---:R-:W-:Y:S02]  /*1760*/  IMAD.WIDE R28, R21, 0x8, R28 ;  /* 0x00000008151c7825 */ /* 0x004fe400078e021c */
[----:B------:R0:W5:Y:S04]  /*1770*/  LDG.E.64 R20, desc[UR8][R30.64] ;  /* 0x000000081e147981 */ /* 0x000168000c1e1b00 */
[----:B------:R0:W5:Y:S01]  /*1780*/  LDG.E.64 R22, desc[UR8][R28.64] ;  /* 0x000000081c167981 */ /* 0x000162000c1e1b00 */
        /* <DEDUP_REMOVED lines=12> */
[----:B------:R-:W-:Y:S01]  /*1850*/  @!P0 MOV R26, 0x0 ;  /* 0x00000000001a8802 */ /* 0x000fe20000000f00 */
[----:B------:R-:W-:-:S07]  /*1860*/  @!P0 IMAD.MOV.U32 R27, RZ, RZ, 0x7ff00000 ;  /* 0x7ff00000ff1b8424 */ /* 0x000fce00078e00ff */
.L_x_252:
[----:B------:R-:W-:Y:S05]  /*1870*/  BSYNC.RECONVERGENT B1 ;  /* 0x0000000000017941 */ /* 0x000fea0003800200 */
.L_x_251:
[----:B------:R-:W-:Y:S01]  /*1880*/  FSEL R26, R26, RZ, P3 ;  /* 0x000000ff1a1a7208 */ /* 0x000fe20001800000 */
[----:B------:R-:W-:Y:S01]  /*1890*/  DADD R16, -R16, R14 ;  /* 0x0000000010107229 */ /* 0x000fe2000000010e */
[----:B------:R-:W-:Y:S01]  /*18a0*/  FSEL R27, R27, 1.875, P3 ;  /* 0x3ff000001b1b7808 */ /* 0x000fe20001800000 */
[----:B------:R-:W-:Y:S01]  /*18b0*/  DADD R28, -RZ, |R4| ;  /* 0x00000000ff1c7229 */ /* 0x000fe20000000504 */
[----:B------:R-:W-:Y:S01]  /*18c0*/  BSSY.RECONVERGENT B1, `(.L_x_253) ;  /* 0x0000009000017945 */ /* 0x000fe20003800200 */
[----:B------:R-:W-:Y:S01]  /*18d0*/  IMAD.MOV.U32 R7, RZ, RZ, 0x40080000 ;  /* 0x40080000ff077424 */ /* 0x000fe200078e00ff */
[----:B------:R-:W-:Y:S02]  /*18e0*/  MOV R30, 0x1950 ;  /* 0x00001950001e7802 */ /* 0x000fe40000000f00 */
[----:B------:R-:W-:Y:S02]  /*18f0*/  DFMA R18, R14, R26, -R18 ;  /* 0x0000001a0e12722b */ /* 0x000fe40000000812 */
[----:B------:R-:W-:-:S03]  /*1900*/  DADD R16, R12, R16 ;  /* 0x000000000c107229 */ /* 0x000fc60000000010 */
[----:B------:R-:W-:-:S03]  /*1910*/  IMAD.MOV.U32 R9, RZ, RZ, R29 ;  /* 0x000000ffff097224 */ /* 0x000fc600078e001d */
[----:B------:R-:W-:-:S08]  /*1920*/  DFMA R2, R12, R2, R18 ;  /* 0x000000020c02722b */ /* 0x000fd00000000012 */
[----:B------:R-:W-:-:S11]  /*1930*/  DADD R2, -R2, R16 ;  /* 0x0000000002027229 */ /* 0x000fd60000000110 */
[----:B-----5:R-:W-:Y:S05]  /*1940*/  CALL.REL.NOINC `($_Z22x_step_intC_ppm_on_gpuPdS_S_S_S_S_S_S_iiid$__internal_accurate_pow) ;  /* 0x0000001000dc7944 */ /* 0x020fea0003c00000 */
[----:B------:R-:W-:Y:S05]  /*1950*/  BSYNC.RECONVERGENT B1 ;  /* 0x0000000000017941 */ /* 0x000fea0003800200 */
.L_x_253:
        /* <DEDUP_REMOVED lines=21> */
.L_x_255:
[----:B------:R-:W-:Y:S05]  /*1ab0*/  BSYNC.RECONVERGENT B1 ;  /* 0x0000000000017941 */ /* 0x000fea0003800200 */
.L_x_254:
[----:B------:R-:W-:Y:S01]  /*1ac0*/  UMOV UR4, 0x55555555 ;  /* 0x5555555500047882 */ /* 0x000fe20000000000 */
[----:B------:R-:W-:Y:S01]  /*1ad0*/  UMOV UR5, 0x3fd55555 ;  /* 0x3fd5555500057882 */ /* 0x000fe20000000000 */
[----:B------:R-:W-:Y:S01]  /*1ae0*/  FSEL R12, R12, RZ, P3 ;  /* 0x000000ff0c0c7208 */ /* 0x000fe20001800000 */
[C---:B------:R-:W-:Y:S01]  /*1af0*/  DMUL R14, R20.reuse, UR4 ;  /* 0x00000004140e7c28 */ /* 0x040fe20008000000 */
[----:B------:R-:W-:Y:S01]  /*1b00*/  FSEL R13, R13, 1.875, P3 ;  /* 0x3ff000000d0d7808 */ /* 0x000fe20001800000 */
[----:B------:R-:W-:Y:S01]  /*1b10*/  DADD R22, R20, R22 ;  /* 0x0000000014167229 */ /* 0x000fe20000000016 */
[----:B------:R-:W-:Y:S01]  /*1b20*/  BSSY.RECONVERGENT B1, `(.L_x_256) ;  /* 0x0000006000017945 */ /* 0x000fe20003800200 */
[----:B------:R-:W-:Y:S01]  /*1b30*/  IMAD.MOV.U32 R9, RZ, RZ, R29 ;  /* 0x000000ffff097224 */ /* 0x000fe200078e001d */
[----:B------:R-:W-:Y:S01]  /*1b40*/  MOV R30, 0x1b80 ;  /* 0x00001b80001e7802 */ /* 0x000fe20000000f00 */
[----:B------:R-:W-:Y:S02]  /*1b50*/  IMAD.MOV.U32 R7, RZ, RZ, 0x40000000 ;  /* 0x40000000ff077424 */ /* 0x000fe400078e00ff */
[----:B------:R-:W-:-:S11]  /*1b60*/  DMUL R12, R14, R12 ;  /* 0x0000000c0e0c7228 */ /* 0x000fd60000000000 */
[----:B------:R-:W-:Y:S05]  /*1b70*/  CALL.REL.NOINC `($_Z22x_step_intC_ppm_on_gpuPdS_S_S_S_S_S_S_iiid$__internal_accurate_pow) ;  /* 0x0000001000507944 */ /* 0x000fea0003c00000 */
[----:B------:R-:W-:Y:S05]  /*1b80*/  BSYNC.RECONVERGENT B1 ;  /* 0x0000000000017941 */ /* 0x000fea0003800200 */
.L_x_256:
        /* <DEDUP_REMOVED lines=14> */
.L_x_258:
[----:B------:R-:W-:Y:S05]  /*1c70*/  BSYNC.RECONVERGENT B1 ;  /* 0x0000000000017941 */ /* 0x000fea0003800200 */
.L_x_257:
        /* <DEDUP_REMOVED lines=17> */
[----:B------:R-:W0:Y:S01]  /*1d90*/  LDC R9, c[0x0][0x3c8] ;  /* 0x0000f200ff097b82 */ /* 0x000e220000000800 */
[----:B------:R-:W-:Y:S02]  /*1da0*/  LOP3.LUT R34, R4, 0xfffffff0, RZ, 0xc0, !PT ;  /* 0xfffffff004227812 */ /* 0x000fe400078ec0ff */
[----:B------:R-:W-:-:S03]  /*1db0*/  CS2R R18, SRZ ;  /* 0x0000000000127805 */ /* 0x000fc6000001ff00 */
[----:B------:R-:W-:Y:S02]  /*1dc0*/  IMAD.MOV R34, RZ, RZ, -R34 ;  /* 0x000000ffff227224 */ /* 0x000fe400078e0a22 */
[----:B0-----:R-:W-:-:S05]  /*1dd0*/  IMAD R7, R11, R9, R9 ;  /* 0x000000090b077224 */ /* 0x001fca00078e0209 */
[----:B------:R-:W-:-:S07]  /*1de0*/  IADD3 R0, PT, PT, R8, R7, RZ ;  /* 0x0000000708007210 */ /* 0x000fce0007ffe0ff */
.L_x_263:
[----:B------:R-:W0:Y:S02]  /*1df0*/  LDC.64 R22, c[0x0][0x3a0] ;  /* 0x0000e800ff167b82 */ /* 0x000e240000000a00 */
[----:B0-----:R-:W-:-:S05]  /*1e00*/  IMAD.WIDE R22, R0, 0x8, R22 ;  /* 0x0000000800167825 */ /* 0x001fca00078e0216 */
[----:B------:R-:W2:Y:S01]  /*1e10*/  LDG.E.64 R20, desc[UR8][R22.64] ;  /* 0x0000000816147981 */ /* 0x000ea2000c1e1b00 */
[----:B------:R-:W-:-:S05]  /*1e20*/  IMAD.WIDE R26, R9, 0x8, R22 ;  /* 0x00000008091a7825 */ /* 0x000fca00078e0216 */
[----:B------:R-:W3:Y:S01]  /*1e30*/  LDG.E.64 R16, desc[UR8][R26.64] ;  /* 0x000000081a107981 */ /* 0x000ee2000c1e1b00 */
[----:B------:R-:W-:-:S05]  /*1e40*/  IMAD.WIDE R32, R9, 0x8, R26 ;  /* 0x0000000809207825 */ /* 0x000fca00078e021a */
[----:B------:R-:W4:Y:S01]  /*1e50*/  LDG.E.64 R14, desc[UR8][R32.64] ;  /* 0x00000008200e7981 */ /* 0x000f22000c1e1b00 */
[----:B------:R-:W-:-:S05]  /*1e60*/  IMAD.WIDE R36, R9, 0x8, R32 ;  /* 0x0000000809247825 */ /* 0x000fca00078e0220 */
[----:B------:R-:W5:Y:S01]  /*1e70*/  LDG.E.64 R12, desc[UR8][R36.64] ;  /* 0x00000008240c7981 */ /* 0x000f62000c1e1b00 */
[----:B------:R-:W-:-:S05]  /*1e80*/  IMAD.WIDE R44, R9, 0x8, R36 ;  /* 0x00000008092c7825 */ /* 0x000fca00078e0224 */
[----:B------:R-:W5:Y:S01]  /*1e90*/  LDG.E.64 R6, desc[UR8][R44.64] ;  /* 0x000000082c067981 */ /* 0x000f62000c1e1b00 */
[----:B------:R-:W-:-:S05]  /*1ea0*/  IMAD.WIDE R42, R9, 0x8, R44 ;  /* 0x00000008092a7825 */ /* 0x000fca00078e022c */
[----:B------:R0:W5:Y:S02]  /*1eb0*/  LDG.E.64 R28, desc[UR8][R42.64] ;  /* 0x000000082a1c7981 */ /* 0x000164000c1e1b00 */
[----:B0-----:R-:W-:-:S05]  /*1ec0*/  IMAD.WIDE R42, R9, 0x8, R42 ;  /* 0x00000008092a7825 */ /* 0x001fca00078e022a */
[----:B------:R0:W5:Y:S01]  /*1ed0*/  LDG.E.64 R30, desc[UR8][R42.64] ;  /* 0x000000082a1e7981 */ /* 0x000162000c1e1b00 */
[----:B------:R-:W-:-:S05]  /*1ee0*/  IMAD.WIDE R40, R9, 0x8, R42 ;  /* 0x0000000809287825 */ /* 0x000fca00078e022a */
[----:B------:R1:W5:Y:S01]  /*1ef0*/  LDG.E.64 R26, desc[UR8][R40.64] ;  /* 0x00000008281a7981 */ /* 0x000362000c1e1b00 */
[----:B------:R-:W-:-:S05]  /*1f00*/  IMAD.WIDE R38, R9, 0x8, R40 ;  /* 0x0000000809267825 */ /* 0x000fca00078e0228 */
[----:B------:R1:W5:Y:S01]  /*1f10*/  LDG.E.64 R22, desc[UR8][R38.64] ;  /* 0x0000000826167981 */ /* 0x000362000c1e1b00 */
[----:B------:R-:W-:-:S04]  /*1f20*/  IMAD.WIDE R36, R9, 0x8, R38 ;  /* 0x0000000809247825 */ /* 0x000fc800078e0226 */
[----:B------:R-:W-:-:S04]  /*1f30*/  IMAD.WIDE R32, R9, 0x8, R36 ;  /* 0x0000000809207825 */ /* 0x000fc800078e0224 */
[----:B0-----:R-:W-:-:S04]  /*1f40*/  IMAD.WIDE R42, R9, 0x8, R32 ;  /* 0x00000008092a7825 */ /* 0x001fc800078e0220 */
[----:B-1----:R-:W-:-:S04]  /*1f50*/  IMAD.WIDE R40, R9, 0x8, R42 ;  /* 0x0000000809287825 */ /* 0x002fc800078e022a */
[----:B------:R-:W-:Y:S01]  /*1f60*/  IMAD.WIDE R38, R9, 0x8, R40 ;  /* 0x0000000809267825 */ /* 0x000fe200078e0228 */
[----:B--2---:R-:W-:Y:S01]  /*1f70*/  DADD R18, R20, R18 ;  /* 0x0000000014127229 */ /* 0x004fe20000000012 */
[----:B------:R0:W2:Y:S07]  /*1f80*/  LDG.E.64 R20, desc[UR8][R36.64] ;  /* 0x0000000824147981 */ /* 0x0000ae000c1e1b00 */
[----:B---3--:R-:W-:Y:S02]  /*1f90*/  DADD R16, R18, R16 ;  /* 0x0000000012107229 */ /* 0x008fe40000000010 */
[----:B------:R1:W3:Y:S06]  /*1fa0*/  LDG.E.64 R18, desc[UR8][R32.64] ;  /* 0x0000000820127981 */ /* 0x0002ec000c1e1b00 */
[----:B----4-:R-:W-:-:S02]  /*1fb0*/  DADD R14, R16, R14 ;  /* 0x00000000100e7229 */ /* 0x010fc4000000000e */
[----:B------:R-:W4:Y:S06]  /*1fc0*/  LDG.E.64 R16, desc[UR8][R42.64] ;  /* 0x000000082a107981 */ /* 0x000f2c000c1e1b00 */
[----:B-----5:R-:W-:Y:S02]  /*1fd0*/  DADD R12, R14, R12 ;  /* 0x000000000e0c7229 */ /* 0x020fe4000000000c */
[----:B------:R-:W5:Y:S01]  /*1fe0*/  LDG.E.64 R14, desc[UR8][R40.64] ;  /* 0x00000008280e7981 */ /* 0x000f62000c1e1b00 */
[----:B0-----:R-:W-:-:S05]  /*1ff0*/  IMAD.WIDE R36, R9, 0x8, R38 ;  /* 0x0000000809247825 */ /* 0x001fca00078e0226 */
[----:B------:R-:W-:Y:S02]  /*2000*/  DADD R6, R12, R6 ;  /* 0x000000000c067229 */ /* 0x000fe40000000006 */
[----:B------:R-:W5:Y:S01]  /*2010*/  LDG.E.64 R12, desc[UR8][R38.64] ;  /* 0x00000008260c7981 */ /* 0x000f62000c1e1b00 */
[----:B-1----:R-:W-:-:S05]  /*2020*/  IMAD.WIDE R32, R9, 0x8, R36 ;  /* 0x0000000809207825 */ /* 0x002fca00078e0224 */
[----:B------:R-:W-:Y:S01]  /*2030*/  DADD R28, R6, R28 ;  /* 0x00000000061c7229 */ /* 0x000fe2000000001c */
[----:B------:R-:W5:Y:S04]  /*2040*/  LDG.E.64 R32, desc[UR8][R32.64] ;  /* 0x0000000820207981 */ /* 0x000f68000c1e1b00 */
[----:B------:R-:W5:Y:S03]  /*2050*/  LDG.E.64 R6, desc[UR8][R36.64] ;  /* 0x0000000824067981 */ /* 0x000f66000c1e1b00 */
[----:B------:R-:W-:-:S08]  /*2060*/  DADD R28, R28, R30 ;  /* 0x000000001c1c7229 */ /* 0x000fd0000000001e */
[----:B------:R-:W-:-:S08]  /*2070*/  DADD R26, R28, R26 ;  /* 0x000000001c1a7229 */ /* 0x000fd0000000001a */
[----:B------:R-:W-:Y:S01]  /*2080*/  DADD R22, R26, R22 ;  /* 0x000000001a167229 */ /* 0x000fe20000000016 */
[----:B------:R-:W-:-:S05]  /*2090*/  VIADD R34, R34, 0x10 ;  /* 0x0000001022227836 */ /* 0x000fca0000000000 */
[----:B------:R-:W-:Y:S01]  /*20a0*/  ISETP.NE.AND P0, PT, R34, RZ, PT ;  /* 0x000000ff2200720c */ /* 0x000fe20003f05270 */
[----:B------:R-:W-:Y:S02]  /*20b0*/  VIADD R11, R11, 0x10 ;  /* 0x000000100b0b7836 */ /* 0x000fe40000000000 */
[----:B------:R-:W-:Y:S01]  /*20c0*/  IMAD R0, R9, 0x10, R0 ;  /* 0x0000001009007824 */ /* 0x000fe200078e0200 */
        /* <DEDUP_REMOVED lines=8> */
.L_x_262:
[----:B------:R-:W-:Y:S05]  /*2150*/  BSYNC.RECONVERGENT B2 ;  /* 0x0000000000027941 */ /* 0x000fea0003800200 */
.L_x_261:
[----:B------:R-:W-:Y:S05]  /*2160*/  @!P1 BRA `(.L_x_260) ;  /* 0x0000000400309947 */ /* 0x000fea0003800000 */
[----:B------:R-:W-:Y:S01]  /*2170*/  ISETP.GE.U32.AND P0, PT, R5, 0x8, PT ;  /* 0x000000080500780c */ /* 0x000fe20003f06070 */
[----:B------:R-:W-:Y:S01]  /*2180*/  BSSY.RECONVERGENT B2, `(.L_x_264) ;  /* 0x0000021000027945 */ /* 0x000fe20003800200 */
[----:B------:R-:W-:-:S04]  /*2190*/  LOP3.LUT R9, R4, 0x7, RZ, 0xc0, !PT ;  /* 0x0000000704097812 */ /* 0x000fc800078ec0ff */
[----:B------:R-:W-:-:S07]  /*21a0*/  ISETP.NE.AND P1, PT, R9, RZ, PT ;  /* 0x000000ff0900720c */ /* 0x000fce0003f25270 */
[----:B------:R-:W-:Y:S06]  /*21b0*/  @!P0 BRA `(.L_x_265) ;  /* 0x0000000000748947 */ /* 0x000fec0003800000 */
[----:B------:R-:W0:Y:S08]  /*21c0*/  LDC R0, c[0x0][0x3c8] ;  /* 0x0000f200ff007b82 */ /* 0x000e300000000800 */
[----:B------:R-:W1:Y:S01]  /*21d0*/  LDC.64 R14, c[0x0][0x3a0] ;  /* 0x0000e800ff0e7b82 */ /* 0x000e620000000a00 */
[----:B0-----:R-:W-:-:S04]  /*21e0*/  IMAD R5, R11, R0, R0 ;  /* 0x000000000b057224 */ /* 0x001fc800078e0200 */
[----:B------:R-:W-:-:S04]  /*21f0*/  IMAD.IADD R5, R8, 0x1, R5 ;  /* 0x0000000108057824 */ /* 0x000fc800078e0205 */
[----:B-1----:R-:W-:-:S05]  /*2200*/  IMAD.WIDE R14, R5, 0x8, R14 ;  /* 0x00000008050e7825 */ /* 0x002fca00078e020e */
[----:B------:R-:W2:Y:S01]  /*2210*/  LDG.E.64 R6, desc[UR8][R14.64] ;  /* 0x000000080e067981 */ /* 0x000ea2000c1e1b00 */
[----:B------:R-:W-:-:S05]  /*2220*/  IMAD.WIDE R28, R0, 0x8, R14 ;  /* 0x00000008001c7825 */ /* 0x000fca00078e020e */
[----:B------:R0:W3:Y:S01]  /*2230*/  LDG.E.64 R12, desc[UR8][R28.64] ;  /* 0x000000081c0c7981 */ /* 0x0000e2000c1e1b00 */
[----:B------:R-:W-:-:S05]  /*2240*/  IMAD.WIDE R30, R0, 0x8, R28 ;  /* 0x00000008001e7825 */ /* 0x000fca00078e021c */
[----:B------:R-:W4:Y:S01]  /*2250*/  LDG.E.64 R26, desc[UR8][R30.64] ;  /* 0x000000081e1a7981 */ /* 0x000f22000c1e1b00 */
[----:B------:R-:W-:-:S05]  /*2260*/  IMAD.WIDE R32, R0, 0x8, R30 ;  /* 0x0000000800207825 */ /* 0x000fca00078e021e */
[----:B------:R-:W5:Y:S01]  /*2270*/  LDG.E.64 R22, desc[UR8][R32.64] ;  /* 0x0000000820167981 */ /* 0x000f62000c1e1b00 */
[----:B------:R-:W-:-:S05]  /*2280*/  IMAD.WIDE R34, R0, 0x8, R32 ;  /* 0x0000000800227825 */ /* 0x000fca00078e0220 */
[----:B------:R-:W5:Y:S01]  /*2290*/  LDG.E.64 R20, desc[UR8][R34.64] ;  /* 0x0000000822147981 */ /* 0x000f62000c1e1b00 */
[----:B------:R-:W-:-:S05]  /*22a0*/  IMAD.WIDE R36, R0, 0x8, R34 ;  /* 0x0000000800247825 */ /* 0x000fca00078e0222 */
[----:B------:R-:W5:Y:S01]  /*22b0*/  LDG.E.64 R16, desc[UR8][R36.64] ;  /* 0x0000000824107981 */ /* 0x000f62000c1e1b00 */
[----:B------:R-:W-:-:S05]  /*22c0*/  IMAD.WIDE R38, R0, 0x8, R36 ;  /* 0x0000000800267825 */ /* 0x000fca00078e0224 */
[----:B------:R-:W5:Y:S01]  /*22d0*/  LDG.E.64 R14, desc[UR8][R38.64] ;  /* 0x00000008260e7981 */ /* 0x000f62000c1e1b00 */
[----:B0-----:R-:W-:-:S06]  /*22e0*/  IMAD.WIDE R28, R0, 0x8, R38 ;  /* 0x00000008001c7825 */ /* 0x001fcc00078e0226 */
        /* <DEDUP_REMOVED lines=10> */
.L_x_265:
[----:B------:R-:W-:Y:S05]  /*2390*/  BSYNC.RECONVERGENT B2 ;  /* 0x0000000000027941 */ /* 0x000fea0003800200 */
.L_x_264:
        /* <DEDUP_REMOVED lines=13> */
[----:B------:R-:W3:Y:S01]  /*2470*/  LDG.E.64 R16, desc[UR8][R14.64] ;  /* 0x000000080e107981 */ /* 0x000ee2000c1e1b00 */
[----:B------:R-:W-:-:S05]  /*2480*/  IMAD.WIDE R20, R27, 0x8, R14 ;  /* 0x000000081b147825 */ /* 0x000fca00078e020e */
[----:B------:R-:W4:Y:S01]  /*2490*/  LDG.E.64 R22, desc[UR8][R20.64] ;  /* 0x0000000814167981 */ /* 0x000f22000c1e1b00 */
[----:B------:R-:W-:-:S06]  /*24a0*/  IMAD.WIDE R26, R27, 0x8, R20 ;  /* 0x000000081b1a7825 */ /* 0x000fcc00078e0214 */
[----:B------:R-:W5:Y:S01]  /*24b0*/  LDG.E.64 R26, desc[UR8][R26.64] ;  /* 0x000000081a1a7981 */ /* 0x000f62000c1e1b00 */
[----:B------:R-:W-:Y:S01]  /*24c0*/  VIADD R11, R11, 0x4 ;  /* 0x000000040b0b7836 */ /* 0x000fe20000000000 */
[----:B--2---:R-:W-:-:S08]  /*24d0*/  DADD R12, R18, R12 ;  /* 0x00000000120c7229 */ /* 0x004fd0000000000c */
[----:B---3--:R-:W-:-:S08]  /*24e0*/  DADD R12, R12, R16 ;  /* 0x000000000c0c7229 */ /* 0x008fd00000000010 */
[----:B----4-:R-:W-:-:S08]  /*24f0*/  DADD R12, R12, R22 ;  /* 0x000000000c0c7229 */ /* 0x010fd00000000016 */
[----:B-----5:R-:W-:-:S11]  /*2500*/  DADD R18, R12, R26 ;  /* 0x000000000c127229 */ /* 0x020fd6000000001a */
.L_x_267:
[----:B------:R-:W-:Y:S05]  /*2510*/  BSYNC.RECONVERGENT B2 ;  /* 0x0000000000027941 */ /* 0x000fea0003800200 */
.L_x_266:
[----:B------:R-:W-:Y:S05]  /*2520*/  @!P1 BRA `(.L_x_260) ;  /* 0x0000000000409947 */ /* 0x000fea0003800000 */
[----:B------:R-:W0:Y:S08]  /*2530*/  LDC R13, c[0x0][0x3c8] ;  /* 0x0000f200ff0d7b82 */ /* 0x000e300000000800 */
[----:B------:R-:W1:Y:S01]  /*2540*/  LDC.64 R6, c[0x0][0x3a0] ;  /* 0x0000e800ff067b82 */ /* 0x000e620000000a00 */
[----:B0-----:R-:W-:-:S04]  /*2550*/  IMAD R11, R11, R13, R13 ;  /* 0x0000000d0b0b7224 */ /* 0x001fc800078e020d */
[----:B------:R-:W-:-:S04]  /*2560*/  IMAD.IADD R9, R8, 0x1, R11 ;  /* 0x0000000108097824 */ /* 0x000fc800078e020b */
[----:B-1----:R-:W-:-:S05]  /*2570*/  IMAD.WIDE R8, R9, 0x8, R6 ;  /* 0x0000000809087825 */ /* 0x002fca00078e0206 */
[----:B------:R-:W2:Y:S01]  /*2580*/  LDG.E.64 R6, desc[UR8][R8.64] ;  /* 0x0000000808067981 */ /* 0x000ea2000c1e1b00 */
[----:B------:R-:W-:Y:S01]  /*2590*/  ISETP.NE.AND P0, PT, R4, 0x1, PT ;  /* 0x000000010400780c */ /* 0x000fe20003f05270 */
[----:B--2---:R-:W-:-:S12]  /*25a0*/  DADD R18, R18, R6 ;  /* 0x0000000012127229 */ /* 0x004fd80000000006 */
[----:B------:R-:W-:Y:S05]  /*25b0*/  @!P0 BRA `(.L_x_260) ;  /* 0x00000000001c8947 */ /* 0x000fea0003800000 */
[----:B------:R-:W-:Y:S01]  /*25c0*/  ISETP.NE.AND P0, PT, R4, 0x2, PT ;  /* 0x000000020400780c */ /* 0x000fe20003f05270 */
[----:B------:R-:W-:-:S05]  /*25d0*/  IMAD.WIDE R8, R13, 0x8, R8 ;  /* 0x000000080d087825 */ /* 0x000fca00078e0208 */
[----:B------:R-:W2:Y:S07]  /*25e0*/  LDG.E.64 R4, desc[UR8][R8.64] ;  /* 0x0000000808047981 */ /* 0x000eae000c1e1b00 */
[----:B------:R-:W-:-:S06]  /*25f0*/  @P0 IMAD.WIDE R6, R13, 0x8, R8 ;  /* 0x000000080d060825 */ /* 0x000fcc00078e0208 */
[----:B------:R-:W3:Y:S01]  /*2600*/  @P0 LDG.E.64 R6, desc[UR8][R6.64] ;  /* 0x0000000806060981 */ /* 0x000ee2000c1e1b00 */
[----:B--2---:R-:W-:-:S08]  /*2610*/  DADD R18, R18, R4 ;  /* 0x0000000012127229 */ /* 0x004fd00000000004 */
[----:B---3--:R-:W-:-:S11]  /*2620*/  @P0 DADD R18, R18, R6 ;  /* 0x0000000012120229 */ /* 0x008fd60000000006 */
.L_x_260:
[----:B------:R-:W-:Y:S05]  /*2630*/  BSYNC.RECONVERGENT B1 ;  /* 0x0000000000017941 */ /* 0x000fea0003800200 */
.L_x_259:
[----:B------:R-:W-:-:S08]  /*2640*/  DADD R2, R2, R18 ;  /* 0x0000000002027229 */ /* 0x000fd00000000012 */
[----:B------:R-:W-:-:S11]  /*2650*/  DADD R18, R24, R2 ;  /* 0x0000000018127229 */ /* 0x000fd60000000002 */
.L_x_225:
[----:B------:R-:W-:Y:S05]  /*2660*/  BSYNC.RECONVERGENT B0 ;  /* 0x0000000000007941 */ /* 0x000fea0003800200 */
.L_x_224:
        /* <DEDUP_REMOVED lines=8> */
        .weak           $__internal_11_$__cuda_sm20_div_rn_f64_full
        .type           $__internal_11_$__cuda_sm20_div_rn_f64_full,@function
        .size           $__internal_11_$__cuda_sm20_div_rn_f64_full,($_Z22x_step_intC_ppm_on_gpuPdS_S_S_S_S_S_S_iiid$__internal_accurate_pow - $__internal_11_$__cuda_sm20_div_rn_f64_full)
$__internal_11_$__cuda_sm20_div_rn_f64_full:
        /* <DEDUP_REMOVED lines=66> */
.L_x_270:
        /* <DEDUP_REMOVED lines=11> */
[----:B------:R-:W-:Y:S02]  /*2bc0*/  @P0 LOP3.LUT R9, R23, 0x7ff00000, RZ, 0xfc, !PT ;  /* 0x7ff0000017090812 */ /* 0x000fe400078efcff */
[----:B------:R-:W-:Y:S01]  /*2bd0*/  @!P0 MOV R22, RZ ;  /* 0x000000ff00168202 */ /* 0x000fe20000000f00 */
[----:B------:R-:W-:Y:S02]  /*2be0*/  @P0 IMAD.MOV.U32 R22, RZ, RZ, RZ ;  /* 0x000000ffff160224 */ /* 0x000fe400078e00ff */
[----:B------:R-:W-:Y:S01]  /*2bf0*/  @P0 IMAD.MOV.U32 R23, RZ, RZ, R9 ;  /* 0x000000ffff170224 */ /* 0x000fe200078e0009 */
[----:B------:R-:W-:Y:S06]  /*2c00*/  BRA `(.L_x_271) ;  /* 0x0000000000147947 */ /* 0x000fec0003800000 */
.L_x_273:
[----:B------:R-:W-:Y:S01]  /*2c10*/  LOP3.LUT R23, R7, 0x80000, RZ, 0xfc, !PT ;  /* 0x0008000007177812 */ /* 0x000fe200078efcff */
[----:B------:R-:W-:Y:S01]  /*2c20*/  IMAD.MOV.U32 R22, RZ, RZ, R6 ;  /* 0x000000ffff167224 */ /* 0x000fe200078e0006 */
[----:B------:R-:W-:Y:S06]  /*2c30*/  BRA `(.L_x_271) ;  /* 0x0000000000087947 */ /* 0x000fec0003800000 */
.L_x_272:
[----:B------:R-:W-:Y:S01]  /*2c40*/  LOP3.LUT R23, R15, 0x80000, RZ, 0xfc, !PT ;  /* 0x000800000f177812 */ /* 0x000fe200078efcff */
[----:B------:R-:W-:-:S07]  /*2c50*/  IMAD.MOV.U32 R22, RZ, RZ, R14 ;  /* 0x000000ffff167224 */ /* 0x000fce00078e000e */
.L_x_271:
[----:B------:R-:W-:Y:S05]  /*2c60*/  BSYNC.RECONVERGENT B2 ;  /* 0x0000000000027941 */ /* 0x000fea0003800200 */
.L_x_269:
[----:B------:R-:W-:Y:S02]  /*2c70*/  IMAD.MOV.U32 R12, RZ, RZ, R20 ;  /* 0x000000ffff0c7224 */ /* 0x000fe400078e0014 */
[----:B------:R-:W-:Y:S02]  /*2c80*/  IMAD.MOV.U32 R13, RZ, RZ, 0x0 ;  /* 0x00000000ff0d7424 */ /* 0x000fe400078e00ff */
[----:B------:R-:W-:Y:S02]  /*2c90*/  IMAD.MOV.U32 R14, RZ, RZ, R22 ;  /* 0x000000ffff0e7224 */ /* 0x000fe400078e0016 */
[----:B------:R-:W-:Y:S01]  /*2ca0*/  IMAD.MOV.U32 R15, RZ, RZ, R23 ;  /* 0x000000ffff0f7224 */ /* 0x000fe200078e0017 */
[----:B------:R-:W-:Y:S06]  /*2cb0*/  RET.REL.NODEC R12 `(_Z22x_step_intC_ppm_on_gpuPdS_S_S_S_S_S_S_iiid) ;  /* 0xffffffd00cd07950 */ /* 0x000fec0003c3ffff */
        .type           $_Z22x_step_intC_ppm_on_gpuPdS_S_S_S_S_S_S_iiid$__internal_accurate_pow,@function
        .size           $_Z22x_step_intC_ppm_on_gpuPdS_S_S_S_S_S_S_iiid$__internal_accurate_pow,(.L_x_458 - $_Z22x_step_intC_ppm_on_gpuPdS_S_S_S_S_S_S_iiid$__internal_accurate_pow)
$_Z22x_step_intC_ppm_on_gpuPdS_S_S_S_S_S_S_iiid$__internal_accurate_pow:
[----:B------:R-:W-:Y:S01]  /*2cc0*/  ISETP.GT.U32.AND P0, PT, R9, 0xfffff, PT ;  /* 0x000fffff0900780c */ /* 0x000fe20003f04070 */
[--C-:B------:R-:W-:Y:S01]  /*2cd0*/  IMAD.MOV.U32 R29, RZ, RZ, R9.reuse ;  /* 0x000000ffff1d7224 */ /* 0x100fe200078e0009 */
[----:B------:R-:W-:Y:S01]  /*2ce0*/  UMOV UR4, 0x7d2cafe2 ;  /* 0x7d2cafe200047882 */ /* 0x000fe20000000000 */
[----:B------:R-:W-:Y:S01]  /*2cf0*/  UMOV UR5, 0x3eb0f5ff ;  /* 0x3eb0f5ff00057882 */ /* 0x000fe20000000000 */
[----:B------:R-:W-:Y:S01]  /*2d00*/  SHF.R.U32.HI R9, RZ, 0x14, R9 ;  /* 0x00000014ff097819 */ /* 0x000fe20000011609 */
[----:B------:R-:W-:Y:S01]  /*2d10*/  UMOV UR10, 0x3b39803f ;  /* 0x3b39803f000a7882 */ /* 0x000fe20000000000 */
[----:B------:R-:W-:-:S07]  /*2d20*/  UMOV UR11, 0x3c7abc9e ;  /* 0x3c7abc9e000b7882 */ /* 0x000fce0000000000 */
[----:B------:R-:W-:-:S10]  /*2d30*/  @!P0 DMUL R26, R28, 1.80143985094819840000e+16 ;  /* 0x435000001c1a8828 */ /* 0x000fd40000000000 */
[----:B------:R-:W-:Y:S01]  /*2d40*/  @!P0 IMAD.MOV.U32 R29, RZ, RZ, R27 ;  /* 0x000000ffff1d8224 */ /* 0x000fe200078e001b */
[----:B------:R-:W-:Y:S01]  /*2d50*/  @!P0 LEA.HI R9, R27, 0xffffffca, RZ, 0xc ;  /* 0xffffffca1b098811 */ /* 0x000fe200078f60ff */
[----:B------:R-:W-:-:S03]  /*2d60*/  @!P0 IMAD.MOV.U32 R28, RZ, RZ, R26 ;  /* 0x000000ffff1c8224 */ /* 0x000fc600078e001a */
[----:B------:R-:W-:Y:S01]  /*2d70*/  LOP3.LUT R29, R29, 0x800fffff, RZ, 0xc0, !PT ;  /* 0x800fffff1d1d7812 */ /* 0x000fe200078ec0ff */
[----:B------:R-:W-:Y:S02]  /*2d80*/  IMAD.MOV.U32 R36, RZ, RZ, R28 ;  /* 0x000000ffff247224 */ /* 0x000fe400078e001c */
[----:B------:R-:W-:Y:S01]  /*2d90*/  IMAD.MOV.U32 R28, RZ, RZ, RZ ;  /* 0x000000ffff1c7224 */ /* 0x000fe200078e00ff */
[----:B------:R-:W-:-:S04]  /*2da0*/  LOP3.LUT R29, R29, 0x3ff00000, RZ, 0xfc, !PT ;  /* 0x3ff000001d1d7812 */ /* 0x000fc800078efcff */
[----:B------:R-:W-:Y:S02]  /*2db0*/  ISETP.GE.U32.AND P1, PT, R29, 0x3ff6a09f, PT ;  /* 0x3ff6a09f1d00780c */ /* 0x000fe40003f26070 */
[----:B------:R-:W-:-:S11]  /*2dc0*/  MOV R37, R29 ;  /* 0x0000001d00257202 */ /* 0x000fd60000000f00 */
[----:B------:R-:W-:-:S04]  /*2dd0*/  @P1 VIADD R26, R37, 0xfff00000 ;  /* 0xfff00000251a1836 */ /* 0x000fc80000000000 */
[----:B------:R-:W-:-:S06]  /*2de0*/  @P1 IMAD.MOV.U32 R37, RZ, RZ, R26 ;  /* 0x000000ffff251224 */ /* 0x000fcc00078e001a */
[C---:B------:R-:W-:Y:S02]  /*2df0*/  DADD R32, R36.reuse, 1 ;  /* 0x3ff0000024207429 */ /* 0x040fe40000000000 */
[----:B------:R-:W-:-:S04]  /*2e00*/  DADD R36, R36, -1 ;  /* 0xbff0000024247429 */ /* 0x000fc80000000000 */
        /* <DEDUP_REMOVED lines=43> */
[----:B------:R-:W-:-:S06]  /*30c0*/  DMUL R40, R38, R32 ;  /* 0x0000002026287228 */ /* 0x000fcc0000000000 */
[C---:B------:R-:W-:Y:S02]  /*30d0*/  DFMA R42, R38.reuse, R42, R26 ;  /* 0x0000002a262a722b */ /* 0x040fe4000000001a */
        /* <DEDUP_REMOVED lines=15> */
[----:B------:R-:W-:Y:S01]  /*31d0*/  DADD R38, R26, R38 ;  /* 0x000000001a267229 */ /* 0x000fe20000000026 */
[C---:B------:R-:W-:Y:S02]  /*31e0*/  VIADD R26, R9.reuse, 0xfffffc01 ;  /* 0xfffffc01091a7836 */ /* 0x040fe40000000000 */
[----:B------:R-:W-:Y:S02]  /*31f0*/  @P1 VIADD R26, R9, 0xfffffc02 ;  /* 0xfffffc02091a1836 */ /* 0x000fe40000000000 */
[----:B------:R-:W-:-:S03]  /*3200*/  IMAD.MOV.U32 R27, RZ, RZ, 0x43300000 ;  /* 0x43300000ff1b7424 */ /* 0x000fc600078e00ff */
[----:B------:R-:W-:Y:S01]  /*3210*/  DADD R36, R36, R38 ;  /* 0x0000000024247229 */ /* 0x000fe20000000026 */
[----:B------:R-:W-:-:S06]  /*3220*/  LOP3.LUT R26, R26, 0x80000000, RZ, 0x3c, !PT ;  /* 0x800000001a1a7812 */ /* 0x000fcc00078e3cff */
[----:B------:R-:W-:Y:S01]  /*3230*/  DADD R34, R26, -UR4 ;  /* 0x800000041a227e29 */ /* 0x000fe20008000000 */
[----:B------:R-:W-:Y:S01]  /*3240*/  UMOV UR4, 0xfefa39ef ;  /* 0xfefa39ef00047882 */ /* 0x000fe20000000000 */
[----:B------:R-:W-:Y:S01]  /*3250*/  DADD R28, R28, R36 ;  /* 0x000000001c1c7229 */ /* 0x000fe20000000024 */
[----:B------:R-:W-:-:S07]  /*3260*/  UMOV UR5, 0x3fe62e42 ;  /* 0x3fe62e4200057882 */ /* 0x000fce0000000000 */
        /* <DEDUP_REMOVED lines=8> */
[C---:B------:R-:W-:Y:S02]  /*32f0*/  SHF.L.U32 R7, R29.reuse, 0x1, RZ ;  /* 0x000000011d077819 */ /* 0x040fe400000006ff */
[----:B------:R-:W-:Y:S02]  /*3300*/  LOP3.LUT R9, R29, 0xff0fffff, RZ, 0xc0, !PT ;  /* 0xff0fffff1d097812 */ /* 0x000fe400078ec0ff */
[----:B------:R-:W-:-:S03]  /*3310*/  ISETP.GT.U32.AND P0, PT, R7, -0x2000001, PT ;  /* 0xfdffffff0700780c */ /* 0x000fc60003f04070 */
[----:B------:R-:W-:Y:S01]  /*3320*/  DADD R32, R38, -R32 ;  /* 0x0000000026207229 */ /* 0x000fe20000000820 */
[----:B------:R-:W-:-:S07]  /*3330*/  SEL R29, R9, R29, P0 ;  /* 0x0000001d091d7207 */ /* 0x000fce0000000000 */
[----:B------:R-:W-:-:S08]  /*3340*/  DFMA R34, R34, UR10, R32 ;  /* 0x0000000a22227c2b */ /* 0x000fd00008000020 */
[----:B------:R-:W-:-:S08]  /*3350*/  DADD R36, R26, R34 ;  /* 0x000000001a247229 */ /* 0x000fd00000000022 */
[----:B------:R-:W-:Y:S02]  /*3360*/  DADD R26, R26, -R36 ;  /* 0x000000001a1a7229 */ /* 0x000fe40000000824 */
[----:B------:R-:W-:-:S06]  /*3370*/  DMUL R32, R36, R28 ;  /* 0x0000001c24207228 */ /* 0x000fcc0000000000 */
[----:B------:R-:W-:Y:S02]  /*3380*/  DADD R26, R34, R26 ;  /* 0x00000000221a7229 */ /* 0x000fe4000000001a */
[----:B------:R-:W-:Y:S01]  /*3390*/  DFMA R36, R36, R28, -R32 ;  /* 0x0000001c2424722b */ /* 0x000fe20000000820 */
[----:B------:R-:W-:Y:S02]  /*33a0*/  IMAD.MOV.U32 R34, RZ, RZ, 0x652b82fe ;  /* 0x652b82feff227424 */ /* 0x000fe400078e00ff */
[----:B------:R-:W-:-:S05]  /*33b0*/  IMAD.MOV.U32 R35, RZ, RZ, 0x3ff71547 ;  /* 0x3ff71547ff237424 */ /* 0x000fca00078e00ff */
[----:B------:R-:W-:-:S08]  /*33c0*/  DFMA R28, R26, R28, R36 ;  /* 0x0000001c1a1c722b */ /* 0x000fd00000000024 */
        /* <DEDUP_REMOVED lines=52> */
[----:B------:R-:W-:Y:S02]  /*3710*/  @!P0 IMAD R27, R7, 0x100000, R27 ;  /* 0x00100000071b8824 */ /* 0x000fe400078e021b */
[----:B------:R-:W-:Y:S01]  /*3720*/  @!P0 IMAD.MOV.U32 R34, RZ, RZ, RZ ;  /* 0x000000ffff228224 */ /* 0x000fe200078e00ff */
[----:B------:R-:W-:-:S06]  /*3730*/  @!P0 LEA R35, R9, 0x3ff00000, 0x14 ;  /* 0x3ff0000009238811 */ /* 0x000fcc00078ea0ff */
[----:B------:R-:W-:-:S11]  /*3740*/  @!P0 DMUL R32, R26, R34 ;  /* 0x000000221a208228 */ /* 0x000fd60000000000 */
.L_x_274:
[----:B------:R-:W-:Y:S01]  /*3750*/  DFMA R28, R28, R32, R32 ;  /* 0x000000201c1c722b */ /* 0x000fe20000000020 */
[----:B------:R-:W-:Y:S01]  /*3760*/  IMAD.MOV.U32 R31, RZ, RZ, 0x0 ;  /* 0x00000000ff1f7424 */ /* 0x000fe200078e00ff */
[----:B------:R-:W-:-:S08]  /*3770*/  DSETP.NEU.AND P0, PT, |R32|, +INF , PT ;  /* 0x7ff000002000742a */ /* 0x000fd00003f0d200 */
[----:B------:R-:W-:Y:S02]  /*3780*/  FSEL R26, R32, R28, !P0 ;  /* 0x0000001c201a7208 */ /* 0x000fe40004000000 */
[----:B------:R-:W-:Y:S01]  /*3790*/  FSEL R27, R33, R29, !P0 ;  /* 0x0000001d211b7208 */ /* 0x000fe20004000000 */
[----:B------:R-:W-:Y:S06]  /*37a0*/  RET.REL.NODEC R30 `(_Z22x_step_intC_ppm_on_gpuPdS_S_S_S_S_S_S_iiid) ;  /* 0xffffffc81e147950 */ /* 0x000fec0003c3ffff */
.L_x_275:
        /* <DEDUP_REMOVED lines=13> */
.L_x_458:


//--------------------- .text._Z22x_step_ppm_coef_on_gpuPdS_S_S_S_iii --------------------------
	.section	.text._Z22x_step_ppm_coef_on_gpuPdS_S_S_S_iii,"ax",@progbits
	.align	128
        .global         _Z22x_step_ppm_coef_on_gpuPdS_S_S_S_iii
        .type           _Z22x_step_ppm_coef_on_gpuPdS_S_S_S_iii,@function
        .size           _Z22x_step_ppm_coef_on_gpuPdS_S_S_S_iii,(.L_x_476 - _Z22x_step_ppm_coef_on_gpuPdS_S_S_S_iii)
        .other          _Z22x_step_ppm_coef_on_gpuPdS_S_S_S_iii,@"STO_CUDA_ENTRY STV_DEFAULT"
_Z22x_step_ppm_coef_on_gpuPdS_S_S_S_iii:
.text._Z22x_step_ppm_coef_on_gpuPdS_S_S_S_iii:
        /* <DEDUP_REMOVED lines=11> */
[----:B------:R-:W3:Y:S01]  /*00b0*/  LDC R27, c[0x0][0x3b0] ;  /* 0x0000ec00ff1b7b82 */ /* 0x000ee20000000800 */
[----:B------:R-:W4:Y:S01]  /*00c0*/  LDCU.64 UR10, c[0x0][0x358] ;  /* 0x00006b00ff0a77ac */ /* 0x000f220008000a00 */
[----:B------:R-:W0:Y:S06]  /*00d0*/  LDCU UR9, c[0x0][0x3a8] ;  /* 0x00007500ff0977ac */ /* 0x000e2c0008000800 */
[----:B------:R-:W3:Y:S01]  /*00e0*/  LDC.64 R4, c[0x0][0x3a0] ;  /* 0x0000e800ff047b82 */ /* 0x000ee20000000a00 */
[----:B-1----:R-:W-:-:S02]  /*00f0*/  UIADD3 UR7, UPT, UPT, UR4, -0x3, URZ ;  /* 0xfffffffd04077890 */ /* 0x002fc4000fffe0ff */
[----:B------:R-:W-:Y:S02]  /*0100*/  UIADD3 UR8, UPT, UPT, UR4, -0x2, URZ ;  /* 0xfffffffe04087890 */ /* 0x000fe4000fffe0ff */
[----:B------:R-:W-:Y:S01]  /*0110*/  UIADD3 UR4, UPT, UPT, UR4, -0x1, URZ ;  /* 0xffffffff04047890 */ /* 0x000fe2000fffe0ff */
[----:B0-----:R-:W-:Y:S02]  /*0120*/  IABS R26, R2 ;  /* 0x00000002001a7213 */ /* 0x001fe40000000000 */
[----:B------:R-:W0:Y:S01]  /*0130*/  LDC.64 R6, c[0x0][0x380] ;  /* 0x0000e000ff067b82 */ /* 0x000e220000000a00 */
[----:B--2---:R-:W-:Y:S01]  /*0140*/  UIMAD UR5, UR5, UR6, URZ ;  /* 0x00000006050572a4 */ /* 0x004fe2000f8e02ff */
[----:B------:R-:W1:Y:S06]  /*0150*/  I2F.RP R10, R26 ;  /* 0x0000001a000a7306 */ /* 0x000e6c0000209400 */
[----:B------:R-:W2:Y:S02]  /*0160*/  LDC.64 R8, c[0x0][0x388] ;  /* 0x0000e200ff087b82 */ /* 0x000ea40000000a00 */
[----:B-1----:R-:W1:Y:S02]  /*0170*/  MUFU.RCP R10, R10 ;  /* 0x0000000a000a7308 */ /* 0x002e640000001000 */
[----:B-1----:R-:W-:-:S06]  /*0180*/  IADD3 R2, PT, PT, R10, 0xffffffe, RZ ;  /* 0x0ffffffe0a027810 */ /* 0x002fcc0007ffe0ff */
[----:B------:R1:W5:Y:S02]  /*0190*/  F2I.FTZ.U32.TRUNC.NTZ R3, R2 ;  /* 0x0000000200037305 */ /* 0x000364000021f000 */
[----:B-1----:R-:W-:Y:S02]  /*01a0*/  HFMA2 R2, -RZ, RZ, 0, 0 ;  /* 0x00000000ff027431 */ /* 0x002fe400000001ff */
[----:B-----5:R-:W-:-:S04]  /*01b0*/  IMAD.MOV R11, RZ, RZ, -R3 ;  /* 0x000000ffff0b7224 */ /* 0x020fc800078e0a03 */
[----:B------:R-:W-:-:S04]  /*01c0*/  IMAD R11, R11, R26, RZ ;  /* 0x0000001a0b0b7224 */ /* 0x000fc800078e02ff */
[----:B------:R-:W-:-:S04]  /*01d0*/  IMAD.HI.U32 R3, R3, R11, R2 ;  /* 0x0000000b03037227 */ /* 0x000fc800078e0002 */
[----:B0-234-:R-:W-:-:S07]  /*01e0*/  IMAD.MOV.U32 R2, RZ, RZ, R0 ;  /* 0x000000ffff027224 */ /* 0x01dfce00078e0000 */
.L_x_280:
[----:B------:R-:W-:Y:S02]  /*01f0*/  IABS R10, R2 ;  /* 0x00000002000a7213 */ /* 0x000fe40000000000 */
[----:B------:R-:W-:-:S03]  /*0200*/  IABS R12, R27 ;  /* 0x0000001b000c7213 */ /* 0x000fc60000000000 */
[----:B------:R-:W-:-:S05]  /*0210*/  IMAD.HI.U32 R0, R3, R10, RZ ;  /* 0x0000000a03007227 */ /* 0x000fca00078e00ff */
[----:B------:R-:W-:-:S05]  /*0220*/  IADD3 R11, PT, PT, -R0, RZ, RZ ;  /* 0x000000ff000b7210 */ /* 0x000fca0007ffe1ff */
[----:B------:R-:W-:Y:S01]  /*0230*/  IMAD R11, R12, R11, R10 ;  /* 0x0000000b0c0b7224 */ /* 0x000fe200078e020a */
[----:B------:R-:W-:-:S04]  /*0240*/  LOP3.LUT R10, R2, R27, RZ, 0x3c, !PT ;  /* 0x0000001b020a7212 */ /* 0x000fc800078e3cff */
[----:B------:R-:W-:Y:S02]  /*0250*/  ISETP.GT.U32.AND P2, PT, R26, R11, PT ;  /* 0x0000000b1a00720c */ /* 0x000fe40003f44070 */
[----:B------:R-:W-:-:S11]  /*0260*/  ISETP.GE.AND P1, PT, R10, RZ, PT ;  /* 0x000000ff0a00720c */ /* 0x000fd60003f26270 */
[----:B------:R-:W-:Y:S01]  /*0270*/  @!P2 IMAD.IADD R11, R11, 0x1, -R12 ;  /* 0x000000010b0ba824 */ /* 0x000fe200078e0a0c */
[----:B------:R-:W-:Y:S02]  /*0280*/  @!P2 IADD3 R0, PT, PT, R0, 0x1, RZ ;  /* 0x000000010000a810 */ /* 0x000fe40007ffe0ff */
[----:B------:R-:W-:Y:S02]  /*0290*/  ISETP.NE.AND P2, PT, R27, RZ, PT ;  /* 0x000000ff1b00720c */ /* 0x000fe40003f45270 */
[----:B------:R-:W-:-:S13]  /*02a0*/  ISETP.GE.U32.AND P0, PT, R11, R26, PT ;  /* 0x0000001a0b00720c */ /* 0x000fda0003f06070 */
[----:B------:R-:W-:-:S05]  /*02b0*/  @P0 VIADD R0, R0, 0x1 ;  /* 0x0000000100000836 */ /* 0x000fca0000000000 */
[----:B------:R-:W-:Y:S02]  /*02c0*/  @!P1 IADD3 R0, PT, PT, -R0, RZ, RZ ;  /* 0x000000ff00009210 */ /* 0x000fe40007ffe1ff */
[----:B------:R-:W-:-:S05]  /*02d0*/  @!P2 LOP3.LUT R0, RZ, R27, RZ, 0x33, !PT ;  /* 0x0000001bff00a212 */ /* 0x000fca00078e33ff */
[----:B------:R-:W-:-:S04]  /*02e0*/  IMAD R28, R0, R27, RZ ;  /* 0x0000001b001c7224 */ /* 0x000fc800078e02ff */
[----:B0-----:R-:W-:-:S04]  /*02f0*/  IMAD.IADD R14, R2, 0x1, -R28 ;  /* 0x00000001020e7824 */ /* 0x001fc800078e0a1c */
[----:B------:R-:W-:-:S04]  /*0300*/  IMAD R21, R27, UR7, R14 ;  /* 0x000000071b157c24 */ /* 0x000fc8000f8e020e */
[----:B------:R-:W-:-:S05]  /*0310*/  IMAD.WIDE R20, R21, 0x8, R4 ;  /* 0x0000000815147825 */ /* 0x000fca00078e0204 */
[----:B------:R-:W2:Y:S01]  /*0320*/  LDG.E.64 R18, desc[UR10][R20.64] ;  /* 0x0000000a14127981 */ /* 0x000ea2000c1e1b00 */
[----:B------:R-:W-:-:S05]  /*0330*/  IMAD.WIDE R22, R27, 0x8, R20 ;  /* 0x000000081b167825 */ /* 0x000fca00078e0214 */
[----:B------:R0:W3:Y:S01]  /*0340*/  LDG.E.64 R12, desc[UR10][R22.64] ;  /* 0x0000000a160c7981 */ /* 0x0000e2000c1e1b00 */
[----:B------:R-:W-:-:S05]  /*0350*/  IMAD.WIDE R24, R27, 0x8, R22 ;  /* 0x000000081b187825 */ /* 0x000fca00078e0216 */
[----:B------:R1:W4:Y:S01]  /*0360*/  LDG.E.64 R10, desc[UR10][R24.64] ;  /* 0x0000000a180a7981 */ /* 0x000322000c1e1b00 */
[----:B------:R-:W-:Y:S02]  /*0370*/  ISETP.GE.AND P0, PT, R0, UR8, PT ;  /* 0x0000000800007c0c */ /* 0x000fe4000bf06270 */
[----:B------:R-:W-:-:S05]  /*0380*/  LEA R15, R27, R14, 0x1 ;  /* 0x0000000e1b0f7211 */ /* 0x000fca00078e08ff */
[----:B0-----:R-:W-:-:S04]  /*0390*/  IMAD.WIDE R22, R15, 0x8, R4 ;  /* 0x000000080f167825 */ /* 0x001fc800078e0204 */
[----:B-1----:R-:W-:Y:S02]  /*03a0*/  IMAD.IADD R25, R15, 0x1, -R27 ;  /* 0x000000010f197824 */ /* 0x002fe400078e0a1b */
[----:B------:R-:W4:Y:S01]  /*03b0*/  LDG.E.64 R22, desc[UR10][R22.64] ;  /* 0x0000000a16167981 */ /* 0x000f22000c1e1b00 */
[----:B------:R-:W-:Y:S01]  /*03c0*/  @P0 ISETP.NE.AND P1, PT, R0, UR8, PT ;  /* 0x0000000800000c0c */ /* 0x000fe2000bf25270 */
[----:B------:R-:W-:Y:S01]  /*03d0*/  IMAD.WIDE R24, R25, 0x8, R4 ;  /* 0x0000000819187825 */ /* 0x000fe200078e0204 */
[----:B------:R-:W-:-:S03]  /*03e0*/  @!P0 LEA R21, R27, R28, 0x1 ;  /* 0x0000001c1b158211 */ /* 0x000fc600078e08ff */
[----:B------:R-:W-:Y:S02]  /*03f0*/  IMAD.WIDE R14, R14, 0x8, R4 ;  /* 0x000000080e0e7825 */ /* 0x000fe400078e0204 */
[----:B------:R-:W4:Y:S02]  /*0400*/  LDG.E.64 R24, desc[UR10][R24.64] ;  /* 0x0000000a18187981 */ /* 0x000f24000c1e1b00 */
[----:B------:R-:W-:Y:S01]  /*0410*/  @!P0 IMAD.WIDE R20, R21, 0x8, R14 ;  /* 0x0000000815148825 */ /* 0x000fe200078e020e */
[----:B--2---:R-:W-:Y:S02]  /*0420*/  DMUL R16, R18, 15 ;  /* 0x402e000012107828 */ /* 0x004fe40000000000 */
[----:B---3--:R-:W-:-:S06]  /*0430*/  DFMA R18, R12, 3, -R18 ;  /* 0x400800000c12782b */ /* 0x008fcc0000000812 */
[----:B------:R-:W-:Y:S02]  /*0440*/  DFMA R12, R12, 56, -R16 ;  /* 0x404c00000c0c782b */ /* 0x000fe40000000810 */
[----:B----4-:R-:W-:-:S06]  /*0450*/  DFMA R18, R10, 9, R18 ;  /* 0x402200000a12782b */ /* 0x010fcc0000000012 */
[----:B------:R-:W-:Y:S01]  /*0460*/  DFMA R12, R10, -30, R12 ;  /* 0xc03e00000a0c782b */ /* 0x000fe2000000000c */
[----:B------:R-:W-:Y:S01]  /*0470*/  MOV R10, 0x745d1746 ;  /* 0x745d1746000a7802 */ /* 0x000fe20000000f00 */
[----:B------:R-:W-:-:S06]  /*0480*/  IMAD.MOV.U32 R11, RZ, RZ, 0x3fb745d1 ;  /* 0x3fb745d1ff0b7424 */ /* 0x000fcc00078e00ff */
[-C--:B------:R-:W-:Y:S02]  /*0490*/  DMUL R18, R18, R10.reuse ;  /* 0x0000000a12127228 */ /* 0x080fe40000000000 */
[----:B------:R-:W-:-:S10]  /*04a0*/  @P0 DMUL R12, R12, R10 ;  /* 0x0000000a0c0c0228 */ /* 0x000fd40000000000 */
[----:B------:R-:W-:Y:S02]  /*04b0*/  @P0 FSEL R12, R18, R12, !P1 ;  /* 0x0000000c120c0208 */ /* 0x000fe40004800000 */
[----:B------:R-:W-:-:S06]  /*04c0*/  @P0 FSEL R13, R19, R13, !P1 ;  /* 0x0000000d130d0208 */ /* 0x000fcc0004800000 */
[----:B------:R0:W5:Y:S04]  /*04d0*/  @!P0 LDG.E.64 R12, desc[UR10][R20.64] ;  /* 0x0000000a140c8981 */ /* 0x000168000c1e1b00 */
[----:B------:R-:W2:Y:S01]  /*04e0*/  LDG.E.64 R20, desc[UR10][R14.64] ;  /* 0x0000000a0e147981 */ /* 0x000ea2000c1e1b00 */
[----:B------:R-:W-:Y:S02]  /*04f0*/  DMUL R16, R22, 15 ;  /* 0x402e000016107828 */ /* 0x000fe40000000000 */
[----:B------:R-:W-:Y:S01]  /*0500*/  DFMA R22, R24, 3, -R22 ;  /* 0x400800001816782b */ /* 0x000fe20000000816 */
[----:B------:R-:W-:-:S05]  /*0510*/  ISETP.NE.AND P0, PT, R0, UR4, PT ;  /* 0x0000000400007c0c */ /* 0x000fca000bf05270 */
[----:B------:R-:W-:Y:S02]  /*0520*/  DFMA R16, R24, 56, -R16 ;  /* 0x404c00001810782b */ /* 0x000fe40000000810 */
[----:B--2---:R-:W-:-:S06]  /*0530*/  DFMA R22, R20, 9, R22 ;  /* 0x402200001416782b */ /* 0x004fcc0000000016 */
[----:B------:R-:W-:Y:S01]  /*0540*/  DFMA R16, R20, -30, R16 ;  /* 0xc03e00001410782b */ /* 0x000fe20000000010 */
[----:B0-----:R-:W-:-:S04]  /*0550*/  IMAD.WIDE R20, R28, 0x8, R14 ;  /* 0x000000081c147825 */ /* 0x001fc800078e020e */
[----:B------:R-:W-:Y:S02]  /*0560*/  @P0 IMAD.WIDE R24, R27, 0x8, R20 ;  /* 0x000000081b180825 */ /* 0x000fe400078e0214 */
[----:B------:R-:W5:Y:S04]  /*0570*/  LDG.E.64 R20, desc[UR10][R20.64] ;  /* 0x0000000a14147981 */ /* 0x000f68000c1e1b00 */
[----:B------:R0:W5:Y:S01]  /*0580*/  @P0 LDG.E.64 R18, desc[UR10][R24.64] ;  /* 0x0000000a18120981 */ /* 0x000162000c1e1b00 */
[----:B------:R-:W-:Y:S01]  /*0590*/  ISETP.NE.AND P0, PT, R0, RZ, PT ;  /* 0x000000ff0000720c */ /* 0x000fe20003f05270 */
[----:B------:R-:W-:Y:S01]  /*05a0*/  DMUL R22, R22, R10 ;  /* 0x0000000a16167228 */ /* 0x000fe20000000000 */
[----:B------:R-:W-:Y:S09]  /*05b0*/  BSSY.RECONVERGENT B0, `(.L_x_276) ;  /* 0x0000011000007945 */ /* 0x000ff20003800200 */
[----:B0-----:R-:W-:Y:S01]  /*05c0*/  IMAD.MOV.U32 R24, RZ, RZ, R22 ;  /* 0x000000ffff187224 */ /* 0x001fe200078e0016 */
[----:B------:R-:W-:Y:S01]  /*05d0*/  MOV R25, R23 ;  /* 0x0000001700197202 */ /* 0x000fe20000000f00 */
[----:B------:R-:W-:Y:S06]  /*05e0*/  @!P0 BRA `(.L_x_277) ;  /* 0x0000000000148947 */ /* 0x000fec0003800000 */
[----:B------:R-:W-:-:S04]  /*05f0*/  IMAD.IADD R28, R28, 0x1, -R27 ;  /* 0x000000011c1c7824 */ /* 0x000fc800078e0a1b */
[----:B------:R-:W-:-:S06]  /*0600*/  IMAD.WIDE R24, R28, 0x8, R14 ;  /* 0x000000081c187825 */ /* 0x000fcc00078e020e */
[----:B------:R-:W5:Y:S01]  /*0610*/  LDG.E.64 R24, desc[UR10][R24.64] ;  /* 0x0000000a18187981 */ /* 0x000f62000c1e1b00 */
[----:B------:R-:W-:-:S13]  /*0620*/  ISETP.GT.AND P0, PT, R0, 0x1, PT ;  /* 0x000000010000780c */ /* 0x000fda0003f04270 */
[----:B------:R-:W-:Y:S05]  /*0630*/  @P0 BRA `(.L_x_278) ;  /* 0x0000000000140947 */ /* 0x000fea0003800000 */
.L_x_277:
[----:B------:R-:W-:Y:S01]  /*0640*/  DMUL R16, R16, R10 ;  /* 0x0000000a10107228 */ /* 0x000fe20000000000 */
[----:B------:R-:W-:-:S09]  /*0650*/  ISETP.NE.AND P0, PT, R0, 0x1, PT ;  /* 0x000000010000780c */ /* 0x000fd20003f05270 */
[----:B------:R-:W-:Y:S02]  /*0660*/  FSEL R10, R22, R16, !P0 ;  /* 0x00000010160a7208 */ /* 0x000fe40004000000 */
[----:B------:R-:W-:Y:S01]  /*0670*/  FSEL R11, R23, R17, !P0 ;  /* 0x00000011170b7208 */ /* 0x000fe20004000000 */
[----:B------:R-:W-:Y:S06]  /*0680*/  BRA `(.L_x_279) ;  /* 0x00000000000c7947 */ /* 0x000fec0003800000 */
.L_x_278:
[----:B------:R-:W-:-:S05]  /*0690*/  IADD3 R11, PT, PT, R28, -R27, RZ ;  /* 0x8000001b1c0b7210 */ /* 0x000fca0007ffe0ff */
[----:B------:R-:W-:-:S06]  /*06a0*/  IMAD.WIDE R10, R11, 0x8, R14 ;  /* 0x000000080b0a7825 */ /* 0x000fcc00078e020e */
[----:B------:R-:W5:Y:S02]  /*06b0*/  LDG.E.64 R10, desc[UR10][R10.64] ;  /* 0x0000000a0a0a7981 */ /* 0x000f64000c1e1b00 */
.L_x_279:
[----:B------:R-:W-:Y:S05]  /*06c0*/  BSYNC.RECONVERGENT B0 ;  /* 0x0000000000007941 */ /* 0x000fea0003800200 */
.L_x_276:
[----:B-----5:R-:W-:Y:S01]  /*06d0*/  DADD R10, R10, R18 ;  /* 0x000000000a0a7229 */ /* 0x020fe20000000012 */
[----:B------:R-:W-:Y:S01]  /*06e0*/  UMOV UR12, 0x55555555 ;  /* 0x55555555000c7882 */ /* 0x000fe20000000000 */
[----:B------:R-:W-:Y:S01]  /*06f0*/  DADD R12, R24, R12 ;  /* 0x00000000180c7229 */ /* 0x000fe2000000000c */
[----:B------:R-:W-:Y:S01]  /*0700*/  UMOV UR13, 0x3fb55555 ;  /* 0x3fb55555000d7882 */ /* 0x000fe20000000000 */
[C---:B------:R-:W-:Y:S01]  /*0710*/  DADD R24, R20.reuse, R24 ;  /* 0x0000000014187229 */ /* 0x040fe20000000018 */
[----:B------:R-:W0:Y:S01]  /*0720*/  LDC.64 R16, c[0x0][0x398] ;  /* 0x0000e600ff107b82 */ /* 0x000e220000000a00 */
[----:B------:R-:W-:Y:S02]  /*0730*/  DADD R18, R20, R18 ;  /* 0x0000000014127229 */ /* 0x000fe40000000012 */
[----:B------:R-:W-:Y:S02]  /*0740*/  DMUL R10, R10, UR12 ;  /* 0x0000000c0a0a7c28 */ /* 0x000fe40008000000 */
[----:B------:R-:W-:Y:S01]  /*0750*/  DMUL R12, R12, UR12 ;  /* 0x0000000c0c0c7c28 */ /* 0x000fe20008000000 */
[----:B------:R-:W-:Y:S01]  /*0760*/  UMOV UR12, 0xaaaaaaab ;  /* 0xaaaaaaab000c7882 */ /* 0x000fe20000000000 */
[----:B------:R-:W-:-:S04]  /*0770*/  UMOV UR13, 0x3fe2aaaa ;  /* 0x3fe2aaaa000d7882 */ /* 0x000fc80000000000 */
[----:B------:R-:W-:Y:S02]  /*0780*/  DFMA R24, R24, UR12, -R10 ;  /* 0x0000000c18187c2b */ /* 0x000fe4000800080a */
[----:B------:R-:W-:Y:S01]  /*0790*/  DFMA R18, R18, UR12, -R12 ;  /* 0x0000000c12127c2b */ /* 0x000fe2000800080c */
[----:B------:R-:W-:-:S04]  /*07a0*/  IMAD.WIDE R10, R2, 0x8, R8 ;  /* 0x00000008020a7825 */ /* 0x000fc800078e0208 */
[----:B------:R-:W-:-:S05]  /*07b0*/  IMAD.WIDE R12, R2, 0x8, R6 ;  /* 0x00000008020c7825 */ /* 0x000fca00078e0206 */
[----:B------:R1:W-:Y:S04]  /*07c0*/  STG.E.64 desc[UR10][R12.64], R24 ;  /* 0x000000180c007986 */ /* 0x0003e8000c101b0a */
[----:B------:R2:W-:Y:S04]  /*07d0*/  STG.E.64 desc[UR10][R10.64], R18 ;  /* 0x000000120a007986 */ /* 0x0005e8000c101b0a */
[----:B------:R-:W3:Y:S01]  /*07e0*/  LDG.E.64 R14, desc[UR10][R12.64] ;  /* 0x0000000a0c0e7981 */ /* 0x000ee2000c1e1b00 */
[----:B0-----:R-:W-:-:S04]  /*07f0*/  IMAD.WIDE R16, R2, 0x8, R16 ;  /* 0x0000000802107825 */ /* 0x001fc800078e0210 */
[----:B------:R-:W-:Y:S01]  /*0800*/  IMAD.WIDE R20, R2, 0x8, R4 ;  /* 0x0000000802147825 */ /* 0x000fe200078e0204 */
[----:B-1----:R-:W2:Y:S01]  /*0810*/  LDC.64 R24, c[0x0][0x390] ;  /* 0x0000e400ff187b82 */ /* 0x002ea20000000a00 */
[----:B---3--:R-:W-:-:S07]  /*0820*/  DADD R14, R18, -R14 ;  /* 0x00000000120e7229 */ /* 0x008fce000000080e */
[----:B------:R0:W-:Y:S04]  /*0830*/  STG.E.64 desc[UR10][R16.64], R14 ;  /* 0x0000000e10007986 */ /* 0x0001e8000c101b0a */
[----:B------:R-:W3:Y:S04]  /*0840*/  LDG.E.64 R22, desc[UR10][R12.64] ;  /* 0x0000000a0c167981 */ /* 0x000ee8000c1e1b00 */
[----:B------:R-:W3:Y:S04]  /*0850*/  LDG.E.64 R28, desc[UR10][R10.64] ;  /* 0x0000000a0a1c7981 */ /* 0x000ee8000c1e1b00 */
[----:B------:R-:W4:Y:S01]  /*0860*/  LDG.E.64 R20, desc[UR10][R20.64] ;  /* 0x0000000a14147981 */ /* 0x000f22000c1e1b00 */
[C---:B--2---:R-:W-:Y:S01]  /*0870*/  IMAD.WIDE R18, R2.reuse, 0x8, R24 ;  /* 0x0000000802127825 */ /* 0x044fe200078e0218 */
        /* <DEDUP_REMOVED lines=8> */
.L_x_281:
        /* <DEDUP_REMOVED lines=16> */
.L_x_476:


//--------------------- .text._Z25intersection_point_hori_yPdS_ii --------------------------
	.section	.text._Z25intersection_point_hori_yPdS_ii,"ax",@progbits
	.align	128
        .global         _Z25intersection_point_hori_yPdS_ii
        .type           _Z25intersection_point_hori_yPdS_ii,@function
        .size           _Z25intersection_point_hori_yPdS_ii,(.L_x_477 - _Z25intersection_point_hori_yPdS_ii)
        .other          _Z25intersection_point_hori_yPdS_ii,@"STO_CUDA_ENTRY STV_DEFAULT"
_Z25intersection_point_hori_yPdS_ii:
.text._Z25intersection_point_hori_yPdS_ii:
        /* <DEDUP_REMOVED lines=8> */
[----:B------:R-:W0:Y:S01]  /*0080*/  LDC R15, c[0x0][0x390] ;  /* 0x0000e400ff0f7b82 */ /* 0x000e220000000800 */
[----:B------:R-:W1:Y:S01]  /*0090*/  LDCU UR4, c[0x0][0x370] ;  /* 0x00006e00ff0477ac */ /* 0x000e620008000800 */
[----:B------:R-:W2:Y:S06]  /*00a0*/  LDCU.64 UR6, c[0x0][0x358] ;  /* 0x00006b00ff0677ac */ /* 0x000eac0008000a00 */
[----:B------:R-:W3:Y:S08]  /*00b0*/  LDC.64 R4, c[0x0][0x380] ;  /* 0x0000e000ff047b82 */ /* 0x000ef00000000a00 */
[----:B------:R-:W4:Y:S01]  /*00c0*/  LDC.64 R2, c[0x0][0x388] ;  /* 0x0000e200ff027b82 */ /* 0x000f220000000a00 */
[----:B-1----:R-:W-:Y:S01]  /*00d0*/  IMAD R17, R17, UR4, RZ ;  /* 0x0000000411117c24 */ /* 0x002fe2000f8e02ff */
[----:B0-2---:R-:W-:-:S07]  /*00e0*/  IADD3 R15, PT, PT, R15, 0x1, RZ ;  /* 0x000000010f0f7810 */ /* 0x005fce0007ffe0ff */
.L_x_282:
[----:B---3--:R-:W-:-:S04]  /*00f0*/  IMAD.WIDE R6, R0, 0x8, R4 ;  /* 0x0000000800067825 */ /* 0x008fc800078e0204 */
[----:B------:R-:W-:Y:S02]  /*0100*/  IMAD.WIDE R8, R15, 0x8, R6 ;  /* 0x000000080f087825 */ /* 0x000fe400078e0206 */
[----:B------:R-:W2:Y:S04]  /*0110*/  LDG.E.64 R6, desc[UR6][R6.64] ;  /* 0x0000000606067981 */ /* 0x000ea8000c1e1b00 */
[----:B------:R-:W2:Y:S01]  /*0120*/  LDG.E.64 R8, desc[UR6][R8.64] ;  /* 0x0000000608087981 */ /* 0x000ea2000c1e1b00 */
[----:B0---4-:R-:W-:Y:S01]  /*0130*/  IMAD.WIDE R12, R0, 0x8, R2 ;  /* 0x00000008000c7825 */ /* 0x011fe200078e0202 */
[----:B------:R-:W-:-:S04]  /*0140*/  IADD3 R0, PT, PT, R17, R0, RZ ;  /* 0x0000000011007210 */ /* 0x000fc80007ffe0ff */
[----:B------:R-:W-:Y:S01]  /*0150*/  ISETP.GE.AND P0, PT, R0, UR5, PT ;  /* 0x0000000500007c0c */ /* 0x000fe2000bf06270 */
[----:B--2---:R-:W-:-:S08]  /*0160*/  DADD R10, R6, R8 ;  /* 0x00000000060a7229 */ /* 0x004fd00000000008 */
[----:B------:R-:W-:-:S07]  /*0170*/  DMUL R10, R10, 0.5 ;  /* 0x3fe000000a0a7828 */ /* 0x000fce0000000000 */
[----:B------:R0:W-:Y:S01]  /*0180*/  STG.E.64 desc[UR6][R12.64], R10 ;  /* 0x0000000a0c007986 */ /* 0x0001e2000c101b06 */
[----:B------:R-:W-:Y:S05]  /*0190*/  @!P0 BRA `(.L_x_282) ;  /* 0xfffffffc00d48947 */ /* 0x000fea000383ffff */
[----:B------:R-:W-:Y:S05]  /*01a0*/  EXIT ;  /* 0x000000000000794d */ /* 0x000fea0003800000 */
.L_x_283:
        /* <DEDUP_REMOVED lines=13> */
.L_x_477:


//--------------------- .text._Z25intersection_point_vert_xPdS_ii --------------------------
	.section	.text._Z25intersection_point_vert_xPdS_ii,"ax",@progbits
	.align	128
        .global         _Z25intersection_point_vert_xPdS_ii
        .type           _Z25intersection_point_vert_xPdS_ii,@function
        .size           _Z25intersection_point_vert_xPdS_ii,(.L_x_478 - _Z25intersection_point_vert_xPdS_ii)
        .other          _Z25intersection_point_vert_xPdS_ii,@"STO_CUDA_ENTRY STV_DEFAULT"
_Z25intersection_point_vert_xPdS_ii:
.text._Z25intersection_point_vert_xPdS_ii:
        /* <DEDUP_REMOVED lines=13> */
[----:B------:R-:W1:Y:S01]  /*00d0*/  LDC.64 R2, c[0x0][0x380] ;  /* 0x0000e000ff027b82 */ /* 0x000e620000000a00 */
[----:B0-----:R-:W-:-:S07]  /*00e0*/  IABS R0, R12 ;  /* 0x0000000c00007213 */ /* 0x001fce0000000000 */
[----:B------:R-:W0:Y:S01]  /*00f0*/  LDC.64 R4, c[0x0][0x388] ;  /* 0x0000e200ff047b82 */ /* 0x000e220000000a00 */
[----:B------:R-:W-:Y:S01]  /*0100*/  ISETP.NE.AND P0, PT, R12, RZ, PT ;  /* 0x000000ff0c00720c */ /* 0x000fe20003f05270 */
[----:B------:R-:W5:Y:S08]  /*0110*/  I2F.RP R7, R0 ;  /* 0x0000000000077306 */ /* 0x000f700000209400 */
[----:B-----5:R-:W5:Y:S02]  /*0120*/  MUFU.RCP R7, R7 ;  /* 0x0000000700077308 */ /* 0x020f640000001000 */
[----:B-----5:R-:W-:-:S06]  /*0130*/  VIADD R8, R7, 0xffffffe ;  /* 0x0ffffffe07087836 */ /* 0x020fcc0000000000 */
[----:B------:R5:W2:Y:S02]  /*0140*/  F2I.FTZ.U32.TRUNC.NTZ R9, R8 ;  /* 0x0000000800097305 */ /* 0x000aa4000021f000 */
[----:B-----5:R-:W-:Y:S02]  /*0150*/  HFMA2 R8, -RZ, RZ, 0, 0 ;  /* 0x00000000ff087431 */ /* 0x020fe400000001ff */
[----:B--2---:R-:W-:-:S04]  /*0160*/  IMAD.MOV R13, RZ, RZ, -R9 ;  /* 0x000000ffff0d7224 */ /* 0x004fc800078e0a09 */
[----:B------:R-:W-:-:S04]  /*0170*/  IMAD R7, R13, R0, RZ ;  /* 0x000000000d077224 */ /* 0x000fc800078e02ff */
[----:B------:R-:W-:Y:S01]  /*0180*/  IMAD.HI.U32 R7, R9, R7, R8 ;  /* 0x0000000709077227 */ /* 0x000fe200078e0008 */
[----:B------:R-:W-:-:S03]  /*0190*/  IADD3 R8, PT, PT, R12, 0x1, RZ ;  /* 0x000000010c087810 */ /* 0x000fc60007ffe0ff */
[----:B------:R-:W-:Y:S02]  /*01a0*/  IMAD.MOV.U32 R9, RZ, RZ, R10 ;  /* 0x000000ffff097224 */ /* 0x000fe400078e000a */
[----:B-1----:R-:W-:Y:S01]  /*01b0*/  IMAD R10, R11, UR4, RZ ;  /* 0x000000040b0a7c24 */ /* 0x002fe2000f8e02ff */
[----:B0--34-:R-:W-:-:S07]  /*01c0*/  LOP3.LUT R11, RZ, R12, RZ, 0x33, !PT ;  /* 0x0000000cff0b7212 */ /* 0x019fce00078e33ff */
.L_x_284:
[----:B0-----:R-:W-:Y:S02]  /*01d0*/  IABS R14, R9 ;  /* 0x00000009000e7213 */ /* 0x001fe40000000000 */
[----:B------:R-:W-:-:S03]  /*01e0*/  IABS R16, R6 ;  /* 0x0000000600107213 */ /* 0x000fc60000000000 */
[----:B------:R-:W-:-:S04]  /*01f0*/  IMAD.HI.U32 R12, R7, R14, RZ ;  /* 0x0000000e070c7227 */ /* 0x000fc800078e00ff */
[----:B------:R-:W-:-:S04]  /*0200*/  IMAD.MOV R13, RZ, RZ, -R12 ;  /* 0x000000ffff0d7224 */ /* 0x000fc800078e0a0c */
[----:B------:R-:W-:-:S05]  /*0210*/  IMAD R13, R16, R13, R14 ;  /* 0x0000000d100d7224 */ /* 0x000fca00078e020e */
[----:B------:R-:W-:-:S13]  /*0220*/  ISETP.GT.U32.AND P2, PT, R0, R13, PT ;  /* 0x0000000d0000720c */ /* 0x000fda0003f44070 */
[----:B------:R-:W-:Y:S01]  /*0230*/  @!P2 IADD3 R13, PT, PT, R13, -R16, RZ ;  /* 0x800000100d0da210 */ /* 0x000fe20007ffe0ff */
[----:B------:R-:W-:-:S03]  /*0240*/  @!P2 VIADD R12, R12, 0x1 ;  /* 0x000000010c0ca836 */ /* 0x000fc60000000000 */
[----:B------:R-:W-:Y:S02]  /*0250*/  ISETP.GE.U32.AND P1, PT, R13, R0, PT ;  /* 0x000000000d00720c */ /* 0x000fe40003f26070 */
[----:B------:R-:W-:-:S04]  /*0260*/  LOP3.LUT R13, R9, R6, RZ, 0x3c, !PT ;  /* 0x00000006090d7212 */ /* 0x000fc800078e3cff */
[----:B------:R-:W-:-:S07]  /*0270*/  ISETP.GE.AND P3, PT, R13, RZ, PT ;  /* 0x000000ff0d00720c */ /* 0x000fce0003f66270 */
[----:B------:R-:W-:-:S06]  /*0280*/  @P1 IADD3 R12, PT, PT, R12, 0x1, RZ ;  /* 0x000000010c0c1810 */ /* 0x000fcc0007ffe0ff */
[----:B------:R-:W-:-:S05]  /*0290*/  @!P3 IMAD.MOV R12, RZ, RZ, -R12 ;  /* 0x000000ffff0cb224 */ /* 0x000fca00078e0a0c */
[----:B------:R-:W-:-:S04]  /*02a0*/  SEL R13, R11, R12, !P0 ;  /* 0x0000000c0b0d7207 */ /* 0x000fc80004000000 */
[----:B------:R-:W-:-:S05]  /*02b0*/  IADD3 R12, PT, PT, -R13, RZ, RZ ;  /* 0x000000ff0d0c7210 */ /* 0x000fca0007ffe1ff */
[----:B------:R-:W-:-:S04]  /*02c0*/  IMAD R12, R6, R12, R9 ;  /* 0x0000000c060c7224 */ /* 0x000fc800078e0209 */
[----:B------:R-:W-:-:S04]  /*02d0*/  IMAD R13, R8, R13, R12 ;  /* 0x0000000d080d7224 */ /* 0x000fc800078e020c */
[----:B------:R-:W-:-:S05]  /*02e0*/  IMAD.WIDE R12, R13, 0x8, R2 ;  /* 0x000000080d0c7825 */ /* 0x000fca00078e0202 */
[----:B------:R-:W2:Y:S04]  /*02f0*/  LDG.E.64 R14, desc[UR6][R12.64] ;  /* 0x000000060c0e7981 */ /* 0x000ea8000c1e1b00 */
[----:B------:R-:W2:Y:S02]  /*0300*/  LDG.E.64 R16, desc[UR6][R12.64+0x8] ;  /* 0x000008060c107981 */ /* 0x000ea4000c1e1b00 */
[----:B--2---:R-:W-:Y:S01]  /*0310*/  DADD R14, R14, R16 ;  /* 0x000000000e0e7229 */ /* 0x004fe20000000010 */
[----:B------:R-:W-:-:S04]  /*0320*/  IMAD.WIDE R16, R9, 0x8, R4 ;  /* 0x0000000809107825 */ /* 0x000fc800078e0204 */
[----:B------:R-:W-:-:S03]  /*0330*/  IMAD.IADD R9, R10, 0x1, R9 ;  /* 0x000000010a097824 */ /* 0x000fc600078e0209 */
[----:B------:R-:W-:Y:S02]  /*0340*/  DMUL R14, R14, 0.5 ;  /* 0x3fe000000e0e7828 */ /* 0x000fe40000000000 */
[----:B------:R-:W-:-:S05]  /*0350*/  ISETP.GE.AND P1, PT, R9, UR5, PT ;  /* 0x0000000509007c0c */ /* 0x000fca000bf26270 */
[----:B------:R0:W-:Y:S08]  /*0360*/  STG.E.64 desc[UR6][R16.64], R14 ;  /* 0x0000000e10007986 */ /* 0x0001f0000c101b06 */
[----:B------:R-:W-:Y:S05]  /*0370*/  @!P1 BRA `(.L_x_284) ;  /* 0xfffffffc00949947 */ /* 0x000fea000383ffff */
[----:B------:R-:W-:Y:S05]  /*0380*/  EXIT ;  /* 0x000000000000794d */ /* 0x000fea0003800000 */
.L_x_285:
        /* <DEDUP_REMOVED lines=15> */
.L_x_478:


//--------------------- .text._Z26get_Lagrange_points_on_gpuPdS_S_S_S_iiid --------------------------
	.section	.text._Z26get_Lagrange_points_on_gpuPdS_S_S_S_iiid,"ax",@progbits
	.align	128
        .global         _Z26get_Lagrange_points_on_gpuPdS_S_S_S_iiid
        .type           _Z26get_Lagrange_points_on_gpuPdS_S_S_S_iiid,@function
        .size           _Z26get_Lagrange_points_on_gpuPdS_S_S_S_iiid,(.L_x_479 - _Z26get_Lagrange_points_on_gpuPdS_S_S_S_iiid)
        .other          _Z26get_Lagrange_points_on_gpuPdS_S_S_S_iiid,@"STO_CUDA_ENTRY STV_DEFAULT"
_Z26get_Lagrange_points_on_gpuPdS_S_S_S_iiid:
.text._Z26get_Lagrange_points_on_gpuPdS_S_S_S_iiid:
        /* <DEDUP_REMOVED lines=13> */
[----:B-1----:R-:W-:-:S07]  /*00d0*/  UIMAD UR4, UR4, UR5, URZ ;  /* 0x00000005040472a4 */ /* 0x002fce000f8e02ff */
[----:B------:R-:W1:Y:S01]  /*00e0*/  LDC.64 R6, c[0x0][0x388] ;  /* 0x0000e200ff067b82 */ /* 0x000e620000000a00 */
[C---:B0-----:R-:W-:Y:S02]  /*00f0*/  DMUL R12, R14.reuse, 0.25 ;  /* 0x3fd000000e0c7828 */ /* 0x041fe40000000000 */
[----:B------:R-:W-:-:S05]  /*0100*/  DMUL R14, R14, 0.5 ;  /* 0x3fe000000e0e7828 */ /* 0x000fca0000000000 */
[----:B------:R-:W0:Y:S08]  /*0110*/  LDC.64 R8, c[0x0][0x390] ;  /* 0x0000e400ff087b82 */ /* 0x000e300000000a00 */
[----:B--23--:R-:W0:Y:S02]  /*0120*/  LDC.64 R10, c[0x0][0x398] ;  /* 0x0000e600ff0a7b82 */ /* 0x00ce240000000a00 */
.L_x_286:
[----:B-1----:R-:W-:-:S05]  /*0130*/  IMAD.WIDE R18, R21, 0x8, R6 ;  /* 0x0000000815127825 */ /* 0x002fca00078e0206 */
[----:B--2---:R-:W2:Y:S01]  /*0140*/  LDG.E.64 R24, desc[UR6][R18.64] ;  /* 0x0000000612187981 */ /* 0x004ea2000c1e1b00 */
[----:B----4-:R-:W-:-:S05]  /*0150*/  IMAD.WIDE R16, R21, 0x8, R4 ;  /* 0x0000000815107825 */ /* 0x010fca00078e0204 */
[----:B------:R-:W3:Y:S01]  /*0160*/  LDG.E.64 R22, desc[UR6][R16.64] ;  /* 0x0000000610167981 */ /* 0x000ee2000c1e1b00 */
[----:B--2---:R-:W-:-:S08]  /*0170*/  DMUL R26, R24, -4 ;  /* 0xc0100000181a7828 */ /* 0x004fd00000000000 */
[----:B------:R-:W-:Y:S01]  /*0180*/  DFMA R26, R24, -4, R26 ;  /* 0xc0100000181a782b */ /* 0x000fe2000000001a */
[----:B0-----:R-:W-:-:S07]  /*0190*/  IMAD.WIDE R24, R21, 0x8, R8 ;  /* 0x0000000815187825 */ /* 0x001fce00078e0208 */
[----:B---3--:R-:W-:-:S07]  /*01a0*/  DFMA R22, -R12, R26, R22 ;  /* 0x0000001a0c16722b */ /* 0x008fce0000000116 */
[----:B------:R0:W-:Y:S04]  /*01b0*/  STG.E.64 desc[UR6][R24.64], R22 ;  /* 0x0000001618007986 */ /* 0x0001e8000c101b06 */
[----:B------:R-:W0:Y:S04]  /*01c0*/  LDG.E.64 R28, desc[UR6][R16.64] ;  /* 0x00000006101c7981 */ /* 0x000e28000c1e1b00 */
[----:B------:R-:W2:Y:S01]  /*01d0*/  LDG.E.64 R26, desc[UR6][R18.64] ;  /* 0x00000006121a7981 */ /* 0x000ea2000c1e1b00 */
[----:B0-----:R-:W-:-:S08]  /*01e0*/  DMUL R22, R28, 4 ;  /* 0x401000001c167828 */ /* 0x001fd00000000000 */
[----:B------:R-:W-:-:S08]  /*01f0*/  DFMA R28, R28, 4, R22 ;  /* 0x401000001c1c782b */ /* 0x000fd00000000016 */
[----:B--2---:R-:W-:Y:S01]  /*0200*/  DFMA R26, -R14, R28, R26 ;  /* 0x0000001c0e1a722b */ /* 0x004fe2000000011a */
[----:B------:R-:W-:-:S06]  /*0210*/  IMAD.WIDE R28, R21, 0x8, R10 ;  /* 0x00000008151c7825 */ /* 0x000fcc00078e020a */
[----:B------:R2:W-:Y:S04]  /*0220*/  STG.E.64 desc[UR6][R28.64], R26 ;  /* 0x0000001a1c007986 */ /* 0x0005e8000c101b06 */
[----:B------:R-:W3:Y:S04]  /*0230*/  LDG.E.64 R18, desc[UR6][R18.64] ;  /* 0x0000000612127981 */ /* 0x000ee8000c1e1b00 */
[----:B------:R-:W4:Y:S01]  /*0240*/  LDG.E.64 R16, desc[UR6][R16.64] ;  /* 0x0000000610107981 */ /* 0x000f22000c1e1b00 */
[C---:B------:R-:W-:Y:S01]  /*0250*/  IMAD.WIDE R24, R21.reuse, 0x8, R2 ;  /* 0x0000000815187825 */ /* 0x040fe200078e0202 */
[----:B------:R-:W-:-:S04]  /*0260*/  IADD3 R21, PT, PT, R21, UR4, RZ ;  /* 0x0000000415157c10 */ /* 0x000fc8000fffe0ff */
[----:B------:R-:W-:Y:S01]  /*0270*/  ISETP.GE.AND P0, PT, R21, UR8, PT ;  /* 0x0000000815007c0c */ /* 0x000fe2000bf06270 */
[----:B---3--:R-:W-:-:S08]  /*0280*/  DMUL R22, R18, -4 ;  /* 0xc010000012167828 */ /* 0x008fd00000000000 */
[----:B------:R-:W-:-:S08]  /*0290*/  DFMA R22, R18, -4, R22 ;  /* 0xc01000001216782b */ /* 0x000fd00000000016 */
[----:B----4-:R-:W-:-:S07]  /*02a0*/  DFMA R22, -R12, R22, R16 ;  /* 0x000000160c16722b */ /* 0x010fce0000000110 */
[----:B------:R2:W-:Y:S01]  /*02b0*/  STG.E.64 desc[UR6][R24.64], R22 ;  /* 0x0000001618007986 */ /* 0x0005e2000c101b06 */
[----:B------:R-:W-:Y:S05]  /*02c0*/  @!P0 BRA `(.L_x_286) ;  /* 0xfffffffc00988947 */ /* 0x000fea000383ffff */
[----:B------:R-:W-:Y:S05]  /*02d0*/  EXIT ;  /* 0x000000000000794d */ /* 0x000fea0003800000 */
.L_x_287:
        /* <DEDUP_REMOVED lines=10> */
.L_x_479:


//--------------------- .text._Z28get_Euler_half_points_on_gpuPdS_iiidd --------------------------
	.section	.text._Z28get_Euler_half_points_on_gpuPdS_iiidd,"ax",@progbits
	.align	128
        .global         _Z28get_Euler_half_points_on_gpuPdS_iiidd
        .type           _Z28get_Euler_half_points_on_gpuPdS_iiidd,@function
        .size           _Z28get_Euler_half_points_on_gpuPdS_iiidd,(.L_x_480 - _Z28get_Euler_half_points_on_gpuPdS_iiidd)
        .other          _Z28get_Euler_half_points_on_gpuPdS_iiidd,@"STO_CUDA_ENTRY STV_DEFAULT"
_Z28get_Euler_half_points_on_gpuPdS_iiidd:
.text._Z28get_Euler_half_points_on_gpuPdS_iiidd:
        /* <DEDUP_REMOVED lines=12> */
[----:B------:R-:W4:Y:S07]  /*00c0*/  LDCU UR8, c[0x0][0x398] ;  /* 0x00007300ff0877ac */ /* 0x000f2e0008000800 */
[----:B------:R-:W5:Y:S01]  /*00d0*/  LDC.64 R4, c[0x0][0x3a8] ;  /* 0x0000ea00ff047b82 */ /* 0x000f620000000a00 */
[----:B-1----:R-:W-:Y:S01]  /*00e0*/  UIMAD UR4, UR4, UR5, URZ ;  /* 0x00000005040472a4 */ /* 0x002fe2000f8e02ff */
[----:B0-----:R-:W-:-:S06]  /*00f0*/  VIADD R0, R0, 0x1 ;  /* 0x0000000100007836 */ /* 0x001fcc0000000000 */
[----:B------:R-:W0:Y:S01]  /*0100*/  LDC.64 R6, c[0x0][0x380] ;  /* 0x0000e000ff067b82 */ /* 0x000e220000000a00 */
[----:B------:R-:W-:Y:S02]  /*0110*/  IABS R10, R0 ;  /* 0x00000000000a7213 */ /* 0x000fe40000000000 */
[----:B------:R-:W-:Y:S02]  /*0120*/  ISETP.NE.AND P0, PT, R0, RZ, PT ;  /* 0x000000ff0000720c */ /* 0x000fe40003f05270 */
[----:B------:R-:W1:Y:S03]  /*0130*/  I2F.RP R11, R10 ;  /* 0x0000000a000b7306 */ /* 0x000e660000209400 */
[----:B------:R-:W0:Y:S05]  /*0140*/  LDC.64 R8, c[0x0][0x388] ;  /* 0x0000e200ff087b82 */ /* 0x000e2a0000000a00 */
[----:B-1----:R-:W1:Y:S02]  /*0150*/  MUFU.RCP R11, R11 ;  /* 0x0000000b000b7308 */ /* 0x002e640000001000 */
[----:B-1----:R-:W-:-:S06]  /*0160*/  VIADD R12, R11, 0xffffffe ;  /* 0x0ffffffe0b0c7836 */ /* 0x002fcc0000000000 */
[----:B------:R1:W2:Y:S02]  /*0170*/  F2I.FTZ.U32.TRUNC.NTZ R13, R12 ;  /* 0x0000000c000d7305 */ /* 0x0002a4000021f000 */
[----:B-1----:R-:W-:Y:S01]  /*0180*/  IMAD.MOV.U32 R12, RZ, RZ, RZ ;  /* 0x000000ffff0c7224 */ /* 0x002fe200078e00ff */
[----:B--2---:R-:W-:-:S05]  /*0190*/  IADD3 R11, PT, PT, RZ, -R13, RZ ;  /* 0x8000000dff0b7210 */ /* 0x004fca0007ffe0ff */
[----:B------:R-:W-:-:S04]  /*01a0*/  IMAD R11, R11, R10, RZ ;  /* 0x0000000a0b0b7224 */ /* 0x000fc800078e02ff */
[----:B------:R-:W-:Y:S01]  /*01b0*/  IMAD.HI.U32 R11, R13, R11, R12 ;  /* 0x0000000b0d0b7227 */ /* 0x000fe200078e000c */
[----:B------:R-:W-:-:S03]  /*01c0*/  LOP3.LUT R12, RZ, R0, RZ, 0x33, !PT ;  /* 0x00000000ff0c7212 */ /* 0x000fc600078e33ff */
[----:B0--345:R-:W-:-:S07]  /*01d0*/  IMAD.MOV.U32 R13, RZ, RZ, R14 ;  /* 0x000000ffff0d7224 */ /* 0x039fce00078e000e */
.L_x_288:
[----:B0-----:R-:W-:Y:S01]  /*01e0*/  IABS R14, R0 ;  /* 0x00000000000e7213 */ /* 0x001fe20000000000 */
[----:B------:R-:W-:Y:S01]  /*01f0*/  IMAD.WIDE R20, R13, 0x8, R8 ;  /* 0x000000080d147825 */ /* 0x000fe200078e0208 */
[----:B------:R-:W-:Y:S02]  /*0200*/  IABS R15, R13 ;  /* 0x0000000d000f7213 */ /* 0x000fe40000000000 */
[----:B------:R-:W-:-:S03]  /*0210*/  IADD3 R16, PT, PT, RZ, -R14, RZ ;  /* 0x8000000eff107210 */ /* 0x000fc60007ffe0ff */
[----:B------:R-:W-:-:S04]  /*0220*/  IMAD.HI.U32 R14, R11, R15, RZ ;  /* 0x0000000f0b0e7227 */ /* 0x000fc800078e00ff */
[----:B------:R-:W-:Y:S01]  /*0230*/  IMAD R15, R14, R16, R15 ;  /* 0x000000100e0f7224 */ /* 0x000fe200078e020f */
[----:B------:R-:W-:-:S04]  /*0240*/  IABS R16, R0 ;  /* 0x0000000000107213 */ /* 0x000fc80000000000 */
[----:B------:R-:W-:-:S13]  /*0250*/  ISETP.GT.U32.AND P2, PT, R10, R15, PT ;  /* 0x0000000f0a00720c */ /* 0x000fda0003f44070 */
[----:B------:R-:W-:Y:S01]  /*0260*/  @!P2 IMAD.IADD R15, R15, 0x1, -R16 ;  /* 0x000000010f0fa824 */ /* 0x000fe200078e0a10 */
[----:B------:R-:W-:-:S04]  /*0270*/  @!P2 IADD3 R14, PT, PT, R14, 0x1, RZ ;  /* 0x000000010e0ea810 */ /* 0x000fc80007ffe0ff */
[----:B------:R-:W-:Y:S02]  /*0280*/  ISETP.GE.U32.AND P1, PT, R15, R10, PT ;  /* 0x0000000a0f00720c */ /* 0x000fe40003f26070 */
[----:B------:R-:W-:-:S04]  /*0290*/  LOP3.LUT R15, R13, R0, RZ, 0x3c, !PT ;  /* 0x000000000d0f7212 */ /* 0x000fc800078e3cff */
[----:B------:R-:W-:-:S07]  /*02a0*/  ISETP.GE.AND P3, PT, R15, RZ, PT ;  /* 0x000000ff0f00720c */ /* 0x000fce0003f66270 */
[----:B------:R-:W-:-:S06]  /*02b0*/  @P1 VIADD R14, R14, 0x1 ;  /* 0x000000010e0e1836 */ /* 0x000fcc0000000000 */
[----:B------:R-:W-:-:S04]  /*02c0*/  @!P3 IADD3 R14, PT, PT, -R14, RZ, RZ ;  /* 0x000000ff0e0eb210 */ /* 0x000fc80007ffe1ff */
[----:B------:R-:W-:-:S04]  /*02d0*/  SEL R22, R12, R14, !P0 ;  /* 0x0000000e0c167207 */ /* 0x000fc80004000000 */
[----:B------:R-:W0:Y:S01]  /*02e0*/  I2F.F64 R14, R22 ;  /* 0x00000016000e7312 */ /* 0x000e220000201c00 */
[----:B------:R-:W-:-:S04]  /*02f0*/  IMAD.MOV R23, RZ, RZ, -R22 ;  /* 0x000000ffff177224 */ /* 0x000fc800078e0a16 */
[----:B------:R-:W-:-:S04]  /*0300*/  IMAD R23, R0, R23, R13 ;  /* 0x0000001700177224 */ /* 0x000fc800078e020d */
[----:B------:R-:W1:Y:S01]  /*0310*/  I2F.F64 R16, R23 ;  /* 0x0000001700107312 */ /* 0x000e620000201c00 */
[----:B0-----:R-:W-:Y:S02]  /*0320*/  DFMA R14, R14, R2, -1 ;  /* 0xbff000000e0e742b */ /* 0x001fe40000000002 */
[----:B-1----:R-:W-:Y:S01]  /*0330*/  DFMA R18, R16, R4, -1 ;  /* 0xbff000001012742b */ /* 0x002fe20000000004 */
[C---:B------:R-:W-:Y:S01]  /*0340*/  IMAD.WIDE R16, R13.reuse, 0x8, R6 ;  /* 0x000000080d107825 */ /* 0x040fe200078e0206 */
[----:B------:R-:W-:-:S04]  /*0350*/  IADD3 R13, PT, PT, R13, UR4, RZ ;  /* 0x000000040d0d7c10 */ /* 0x000fc8000fffe0ff */
[----:B------:R0:W-:Y:S01]  /*0360*/  STG.E.64 desc[UR6][R16.64], R14 ;  /* 0x0000000e10007986 */ /* 0x0001e2000c101b06 */
[----:B------:R-:W-:-:S03]  /*0370*/  ISETP.GE.AND P1, PT, R13, UR8, PT ;  /* 0x000000080d007c0c */ /* 0x000fc6000bf26270 */
[----:B------:R0:W-:Y:S10]  /*0380*/  STG.E.64 desc[UR6][R20.64], R18 ;  /* 0x0000001214007986 */ /* 0x0001f4000c101b06 */
[----:B------:R-:W-:Y:S05]  /*0390*/  @!P1 BRA `(.L_x_288) ;  /* 0xfffffffc00909947 */ /* 0x000fea000383ffff */
[----:B------:R-:W-:Y:S05]  /*03a0*/  EXIT ;  /* 0x000000000000794d */ /* 0x000fea0003800000 */
.L_x_289:
        /* <DEDUP_REMOVED lines=13> */
.L_x_480:


//--------------------- .text._Z35get_Euler_cell_center_points_on_gpuPdS_iiidd --------------------------
	.section	.text._Z35get_Euler_cell_center_points_on_gpuPdS_iiidd,"ax",@progbits
	.align	128
        .global         _Z35get_Euler_cell_center_points_on_gpuPdS_iiidd
        .type           _Z35get_Euler_cell_center_points_on_gpuPdS_iiidd,@function
        .size           _Z35get_Euler_cell_center_points_on_gpuPdS_iiidd,(.L_x_481 - _Z35get_Euler_cell_center_points_on_gpuPdS_iiidd)
        .other          _Z35get_Euler_cell_center_points_on_gpuPdS_iiidd,@"STO_CUDA_ENTRY STV_DEFAULT"
_Z35get_Euler_cell_center_points_on_gpuPdS_iiidd:
.text._Z35get_Euler_cell_center_points_on_gpuPdS_iiidd:
        /* <DEDUP_REMOVED lines=13> */
[----:B------:R-:W5:Y:S01]  /*00d0*/  LDC.64 R2, c[0x0][0x3a0] ;  /* 0x0000e800ff027b82 */ /* 0x000f620000000a00 */
[----:B-1----:R-:W-:Y:S01]  /*00e0*/  UIMAD UR4, UR4, UR5, URZ ;  /* 0x00000005040472a4 */ /* 0x002fe2000f8e02ff */
[----:B0-----:R-:W-:-:S06]  /*00f0*/  IABS R0, R15 ;  /* 0x0000000f00007213 */ /* 0x001fcc0000000000 */
[----:B------:R-:W0:Y:S01]  /*0100*/  LDC.64 R4, c[0x0][0x3a8] ;  /* 0x0000ea00ff047b82 */ /* 0x000e220000000a00 */
[----:B------:R-:W-:Y:S01]  /*0110*/  ISETP.NE.AND P0, PT, R15, RZ, PT ;  /* 0x000000ff0f00720c */ /* 0x000fe20003f05270 */
[----:B------:R-:W1:Y:S06]  /*0120*/  I2F.RP R11, R0 ;  /* 0x00000000000b7306 */ /* 0x000e6c0000209400 */
[----:B------:R-:W0:Y:S08]  /*0130*/  LDC.64 R6, c[0x0][0x380] ;  /* 0x0000e000ff067b82 */ /* 0x000e300000000a00 */
[----:B------:R-:W0:Y:S01]  /*0140*/  LDC.64 R8, c[0x0][0x388] ;  /* 0x0000e200ff087b82 */ /* 0x000e220000000a00 */
[----:B-1----:R-:W1:Y:S02]  /*0150*/  MUFU.RCP R11, R11 ;  /* 0x0000000b000b7308 */ /* 0x002e640000001000 */
[----:B-1----:R-:W-:-:S06]  /*0160*/  VIADD R12, R11, 0xffffffe ;  /* 0x0ffffffe0b0c7836 */ /* 0x002fcc0000000000 */
[----:B------:R1:W2:Y:S02]  /*0170*/  F2I.FTZ.U32.TRUNC.NTZ R13, R12 ;  /* 0x0000000c000d7305 */ /* 0x0002a4000021f000 */
[----:B-1----:R-:W-:Y:S02]  /*0180*/  HFMA2 R12, -RZ, RZ, 0, 0 ;  /* 0x00000000ff0c7431 */ /* 0x002fe400000001ff */
[----:B--2---:R-:W-:-:S04]  /*0190*/  IMAD.MOV R11, RZ, RZ, -R13 ;  /* 0x000000ffff0b7224 */ /* 0x004fc800078e0a0d */
[----:B------:R-:W-:-:S04]  /*01a0*/  IMAD R11, R11, R0, RZ ;  /* 0x000000000b0b7224 */ /* 0x000fc800078e02ff */
[----:B------:R-:W-:Y:S01]  /*01b0*/  IMAD.HI.U32 R11, R13, R11, R12 ;  /* 0x0000000b0d0b7227 */ /* 0x000fe200078e000c */
[----:B------:R-:W-:-:S03]  /*01c0*/  LOP3.LUT R12, RZ, R15, RZ, 0x33, !PT ;  /* 0x0000000fff0c7212 */ /* 0x000fc600078e33ff */
[----:B0--345:R-:W-:-:S07]  /*01d0*/  IMAD.MOV.U32 R13, RZ, RZ, R14 ;  /* 0x000000ffff0d7224 */ /* 0x039fce00078e000e */
.L_x_290:
[----:B0-----:R-:W-:Y:S01]  /*01e0*/  IABS R16, R13 ;  /* 0x0000000d00107213 */ /* 0x001fe20000000000 */
[----:B------:R-:W-:Y:S01]  /*01f0*/  IMAD.WIDE R20, R13, 0x8, R8 ;  /* 0x000000080d147825 */ /* 0x000fe200078e0208 */
[----:B------:R-:W-:-:S03]  /*0200*/  IABS R18, R10 ;  /* 0x0000000a00127213 */ /* 0x000fc60000000000 */
[----:B------:R-:W-:-:S05]  /*0210*/  IMAD.HI.U32 R14, R11, R16, RZ ;  /* 0x000000100b0e7227 */ /* 0x000fca00078e00ff */
[----:B------:R-:W-:-:S05]  /*0220*/  IADD3 R15, PT, PT, -R14, RZ, RZ ;  /* 0x000000ff0e0f7210 */ /* 0x000fca0007ffe1ff */
[----:B------:R-:W-:-:S05]  /*0230*/  IMAD R15, R18, R15, R16 ;  /* 0x0000000f120f7224 */ /* 0x000fca00078e0210 */
        /* <DEDUP_REMOVED lines=13> */
[----:B0-----:R-:W-:-:S08]  /*0310*/  DADD R14, R14, 0.5 ;  /* 0x3fe000000e0e7429 */ /* 0x001fd00000000000 */
[----:B------:R-:W-:Y:S02]  /*0320*/  DFMA R14, R14, R2, -1 ;  /* 0xbff000000e0e742b */ /* 0x000fe40000000002 */
[----:B-1----:R-:W-:-:S08]  /*0330*/  DADD R16, R16, 0.5 ;  /* 0x3fe0000010107429 */ /* 0x002fd00000000000 */
[----:B------:R-:W-:Y:S01]  /*0340*/  DFMA R18, R16, R4, -1 ;  /* 0xbff000001012742b */ /* 0x000fe20000000004 */
[C---:B------:R-:W-:Y:S01]  /*0350*/  IMAD.WIDE R16, R13.reuse, 0x8, R6 ;  /* 0x000000080d107825 */ /* 0x040fe200078e0206 */
[----:B------:R-:W-:-:S04]  /*0360*/  IADD3 R13, PT, PT, R13, UR4, RZ ;  /* 0x000000040d0d7c10 */ /* 0x000fc8000fffe0ff */
[----:B------:R0:W-:Y:S01]  /*0370*/  STG.E.64 desc[UR6][R16.64], R14 ;  /* 0x0000000e10007986 */ /* 0x0001e2000c101b06 */
[----:B------:R-:W-:-:S03]  /*0380*/  ISETP.GE.AND P1, PT, R13, UR8, PT ;  /* 0x000000080d007c0c */ /* 0x000fc6000bf26270 */
[----:B------:R0:W-:Y:S10]  /*0390*/  STG.E.64 desc[UR6][R20.64], R18 ;  /* 0x0000001214007986 */ /* 0x0001f4000c101b06 */
[----:B------:R-:W-:Y:S05]  /*03a0*/  @!P1 BRA `(.L_x_290) ;  /* 0xfffffffc008c9947 */ /* 0x000fea000383ffff */
[----:B------:R-:W-:Y:S05]  /*03b0*/  EXIT ;  /* 0x000000000000794d */ /* 0x000fea0003800000 */
.L_x_291:
        /* <DEDUP_REMOVED lines=12> */
.L_x_481:


//--------------------- .text._Z22get_source_term_on_gpuPdS_S_ddddi --------------------------
	.section	.text._Z22get_source_term_on_gpuPdS_S_ddddi,"ax",@progbits
	.align	128
        .global         _Z22get_source_term_on_gpuPdS_S_ddddi
        .type           _Z22get_source_term_on_gpuPdS_S_ddddi,@function
        .size           _Z22get_source_term_on_gpuPdS_S_ddddi,(.L_x_482 - _Z22get_source_term_on_gpuPdS_S_ddddi)
        .other          _Z22get_source_term_on_gpuPdS_S_ddddi,@"STO_CUDA_ENTRY STV_DEFAULT"
_Z22get_source_term_on_gpuPdS_S_ddddi:
.text._Z22get_source_term_on_gpuPdS_S_ddddi:
        /* <DEDUP_REMOVED lines=10> */
[----:B------:R-:W2:Y:S01]  /*00a0*/  LDCU.64 UR6, c[0x0][0x358] ;  /* 0x00006b00ff0677ac */ /* 0x000ea20008000a00 */
[----:B-1----:R-:W-:-:S12]  /*00b0*/  UIMAD UR4, UR4, UR5, URZ ;  /* 0x00000005040472a4 */ /* 0x002fd8000f8e02ff */
.L_x_292:
[C---:B0-----:R-:W-:Y:S01]  /*00c0*/  IMAD.WIDE R2, R0.reuse, 0x8, R4 ;  /* 0x0000000800027825 */ /* 0x041fe200078e0204 */
[----:B------:R-:W-:-:S04]  /*00d0*/  IADD3 R0, PT, PT, R0, UR4, RZ ;  /* 0x0000000400007c10 */ /* 0x000fc8000fffe0ff */
[----:B--2---:R1:W-:Y:S01]  /*00e0*/  STG.E.64 desc[UR6][R2.64], RZ ;  /* 0x000000ff02007986 */ /* 0x0043e2000c101b06 */
[----:B------:R-:W-:-:S13]  /*00f0*/  ISETP.GE.AND P0, PT, R0, UR8, PT ;  /* 0x0000000800007c0c */ /* 0x000fda000bf06270 */
[----:B-1----:R-:W-:Y:S05]  /*0100*/  @!P0 BRA `(.L_x_292) ;  /* 0xfffffffc00ec8947 */ /* 0x002fea000383ffff */
[----:B------:R-:W-:Y:S05]  /*0110*/  EXIT ;  /* 0x000000000000794d */ /* 0x000fea0003800000 */
.L_x_293:
        /* <DEDUP_REMOVED lines=14> */
.L_x_482:


//--------------------- .text._Z25get_exact_solution_on_gpuPdS_S_ddddi --------------------------
	.section	.text._Z25get_exact_solution_on_gpuPdS_S_ddddi,"ax",@progbits
	.align	128
        .global         _Z25get_exact_solution_on_gpuPdS_S_ddddi
        .type           _Z25get_exact_solution_on_gpuPdS_S_ddddi,@function
        .size           _Z25get_exact_solution_on_gpuPdS_S_ddddi,(.L_x_461 - _Z25get_exact_solution_on_gpuPdS_S_ddddi)
        .other          _Z25get_exact_solution_on_gpuPdS_S_ddddi,@"STO_CUDA_ENTRY STV_DEFAULT"
_Z25get_exact_solution_on_gpuPdS_S_ddddi:
.text._Z25get_exact_solution_on_gpuPdS_S_ddddi:
[----:B------:R-:W0:Y:S01]  /*0000*/  LDC R1, c[0x0][0x37c] ;  /* 0x0000df00ff017b82 */ /* 0x000e220000000800 */
[----:B------:R-:W1:Y:S01]  /*0010*/  S2R R0, SR_CTAID.X ;  /* 0x0000000000007919 */ /* 0x000e620000002500 */
[----:B------:R-:W1:Y:S01]  /*0020*/  LDCU UR4, c[0x0][0x360] ;  /* 0x00006c00ff0477ac */ /* 0x000e620008000800 */
[----:B0-----:R-:W-:Y:S01]  /*0030*/  VIADD R1, R1, 0xffffffd8 ;  /* 0xffffffd801017836 */ /* 0x001fe20000000000 */
[----:B------:R-:W1:Y:S01]  /*0040*/  S2R R3, SR_TID.X ;  /* 0x0000000000037919 */ /* 0x000e620000002100 */
[----:B------:R-:W0:Y:S01]  /*0050*/  LDCU UR5, c[0x0][0x3b8] ;  /* 0x00007700ff0577ac */ /* 0x000e220008000800 */
[----:B-1----:R-:W-:-:S05]  /*0060*/  IMAD R0, R0, UR4, R3 ;  /* 0x0000000400007c24 */ /* 0x002fca000f8e0203 */
[----:B0-----:R-:W-:-:S13]  /*0070*/  ISETP.GE.AND P0, PT, R0, UR5, PT ;  /* 0x0000000500007c0c */ /* 0x001fda000bf06270 */
[----:B------:R-:W-:Y:S05]  /*0080*/  @P0 EXIT ;  /* 0x000000000000094d */ /* 0x000fea0003800000 */
[----:B------:R-:W0:Y:S01]  /*0090*/  LDC.64 R6, c[0x0][0x3b0] ;  /* 0x0000ec00ff067b82 */ /* 0x000e220000000a00 */
[----:B------:R-:W-:Y:S01]  /*00a0*/  UMOV UR8, 0x47ae147b ;  /* 0x47ae147b00087882 */ /* 0x000fe20000000000 */
[----:B------:R-:W-:Y:S01]  /*00b0*/  UMOV UR9, 0x3f747ae1 ;  /* 0x3f747ae100097882 */ /* 0x000fe20000000000 */
[----:B------:R-:W-:Y:S01]  /*00c0*/  UMOV UR4, 0x6dc9c883 ;  /* 0x6dc9c88300047882 */ /* 0x000fe20000000000 */
[----:B------:R-:W-:Y:S01]  /*00d0*/  UMOV UR5, 0x3fe45f30 ;  /* 0x3fe45f3000057882 */ /* 0x000fe20000000000 */
[----:B------:R-:W-:Y:S01]  /*00e0*/  IMAD.MOV.U32 R4, RZ, RZ, 0x1 ;  /* 0x00000001ff047424 */ /* 0x000fe200078e00ff */
[----:B------:R-:W-:Y:S01]  /*00f0*/  UMOV UR6, 0x54442d18 ;  /* 0x54442d1800067882 */ /* 0x000fe20000000000 */
[----:B------:R-:W-:Y:S01]  /*0100*/  UMOV UR7, 0x3ff921fb ;  /* 0x3ff921fb00077882 */ /* 0x000fe20000000000 */
[----:B------:R-:W1:Y:S01]  /*0110*/  LDC.64 R24, c[0x0][0x3a8] ;  /* 0x0000ea00ff187b82 */ /* 0x000e620000000a00 */
[----:B0-----:R-:W-:-:S08]  /*0120*/  DMUL R6, R6, 4 ;  /* 0x4010000006067828 */ /* 0x001fd00000000000 */
[----:B-1----:R-:W-:Y:S02]  /*0130*/  DFMA R6, R6, R24, UR8 ;  /* 0x0000000806067e2b */ /* 0x002fe40008000018 */
[----:B------:R-:W-:-:S04]  /*0140*/  DMUL R24, R24, 4 ;  /* 0x4010000018187828 */ /* 0x000fc80000000000 */
[----:B------:R-:W0:Y:S04]  /*0150*/  MUFU.RCP64H R5, R7 ;  /* 0x0000000700057308 */ /* 0x000e280000001800 */
[C---:B------:R-:W-:Y:S02]  /*0160*/  DMUL R2, R24.reuse, UR4 ;  /* 0x0000000418027c28 */ /* 0x040fe40008000000 */
[----:B------:R-:W-:-:S08]  /*0170*/  DSETP.NEU.AND P1, PT, |R24|, +INF , PT ;  /* 0x7ff000001800742a */ /* 0x000fd00003f2d200 */
[----:B------:R-:W1:Y:S01]  /*0180*/  F2I.F64 R2, R2 ;  /* 0x0000000200027311 */ /* 0x000e620000301100 */
[----:B0-----:R-:W-:-:S05]  /*0190*/  DFMA R8, -R6, R4, 1 ;  /* 0x3ff000000608742b */ /* 0x001fca0000000104 */
[----:B------:R-:W-:-:S03]  /*01a0*/  VOTEU.ANY UP0, P1 ;  /* 0x0000000000ff7886 */ /* 0x000fc60000800100 */
[----:B------:R-:W-:Y:S01]  /*01b0*/  DFMA R8, R8, R8, R8 ;  /* 0x000000080808722b */ /* 0x000fe20000000008 */
[----:B-1----:R-:W-:-:S07]  /*01c0*/  R2UR UR4, R2 ;  /* 0x00000000020472ca */ /* 0x002fce00000e0000 */
[----:B------:R-:W-:-:S08]  /*01d0*/  DFMA R8, R4, R8, R4 ;  /* 0x000000080408722b */ /* 0x000fd00000000004 */
[----:B------:R-:W-:Y:S01]  /*01e0*/  DFMA R10, -R6, R8, 1 ;  /* 0x3ff00000060a742b */ /* 0x000fe20000000108 */
[----:B------:R-:W0:Y:S07]  /*01f0*/  I2F.F64 R4, UR4 ;  /* 0x0000000400047d12 */ /* 0x000e2e0008201c00 */
[----:B------:R-:W-:-:S08]  /*0200*/  DFMA R10, R8, R10, R8 ;  /* 0x0000000a080a722b */ /* 0x000fd00000000008 */
[----:B------:R-:W-:Y:S02]  /*0210*/  DMUL R12, R10, UR8 ;  /* 0x000000080a0c7c28 */ /* 0x000fe40008000000 */
[----:B0-----:R-:W-:Y:S01]  /*0220*/  DFMA R2, R4, -UR6, R24 ;  /* 0x8000000604027c2b */ /* 0x001fe20008000018 */
[----:B------:R-:W-:Y:S01]  /*0230*/  UMOV UR6, 0x33145c00 ;  /* 0x33145c0000067882 */ /* 0x000fe20000000000 */
[----:B------:R-:W-:-:S04]  /*0240*/  UMOV UR7, 0x3c91a626 ;  /* 0x3c91a62600077882 */ /* 0x000fc80000000000 */
[----:B------:R-:W-:Y:S02]  /*0250*/  DFMA R14, -R6, R12, UR8 ;  /* 0x00000008060e7e2b */ /* 0x000fe4000800010c */
[----:B------:R-:W-:Y:S01]  /*0260*/  DFMA R8, R4, -UR6, R2 ;  /* 0x8000000604087c2b */ /* 0x000fe20008000002 */
[----:B------:R-:W-:Y:S01]  /*0270*/  UMOV UR6, 0x252049c0 ;  /* 0x252049c000067882 */ /* 0x000fe20000000000 */
[----:B------:R-:W-:-:S04]  /*0280*/  UMOV UR7, 0x397b839a ;  /* 0x397b839a00077882 */ /* 0x000fc80000000000 */
[----:B------:R-:W-:Y:S02]  /*0290*/  DFMA R2, R10, R14, R12 ;  /* 0x0000000e0a02722b */ /* 0x000fe4000000000c */
[----:B------:R-:W-:Y:S02]  /*02a0*/  DFMA R8, R4, -UR6, R8 ;  /* 0x8000000604087c2b */ /* 0x000fe40008000008 */
[----:B------:R-:W-:-:S06]  /*02b0*/  DMUL R10, RZ, R24 ;  /* 0x00000018ff0a7228 */ /* 0x000fcc0000000000 */
[----:B------:R-:W-:Y:S02]  /*02c0*/  FFMA R4, RZ, R7, R3 ;  /* 0x00000007ff047223 */ /* 0x000fe40000000003 */
[----:B------:R-:W-:Y:S02]  /*02d0*/  R2UR UR8, R8 ;  /* 0x00000000080872ca */ /* 0x000fe400000e0000 */
[----:B------:R-:W-:Y:S02]  /*02e0*/  R2UR UR6, R10 ;  /* 0x000000000a0672ca */ /* 0x000fe400000e0000 */
[----:B------:R-:W-:Y:S02]  /*02f0*/  FSETP.GT.AND P0, PT, |R4|, 1.469367938527859385e-39, PT ;  /* 0x001000000400780b */ /* 0x000fe40003f04200 */
[----:B------:R-:W-:Y:S02]  /*0300*/  R2UR UR7, R11 ;  /* 0x000000000b0772ca */ /* 0x000fe400000e0000 */
[----:B------:R-:W-:-:S09]  /*0310*/  R2UR UR9, R9 ;  /* 0x00000000090972ca */ /* 0x000fd200000e0000 */
[----:B------:R-:W-:Y:S06]  /*0320*/  @P0 BRA `(.L_x_294) ;  /* 0x0000000000200947 */ /* 0x000fec0003800000 */
[----:B------:R-:W-:Y:S01]  /*0330*/  IMAD.MOV.U32 R16, RZ, RZ, 0x47ae147b ;  /* 0x47ae147bff107424 */ /* 0x000fe200078e00ff */
[----:B------:R-:W-:Y:S01]  /*0340*/  MOV R18, 0x390 ;  /* 0x0000039000127802 */ /* 0x000fe20000000f00 */
[----:B------:R-:W-:Y:S02]  /*0350*/  IMAD.MOV.U32 R17, RZ, RZ, 0x3f747ae1 ;  /* 0x3f747ae1ff117424 */ /* 0x000fe400078e00ff */
[----:B------:R-:W-:Y:S02]  /*0360*/  IMAD.MOV.U32 R14, RZ, RZ, R6 ;  /* 0x000000ffff0e7224 */ /* 0x000fe400078e0006 */
[----:B------:R-:W-:-:S07]  /*0370*/  IMAD.MOV.U32 R15, RZ, RZ, R7 ;  /* 0x000000ffff0f7224 */ /* 0x000fce00078e0007 */
[----:B------:R-:W-:Y:S05]  /*0380*/  CALL.REL.NOINC `($__internal_12_$__cuda_sm20_div_rn_f64_full) ;  /* 0x0000008000c47944 */ /* 0x000fea0003c00000 */
[----:B------:R-:W-:Y:S02]  /*0390*/  IMAD.MOV.U32 R2, RZ, RZ, R12 ;  /* 0x000000ffff027224 */ /* 0x000fe400078e000c */
[----:B------:R-:W-:-:S07]  /*03a0*/  IMAD.MOV.U32 R3, RZ, RZ, R13 ;  /* 0x000000ffff037224 */ /* 0x000fce00078e000d */
.L_x_294:
[----:B------:R-:W-:Y:S01]  /*03b0*/  IMAD.U32 R4, RZ, RZ, UR6 ;  /* 0x00000006ff047e24 */ /* 0x000fe2000f8e00ff */
[----:B------:R-:W-:Y:S01]  /*03c0*/  PLOP3.LUT P0, PT, PT, PT, UP0, 0x80, 0x8 ;  /* 0x000000000008781c */ /* 0x000fe20003f0f008 */
[----:B------:R-:W-:Y:S01]  /*03d0*/  IMAD.U32 R5, RZ, RZ, UR7 ;  /* 0x00000007ff057e24 */ /* 0x000fe2000f8e00ff */
[----:B------:R-:W0:Y:S02]  /*03e0*/  LDCU.64 UR10, c[0x0][0x358] ;  /* 0x00006b00ff0a77ac */ /* 0x000e240008000a00 */
[----:B------:R-:W-:Y:S02]  /*03f0*/  FSEL R4, R4, UR8, !P0 ;  /* 0x0000000804047c08 */ /* 0x000fe4000c000000 */
[----:B------:R-:W-:Y:S01]  /*0400*/  FSEL R5, R5, UR9, !P0 ;  /* 0x0000000905057c08 */ /* 0x000fe2000c000000 */
[----:B------:R-:W1:Y:S01]  /*0410*/  LDCU UR5, c[0x0][0x3b8] ;  /* 0x00007700ff0577ac */ /* 0x000e620008000800 */
[----:B------:R-:W-:Y:S02]  /*0420*/  R2UR UR14, R4 ;  /* 0x00000000040e72ca */ /* 0x000fe400000e0000 */
[----:B------:R-:W-:Y:S01]  /*0430*/  R2UR UR15, R5 ;  /* 0x00000000050f72ca */ /* 0x000fe200000e0000 */
[----:B------:R-:W2:Y:S02]  /*0440*/  LDCU.64 UR12, c[0x4][0x8] ;  /* 0x01000100ff0c77ac */ /* 0x000ea40008000a00 */
[----:B------:R-:W-:Y:S01]  /*0450*/  DSETP.LTU.OR P0, PT, |R24|, 2.14748364800000000000e+09, !P0 ;  /* 0x41e000001800742a */ /* 0x000fe20004709600 */
[----:B------:R-:W-:-:S13]  /*0460*/  USEL UR16, UR4, URZ, UP0 ;  /* 0x000000ff04107287 */ /* 0x000fda0008000000 */
.L_x_430:
[----:B------:R-:W3:Y:S08]  /*0470*/  LDC.64 R8, c[0x0][0x380] ;  /* 0x0000e000ff087b82 */ /* 0x000ef00000000a00 */
[----:B------:R-:W4:Y:S08]  /*0480*/  LDC.64 R10, c[0x0][0x388] ;  /* 0x0000e200ff0a7b82 */ /* 0x000f300000000a00 */
[----:B------:R-:W1:Y:S01]  /*0490*/  LDC.64 R26, c[0x0][0x398] ;  /* 0x0000e600ff1a7b82 */ /* 0x000e620000000a00 */
[----:B---3--:R-:W-:-:S06]  /*04a0*/  IMAD.WIDE R8, R0, 0x8, R8 ;  /* 0x0000000800087825 */ /* 0x008fcc00078e0208 */
[----:B0-----:R-:W1:Y:S01]  /*04b0*/  LDG.E.64 R8, desc[UR10][R8.64] ;  /* 0x0000000a08087981 */ /* 0x001e62000c1e1b00 */
[----:B----4-:R-:W-:-:S06]  /*04c0*/  IMAD.WIDE R10, R0, 0x8, R10 ;  /* 0x00000008000a7825 */ /* 0x010fcc00078e020a */
[----:B------:R-:W5:Y:S01]  /*04d0*/  LDG.E.64 R10, desc[UR10][R10.64] ;  /* 0x0000000a0a0a7981 */ /* 0x000f62000c1e1b00 */
[----:B------:R-:W-:Y:S01]  /*04e0*/  DSETP.NEU.AND P1, PT, |R24|, +INF , PT ;  /* 0x7ff000001800742a */ /* 0x000fe20003f2d200 */
[----:B------:R-:W-:Y:S02]  /*04f0*/  IMAD.U32 R4, RZ, RZ, UR6 ;  /* 0x00000006ff047e24 */ /* 0x000fe4000f8e00ff */
[----:B------:R-:W-:Y:S02]  /*0500*/  IMAD.U32 R5, RZ, RZ, UR7 ;  /* 0x00000007ff057e24 */ /* 0x000fe4000f8e00ff */
[----:B------:R-:W-:Y:S01]  /*0510*/  IMAD.MOV.U32 R30, RZ, RZ, 0x1 ;  /* 0x00000001ff1e7424 */ /* 0x000fe200078e00ff */
[C-C-:B-1----:R-:W-:Y:S02]  /*0520*/  DFMA R28, R26.reuse, -0.5, R8.reuse ;  /* 0xbfe000001a1c782b */ /* 0x142fe40000000008 */
[----:B------:R-:W-:-:S06]  /*0530*/  DFMA R26, R26, 0.5, R8 ;  /* 0x3fe000001a1a782b */ /* 0x000fcc0000000008 */
[----:B------:R-:W-:Y:S05]  /*0540*/  @!P1 BRA `(.L_x_295) ;  /* 0x0000000000389947 */ /* 0x000fea0003800000 */
[----:B------:R-:W-:Y:S01]  /*0550*/  DSETP.GE.AND P1, PT, |R24|, 2.14748364800000000000e+09, PT ;  /* 0x41e000001800742a */ /* 0x000fe20003f26200 */
[----:B------:R-:W-:Y:S02]  /*0560*/  IMAD.U32 R4, RZ, RZ, UR8 ;  /* 0x00000008ff047e24 */ /* 0x000fe4000f8e00ff */
[----:B------:R-:W-:Y:S02]  /*0570*/  IMAD.U32 R5, RZ, RZ, UR9 ;  /* 0x00000009ff057e24 */ /* 0x000fe4000f8e00ff */
[----:B------:R-:W-:-:S09]  /*0580*/  IMAD.U32 R13, RZ, RZ, UR4 ;  /* 0x00000004ff0d7e24 */ /* 0x000fd2000f8e00ff */
[----:B------:R-:W-:Y:S05]  /*0590*/  @!P1 BRA `(.L_x_296) ;  /* 0x0000000000209947 */ /* 0x000fea0003800000 */
[----:B------:R-:W-:Y:S01]  /*05a0*/  BSSY.RECONVERGENT B2, `(.L_x_297) ;  /* 0x0000005000027945 */ /* 0x000fe20003800200 */
[----:B------:R-:W-:Y:S01]  /*05b0*/  IMAD.MOV.U32 R14, RZ, RZ, R24 ;  /* 0x000000ffff0e7224 */ /* 0x000fe200078e0018 */
[----:B------:R-:W-:Y:S01]  /*05c0*/  MOV R34, 0x5f0 ;  /* 0x000005f000227802 */ /* 0x000fe20000000f00 */
[----:B------:R-:W-:-:S07]  /*05d0*/  IMAD.MOV.U32 R32, RZ, RZ, R25 ;  /* 0x000000ffff207224 */ /* 0x000fce00078e0019 */
[----:B--2--5:R-:W-:Y:S05]  /*05e0*/  CALL.REL.NOINC `($_Z25get_exact_solution_on_gpuPdS_S_ddddi$__internal_trig_reduction_slowpathd) ;  /* 0x0000009000507944 */ /* 0x024fea0003c00000 */
[----:B------:R-:W-:Y:S05]  /*05f0*/  BSYNC.RECONVERGENT B2 ;  /* 0x0000000000027941 */ /* 0x000fea0003800200 */
.L_x_297:
[----:B------:R-:W-:Y:S02]  /*0600*/  IMAD.MOV.U32 R4, RZ, RZ, R14 ;  /* 0x000000ffff047224 */ /* 0x000fe400078e000e */
[----:B------:R-:W-:-:S07]  /*0610*/  IMAD.MOV.U32 R5, RZ, RZ, R15 ;  /* 0x000000ffff057224 */ /* 0x000fce00078e000f */
.L_x_296:
[----:B------:R-:W-:-:S07]  /*0620*/  VIADD R30, R13, 0x1 ;  /* 0x000000010d1e7836 */ /* 0x000fce0000000000 */
.L_x_295:
[----:B------:R-:W-:-:S05]  /*0630*/  IMAD.SHL.U32 R12, R30, 0x40, RZ ;  /* 0x000000401e0c7824 */ /* 0x000fca00078e00ff */
[----:B------:R-:W-:-:S04]  /*0640*/  LOP3.LUT R12, R12, 0x40, RZ, 0xc0, !PT ;  /* 0x000000400c0c7812 */ /* 0x000fc800078ec0ff */
[----:B--2---:R-:W-:-:S05]  /*0650*/  IADD3 R34, P1, PT, R12, UR12, RZ ;  /* 0x0000000c0c227c10 */ /* 0x004fca000ff3e0ff */
[----:B------:R-:W-:-:S05]  /*0660*/  IMAD.X R35, RZ, RZ, UR13, P1 ;  /* 0x0000000dff237e24 */ /* 0x000fca00088e06ff */
[----:B------:R-:W2:Y:S04]  /*0670*/  LDG.E.128.CONSTANT R12, desc[UR10][R34.64] ;  /* 0x0000000a220c7981 */ /* 0x000ea8000c1e9d00 */
[----:B------:R-:W3:Y:S04]  /*0680*/  LDG.E.128.CONSTANT R16, desc[UR10][R34.64+0x10] ;  /* 0x0000100a22107981 */ /* 0x000ee8000c1e9d00 */
[----:B------:R-:W4:Y:S01]  /*0690*/  LDG.E.128.CONSTANT R20, desc[UR10][R34.64+0x20] ;  /* 0x0000200a22147981 */ /* 0x000f22000c1e9d00 */
[----:B------:R-:W-:Y:S01]  /*06a0*/  LOP3.LUT R31, R30, 0x1, RZ, 0xc0, !PT ;  /* 0x000000011e1f7812 */ /* 0x000fe200078ec0ff */
[----:B------:R-:W-:Y:S01]  /*06b0*/  IMAD.MOV.U32 R36, RZ, RZ, 0x20fd8164 ;  /* 0x20fd8164ff247424 */ /* 0x000fe200078e00ff */
[----:B------:R-:W-:-:S02]  /*06c0*/  DMUL R32, R4, R4 ;  /* 0x0000000404207228 */ /* 0x000fc40000000000 */
[----:B------:R-:W-:Y:S01]  /*06d0*/  ISETP.NE.U32.AND P1, PT, R31, 0x1, PT ;  /* 0x000000011f00780c */ /* 0x000fe20003f25070 */
[----:B------:R-:W-:-:S03]  /*06e0*/  IMAD.MOV.U32 R31, RZ, RZ, 0x3da8ff83 ;  /* 0x3da8ff83ff1f7424 */ /* 0x000fc600078e00ff */
[----:B------:R-:W-:Y:S02]  /*06f0*/  FSEL R36, R36, -8.06006814911005101289e+34, !P1 ;  /* 0xf9785eba24247808 */ /* 0x000fe40004800000 */
[----:B------:R-:W-:-:S06]  /*0700*/  FSEL R37, -R31, 0.11223486810922622681, !P1 ;  /* 0x3de5db651f257808 */ /* 0x000fcc0004800100 */
[----:B--2---:R-:W-:-:S08]  /*0710*/  DFMA R12, R32, R36, R12 ;  /* 0x00000024200c722b */ /* 0x004fd0000000000c */
[----:B------:R-:W-:-:S08]  /*0720*/  DFMA R12, R32, R12, R14 ;  /* 0x0000000c200c722b */ /* 0x000fd0000000000e */
[----:B---3--:R-:W-:-:S08]  /*0730*/  DFMA R12, R32, R12, R16 ;  /* 0x0000000c200c722b */ /* 0x008fd00000000010 */
[----:B------:R-:W-:-:S08]  /*0740*/  DFMA R12, R32, R12, R18 ;  /* 0x0000000c200c722b */ /* 0x000fd00000000012 */
[----:B----4-:R-:W-:-:S08]  /*0750*/  DFMA R12, R32, R12, R20 ;  /* 0x0000000c200c722b */ /* 0x010fd00000000014 */
[----:B------:R-:W-:-:S08]  /*0760*/  DFMA R12, R32, R12, R22 ;  /* 0x0000000c200c722b */ /* 0x000fd00000000016 */
[----:B------:R-:W-:Y:S02]  /*0770*/  DFMA R4, R12, R4, R4 ;  /* 0x000000040c04722b */ /* 0x000fe40000000004 */
[----:B------:R-:W-:Y:S01]  /*0780*/  DFMA R12, R32, R12, 1 ;  /* 0x3ff00000200c742b */ /* 0x000fe2000000000c */
[----:B------:R-:W-:Y:S02]  /*0790*/  IMAD.U32 R32, RZ, RZ, UR14 ;  /* 0x0000000eff207e24 */ /* 0x000fe4000f8e00ff */
[----:B------:R-:W-:-:S07]  /*07a0*/  IMAD.U32 R33, RZ, RZ, UR15 ;  /* 0x0000000fff217e24 */ /* 0x000fce000f8e00ff */
[----:B------:R-:W-:Y:S02]  /*07b0*/  FSEL R12, R12, R4, !P1 ;  /* 0x000000040c0c7208 */ /* 0x000fe40004800000 */
[----:B------:R-:W-:Y:S02]  /*07c0*/  FSEL R13, R13, R5, !P1 ;  /* 0x000000050d0d7208 */ /* 0x000fe40004800000 */
[----:B------:R-:W-:Y:S01]  /*07d0*/  LOP3.LUT P1, RZ, R30, 0x2, RZ, 0xc0, !PT ;  /* 0x000000021eff7812 */ /* 0x000fe2000782c0ff */
[----:B------:R-:W-:-:S03]  /*07e0*/  IMAD.U32 R30, RZ, RZ, UR16 ;  /* 0x00000010ff1e7e24 */ /* 0x000fc6000f8e00ff */
[----:B------:R-:W-:-:S10]  /*07f0*/  DADD R4, RZ, -R12 ;  /* 0x00000000ff047229 */ /* 0x000fd4000000080c */
[----:B------:R-:W-:Y:S02]  /*0800*/  FSEL R4, R12, R4, !P1 ;  /* 0x000000040c047208 */ /* 0x000fe40004800000 */
[----:B------:R-:W-:Y:S01]  /*0810*/  FSEL R5, R13, R5, !P1 ;  /* 0x000000050d057208 */ /* 0x000fe20004800000 */
[----:B------:R-:W-:Y:S06]  /*0820*/  @P0 BRA `(.L_x_298) ;  /* 0x0000000000240947 */ /* 0x000fec0003800000 */
[----:B------:R-:W-:Y:S01]  /*0830*/  BSSY.RECONVERGENT B2, `(.L_x_299) ;  /* 0x0000005000027945 */ /* 0x000fe20003800200 */
[----:B------:R-:W-:Y:S01]  /*0840*/  IMAD.MOV.U32 R14, RZ, RZ, R24 ;  /* 0x000000ffff0e7224 */ /* 0x000fe200078e0018 */
[----:B------:R-:W-:Y:S01]  /*0850*/  MOV R34, 0x880 ;  /* 0x0000088000227802 */ /* 0x000fe20000000f00 */
[----:B------:R-:W-:-:S07]  /*0860*/  IMAD.MOV.U32 R32, RZ, RZ, R25 ;  /* 0x000000ffff207224 */ /* 0x000fce00078e0019 */
[----:B-----5:R-:W-:Y:S05]  /*0870*/  CALL.REL.NOINC `($_Z25get_exact_solution_on_gpuPdS_S_ddddi$__internal_trig_reduction_slowpathd) ;  /* 0x0000008c00ac7944 */ /* 0x020fea0003c00000 */
[----:B------:R-:W-:Y:S05]  /*0880*/  BSYNC.RECONVERGENT B2 ;  /* 0x0000000000027941 */ /* 0x000fea0003800200 */
.L_x_299:
[----:B------:R-:W-:Y:S02]  /*0890*/  IMAD.MOV.U32 R30, RZ, RZ, R13 ;  /* 0x000000ffff1e7224 */ /* 0x000fe400078e000d */
[----:B------:R-:W-:Y:S02]  /*08a0*/  IMAD.MOV.U32 R32, RZ, RZ, R14 ;  /* 0x000000ffff207224 */ /* 0x000fe400078e000e */
[----:B------:R-:W-:-:S07]  /*08b0*/  IMAD.MOV.U32 R33, RZ, RZ, R15 ;  /* 0x000000ffff217224 */ /* 0x000fce00078e000f */
.L_x_298:
[----:B------:R-:W-:-:S05]  /*08c0*/  IMAD.SHL.U32 R12, R30, 0x40, RZ ;  /* 0x000000401e0c7824 */ /* 0x000fca00078e00ff */
[----:B------:R-:W-:-:S04]  /*08d0*/  LOP3.LUT R12, R12, 0x40, RZ, 0xc0, !PT ;  /* 0x000000400c0c7812 */ /* 0x000fc800078ec0ff */
[----:B------:R-:W-:-:S05]  /*08e0*/  IADD3 R36, P1, PT, R12, UR12, RZ ;  /* 0x0000000c0c247c10 */ /* 0x000fca000ff3e0ff */
[----:B------:R-:W-:-:S05]  /*08f0*/  IMAD.X R37, RZ, RZ, UR13, P1 ;  /* 0x0000000dff257e24 */ /* 0x000fca00088e06ff */
[----:B------:R-:W2:Y:S04]  /*0900*/  LDG.E.128.CONSTANT R12, desc[UR10][R36.64] ;  /* 0x0000000a240c7981 */ /* 0x000ea8000c1e9d00 */
[----:B------:R-:W3:Y:S04]  /*0910*/  LDG.E.128.CONSTANT R16, desc[UR10][R36.64+0x10] ;  /* 0x0000100a24107981 */ /* 0x000ee8000c1e9d00 */
[----:B------:R-:W4:Y:S01]  /*0920*/  LDG.E.128.CONSTANT R20, desc[UR10][R36.64+0x20] ;  /* 0x0000200a24147981 */ /* 0x000f22000c1e9d00 */
[----:B------:R-:W-:Y:S01]  /*0930*/  LOP3.LUT R31, R30, 0x1, RZ, 0xc0, !PT ;  /* 0x000000011e1f7812 */ /* 0x000fe200078ec0ff */
[----:B------:R-:W-:Y:S01]  /*0940*/  IMAD.MOV.U32 R38, RZ, RZ, 0x20fd8164 ;  /* 0x20fd8164ff267424 */ /* 0x000fe200078e00ff */
[----:B------:R-:W-:Y:S01]  /*0950*/  DMUL R34, R32, R32 ;  /* 0x0000002020227228 */ /* 0x000fe20000000000 */
[----:B------:R-:W-:Y:S01]  /*0960*/  UMOV UR18, 0x66666666 ;  /* 0x6666666600127882 */ /* 0x000fe20000000000 */
[----:B------:R-:W-:Y:S01]  /*0970*/  ISETP.NE.U32.AND P1, PT, R31, 0x1, PT ;  /* 0x000000011f00780c */ /* 0x000fe20003f25070 */
[----:B------:R-:W-:Y:S01]  /*0980*/  IMAD.MOV.U32 R31, RZ, RZ, 0x3da8ff83 ;  /* 0x3da8ff83ff1f7424 */ /* 0x000fe200078e00ff */
[----:B------:R-:W-:Y:S01]  /*0990*/  UMOV UR19, 0x3fd66666 ;  /* 0x3fd6666600137882 */ /* 0x000fe20000000000 */
[----:B------:R-:W-:Y:S01]  /*09a0*/  BSSY.RECONVERGENT B0, `(.L_x_300) ;  /* 0x000001e000007945 */ /* 0x000fe20003800200 */
[----:B------:R-:W-:-:S02]  /*09b0*/  FSEL R38, R38, -8.06006814911005101289e+34, !P1 ;  /* 0xf9785eba26267808 */ /* 0x000fc40004800000 */
[----:B------:R-:W-:-:S06]  /*09c0*/  FSEL R39, -R31, 0.11223486810922622681, !P1 ;  /* 0x3de5db651f277808 */ /* 0x000fcc0004800100 */
[----:B--2---:R-:W-:-:S08]  /*09d0*/  DFMA R12, R34, R38, R12 ;  /* 0x00000026220c722b */ /* 0x004fd0000000000c */
[----:B------:R-:W-:-:S08]  /*09e0*/  DFMA R12, R34, R12, R14 ;  /* 0x0000000c220c722b */ /* 0x000fd0000000000e */
[C---:B---3--:R-:W-:Y:S01]  /*09f0*/  DFMA R12, R34.reuse, R12, R16 ;  /* 0x0000000c220c722b */ /* 0x048fe20000000010 */
[----:B------:R-:W0:Y:S07]  /*0a00*/  LDC.64 R16, c[0x0][0x3a0] ;  /* 0x0000e800ff107b82 */ /* 0x000e2e0000000a00 */
[----:B------:R-:W-:-:S08]  /*0a10*/  DFMA R12, R34, R12, R18 ;  /* 0x0000000c220c722b */ /* 0x000fd00000000012 */
[----:B----4-:R-:W-:-:S08]  /*0a20*/  DFMA R12, R34, R12, R20 ;  /* 0x0000000c220c722b */ /* 0x010fd00000000014 */
[----:B------:R-:W-:-:S08]  /*0a30*/  DFMA R12, R34, R12, R22 ;  /* 0x0000000c220c722b */ /* 0x000fd00000000016 */
[----:B------:R-:W-:Y:S02]  /*0a40*/  DFMA R32, R12, R32, R32 ;  /* 0x000000200c20722b */ /* 0x000fe40000000020 */
[----:B------:R-:W-:-:S10]  /*0a50*/  DFMA R12, R34, R12, 1 ;  /* 0x3ff00000220c742b */ /* 0x000fd4000000000c */
[----:B------:R-:W-:Y:S02]  /*0a60*/  FSEL R14, R12, R32, !P1 ;  /* 0x000000200c0e7208 */ /* 0x000fe40004800000 */
[----:B------:R-:W-:Y:S02]  /*0a70*/  FSEL R15, R13, R33, !P1 ;  /* 0x000000210d0f7208 */ /* 0x000fe40004800000 */
[----:B------:R-:W-:Y:S01]  /*0a80*/  LOP3.LUT P1, RZ, R30, 0x2, RZ, 0xc0, !PT ;  /* 0x000000021eff7812 */ /* 0x000fe2000782c0ff */
[----:B0----5:R-:W-:-:S03]  /*0a90*/  DFMA R30, R16, -0.5, R10 ;  /* 0xbfe00000101e782b */ /* 0x021fc6000000000a */
[----:B------:R-:W-:-:S10]  /*0aa0*/  DADD R12, RZ, -R14 ;  /* 0x00000000ff0c7229 */ /* 0x000fd4000000080e */
[----:B------:R-:W-:Y:S02]  /*0ab0*/  FSEL R12, R14, R12, !P1 ;  /* 0x0000000c0e0c7208 */ /* 0x000fe40004800000 */
[----:B------:R-:W-:-:S06]  /*0ac0*/  FSEL R13, R15, R13, !P1 ;  /* 0x0000000d0f0d7208 */ /* 0x000fcc0004800000 */
[----:B------:R-:W-:Y:S02]  /*0ad0*/  DMUL R14, R12, R30 ;  /* 0x0000001e0c0e7228 */ /* 0x000fe40000000000 */
[----:B------:R-:W-:-:S06]  /*0ae0*/  DMUL R12, R28, R12 ;  /* 0x0000000c1c0c7228 */ /* 0x000fcc0000000000 */
[----:B------:R-:W-:Y:S02]  /*0af0*/  DFMA R14, R28, R4, R14 ;  /* 0x000000041c0e722b */ /* 0x000fe4000000000e */
[----:B------:R-:W-:Y:S01]  /*0b00*/  DFMA R30, R4, R30, -R12 ;  /* 0x0000001e041e722b */ /* 0x000fe2000000080c */
[----:B------:R-:W-:Y:S01]  /*0b10*/  IMAD.MOV.U32 R4, RZ, RZ, RZ ;  /* 0x000000ffff047224 */ /* 0x000fe200078e00ff */
[----:B------:R-:W-:Y:S01]  /*0b20*/  MOV R12, 0xb80 ;  /* 0x00000b80000c7802 */ /* 0x000fe20000000f00 */
[----:B------:R-:W-:-:S03]  /*0b30*/  IMAD.MOV.U32 R5, RZ, RZ, 0x40000000 ;  /* 0x40000000ff057424 */ /* 0x000fc600078e00ff */
[----:B------:R-:W-:-:S08]  /*0b40*/  DADD R18, R14, UR18 ;  /* 0x000000120e127e29 */ /* 0x000fd00008000000 */
[----:B------:R-:W-:-:S10]  /*0b50*/  DADD R14, -RZ, |R18| ;  /* 0x00000000ff0e7229 */ /* 0x000fd40000000512 */
[----:B------:R-:W-:-:S07]  /*0b60*/  IMAD.MOV.U32 R13, RZ, RZ, R15 ;  /* 0x000000ffff0d7224 */ /* 0x000fce00078e000f */
[----:B------:R-:W-:Y:S05]  /*0b70*/  CALL.REL.NOINC `($_Z25get_exact_solution_on_gpuPdS_S_ddddi$__internal_accurate_pow) ;  /* 0x0000008000307944 */ /* 0x000fea0003c00000 */
[----:B------:R-:W-:Y:S05]  /*0b80*/  BSYNC.RECONVERGENT B0 ;  /* 0x0000000000007941 */ /* 0x000fea0003800200 */
.L_x_300:
[C---:B------:R-:W-:Y:S01]  /*0b90*/  DADD R16, R18.reuse, 2 ;  /* 0x4000000012107429 */ /* 0x040fe20000000000 */
[----:B------:R-:W-:Y:S01]  /*0ba0*/  BSSY.RECONVERGENT B0, `(.L_x_301) ;  /* 0x0000011000007945 */ /* 0x000fe20003800200 */
[----:B------:R-:W-:Y:S02]  /*0bb0*/  DADD R20, -RZ, |R30| ;  /* 0x00000000ff147229 */ /* 0x000fe4000000051e */
[C---:B------:R-:W-:Y:S02]  /*0bc0*/  DSETP.NEU.AND P2, PT, R18.reuse, RZ, PT ;  /* 0x000000ff1200722a */ /* 0x040fe40003f4d000 */
[----:B------:R-:W-:-:S04]  /*0bd0*/  DSETP.NEU.AND P1, PT, R18, 1, PT ;  /* 0x3ff000001200742a */ /* 0x000fc80003f2d000 */
[----:B------:R-:W-:Y:S02]  /*0be0*/  LOP3.LUT R16, R17, 0x7ff00000, RZ, 0xc0, !PT ;  /* 0x7ff0000011107812 */ /* 0x000fe400078ec0ff */
[----:B------:R-:W-:Y:S01]  /*0bf0*/  FSEL R17, R13, RZ, P2 ;  /* 0x000000ff0d117208 */ /* 0x000fe20001000000 */
[----:B------:R-:W-:Y:S01]  /*0c00*/  IMAD.MOV.U32 R13, RZ, RZ, R21 ;  /* 0x000000ffff0d7224 */ /* 0x000fe200078e0015 */
[----:B------:R-:W-:Y:S02]  /*0c10*/  ISETP.NE.AND P3, PT, R16, 0x7ff00000, PT ;  /* 0x7ff000001000780c */ /* 0x000fe40003f65270 */
[----:B------:R-:W-:Y:S01]  /*0c20*/  FSEL R16, R14, RZ, P2 ;  /* 0x000000ff0e107208 */ /* 0x000fe20001000000 */
[----:B------:R-:W-:-:S10]  /*0c30*/  IMAD.MOV.U32 R14, RZ, RZ, R20 ;  /* 0x000000ffff0e7224 */ /* 0x000fd400078e0014 */
[----:B------:R-:W-:Y:S05]  /*0c40*/  @P3 BRA `(.L_x_302) ;  /* 0x0000000000183947 */ /* 0x000fea0003800000 */
[----:B------:R-:W-:-:S14]  /*0c50*/  DSETP.NAN.AND P2, PT, R18, R18, PT ;  /* 0x000000121200722a */ /* 0x000fdc0003f48000 */
[----:B------:R-:W-:Y:S01]  /*0c60*/  @P2 DADD R16, R18, 2 ;  /* 0x4000000012102429 */ /* 0x000fe20000000000 */
[----:B------:R-:W-:Y:S10]  /*0c70*/  @P2 BRA `(.L_x_302) ;  /* 0x00000000000c2947 */ /* 0x000ff40003800000 */
[----:B------:R-:W-:-:S14]  /*0c80*/  DSETP.NEU.AND P2, PT, |R18|, +INF , PT ;  /* 0x7ff000001200742a */ /* 0x000fdc0003f4d200 */
[----:B------:R-:W-:Y:S02]  /*0c90*/  @!P2 IMAD.MOV.U32 R16, RZ, RZ, 0x0 ;  /* 0x00000000ff10a424 */ /* 0x000fe400078e00ff */
[----:B------:R-:W-:-:S07]  /*0ca0*/  @!P2 IMAD.MOV.U32 R17, RZ, RZ, 0x7ff00000 ;  /* 0x7ff00000ff11a424 */ /* 0x000fce00078e00ff */
.L_x_302:
[----:B------:R-:W-:Y:S05]  /*0cb0*/  BSYNC.RECONVERGENT B0 ;  /* 0x0000000000007941 */ /* 0x000fea0003800200 */
.L_x_301:
[----:B------:R-:W-:Y:S01]  /*0cc0*/  BSSY.RECONVERGENT B0, `(.L_x_303) ;  /* 0x0000005000007945 */ /* 0x000fe20003800200 */
[----:B------:R-:W-:Y:S02]  /*0cd0*/  FSEL R18, R16, RZ, P1 ;  /* 0x000000ff10127208 */ /* 0x000fe40000800000 */
[----:B------:R-:W-:Y:S02]  /*0ce0*/  FSEL R19, R17, 1.875, P1 ;  /* 0x3ff0000011137808 */ /* 0x000fe40000800000 */
[----:B------:R-:W-:-:S07]  /*0cf0*/  MOV R12, 0xd10 ;  /* 0x00000d10000c7802 */ /* 0x000fce0000000f00 */
[----:B------:R-:W-:Y:S05]  /*0d00*/  CALL.REL.NOINC `($_Z25get_exact_solution_on_gpuPdS_S_ddddi$__internal_accurate_pow) ;  /* 0x0000007c00cc7944 */ /* 0x000fea0003c00000 */
[----:B------:R-:W-:Y:S05]  /*0d10*/  BSYNC.RECONVERGENT B0 ;  /* 0x0000000000007941 */ /* 0x000fea0003800200 */
.L_x_303:
[----:B------:R-:W0:Y:S01]  /*0d20*/  MUFU.RCP64H R21, R7 ;  /* 0x0000000700157308 */ /* 0x000e220000001800 */
[----:B------:R-:W-:Y:S01]  /*0d30*/  IMAD.MOV.U32 R20, RZ, RZ, 0x1 ;  /* 0x00000001ff147424 */ /* 0x000fe200078e00ff */
[C---:B------:R-:W-:Y:S01]  /*0d40*/  DADD R16, R30.reuse, 2 ;  /* 0x400000001e107429 */ /* 0x040fe20000000000 */
[----:B------:R-:W-:Y:S01]  /*0d50*/  BSSY.RECONVERGENT B0, `(.L_x_304) ;  /* 0x0000012000007945 */ /* 0x000fe20003800200 */
[C---:B------:R-:W-:Y:S02]  /*0d60*/  DSETP.NEU.AND P2, PT, R30.reuse, RZ, PT ;  /* 0x000000ff1e00722a */ /* 0x040fe40003f4d000 */
[----:B------:R-:W-:-:S04]  /*0d70*/  DSETP.NEU.AND P1, PT, R30, 1, PT ;  /* 0x3ff000001e00742a */ /* 0x000fc80003f2d000 */
[----:B------:R-:W-:Y:S02]  /*0d80*/  FSEL R14, R14, RZ, P2 ;  /* 0x000000ff0e0e7208 */ /* 0x000fe40001000000 */
[----:B------:R-:W-:Y:S02]  /*0d90*/  LOP3.LUT R16, R17, 0x7ff00000, RZ, 0xc0, !PT ;  /* 0x7ff0000011107812 */ /* 0x000fe400078ec0ff */
[----:B------:R-:W-:Y:S02]  /*0da0*/  FSEL R15, R13, RZ, P2 ;  /* 0x000000ff0d0f7208 */ /* 0x000fe40001000000 */
[----:B------:R-:W-:Y:S01]  /*0db0*/  ISETP.NE.AND P3, PT, R16, 0x7ff00000, PT ;  /* 0x7ff000001000780c */ /* 0x000fe20003f65270 */
[----:B0-----:R-:W-:-:S08]  /*0dc0*/  DFMA R22, -R6, R20, 1 ;  /* 0x3ff000000616742b */ /* 0x001fd00000000114 */
[----:B------:R-:W-:-:S08]  /*0dd0*/  DFMA R22, R22, R22, R22 ;  /* 0x000000161616722b */ /* 0x000fd00000000016 */
[----:B------:R-:W-:-:S08]  /*0de0*/  DFMA R22, R20, R22, R20 ;  /* 0x000000161416722b */ /* 0x000fd00000000014 */
[----:B------:R-:W-:Y:S01]  /*0df0*/  DFMA R16, -R6, R22, 1 ;  /* 0x3ff000000610742b */ /* 0x000fe20000000116 */
[----:B------:R-:W-:Y:S10]  /*0e00*/  @P3 BRA `(.L_x_305) ;  /* 0x0000000000183947 */ /* 0x000ff40003800000 */
[----:B------:R-:W-:-:S14]  /*0e10*/  DSETP.NAN.AND P2, PT, R30, R30, PT ;  /* 0x0000001e1e00722a */ /* 0x000fdc0003f48000 */
[----:B------:R-:W-:Y:S01]  /*0e20*/  @P2 DADD R14, R30, 2 ;  /* 0x400000001e0e2429 */ /* 0x000fe20000000000 */
[----:B------:R-:W-:Y:S10]  /*0e30*/  @P2 BRA `(.L_x_305) ;  /* 0x00000000000c2947 */ /* 0x000ff40003800000 */
[----:B------:R-:W-:-:S14]  /*0e40*/  DSETP.NEU.AND P2, PT, |R30|, +INF , PT ;  /* 0x7ff000001e00742a */ /* 0x000fdc0003f4d200 */
[----:B------:R-:W-:Y:S02]  /*0e50*/  @!P2 IMAD.MOV.U32 R14, RZ, RZ, 0x0 ;  /* 0x00000000ff0ea424 */ /* 0x000fe400078e00ff */
[----:B------:R-:W-:-:S07]  /*0e60*/  @!P2 IMAD.MOV.U32 R15, RZ, RZ, 0x7ff00000 ;  /* 0x7ff00000ff0fa424 */ /* 0x000fce00078e00ff */
.L_x_305:
[----:B------:R-:W-:Y:S05]  /*0e70*/  BSYNC.RECONVERGENT B0 ;  /* 0x0000000000007941 */ /* 0x000fea0003800200 */
.L_x_304:
[----:B------:R-:W-:Y:S01]  /*0e80*/  FSEL R12, R14, RZ, P1 ;  /* 0x000000ff0e0c7208 */ /* 0x000fe20000800000 */
[----:B------:R-:W-:Y:S01]  /*0e90*/  DFMA R16, R22, R16, R22 ;  /* 0x000000101610722b */ /* 0x000fe20000000016 */
[----:B------:R-:W-:Y:S01]  /*0ea0*/  FSEL R13, R15, 1.875, P1 ;  /* 0x3ff000000f0d7808 */ /* 0x000fe20000800000 */
[----:B------:R-:W-:Y:S05]  /*0eb0*/  BSSY.RECONVERGENT B0, `(.L_x_306) ;  /* 0x000000e000007945 */ /* 0x000fea0003800200 */
[----:B------:R-:W-:-:S08]  /*0ec0*/  DADD R18, R18, R12 ;  /* 0x0000000012127229 */ /* 0x000fd0000000000c */
[----:B------:R-:W-:-:S08]  /*0ed0*/  DMUL R12, R16, -R18 ;  /* 0x80000012100c7228 */ /* 0x000fd00000000000 */
[----:B------:R-:W-:-:S08]  /*0ee0*/  DFMA R14, -R6, R12, -R18 ;  /* 0x0000000c060e722b */ /* 0x000fd00000000912 */
[----:B------:R-:W-:Y:S02]  /*0ef0*/  DFMA R12, R16, R14, R12 ;  /* 0x0000000e100c722b */ /* 0x000fe4000000000c */
[----:B------:R-:W-:-:S08]  /*0f00*/  DADD R16, -RZ, -R18 ;  /* 0x00000000ff107229 */ /* 0x000fd00000000912 */
[----:B------:R-:W-:Y:S02]  /*0f10*/  FFMA R14, RZ, R7, R13 ;  /* 0x00000007ff0e7223 */ /* 0x000fe4000000000d */
[----:B------:R-:W-:-:S03]  /*0f20*/  FSETP.GEU.AND P2, PT, |R17|, 6.5827683646048100446e-37, PT ;  /* 0x036000001100780b */ /* 0x000fc60003f4e200 */
[----:B------:R-:W-:-:S13]  /*0f30*/  FSETP.GT.AND P1, PT, |R14|, 1.469367938527859385e-39, PT ;  /* 0x001000000e00780b */ /* 0x000fda0003f24200 */
[----:B------:R-:W-:Y:S05]  /*0f40*/  @P1 BRA P2, `(.L_x_307) ;  /* 0x0000000000101947 */ /* 0x000fea0001000000 */
[----:B------:R-:W-:Y:S01]  /*0f50*/  IMAD.MOV.U32 R14, RZ, RZ, R6 ;  /* 0x000000ffff0e7224 */ /* 0x000fe200078e0006 */
[----:B------:R-:W-:Y:S01]  /*0f60*/  MOV R18, 0xf90 ;  /* 0x00000f9000127802 */ /* 0x000fe20000000f00 */
[----:B------:R-:W-:-:S07]  /*0f70*/  IMAD.MOV.U32 R15, RZ, RZ, R7 ;  /* 0x000000ffff0f7224 */ /* 0x000fce00078e0007 */
[----:B------:R-:W-:Y:S05]  /*0f80*/  CALL.REL.NOINC `($__internal_12_$__cuda_sm20_div_rn_f64_full) ;  /* 0x0000007400c47944 */ /* 0x000fea0003c00000 */
.L_x_307:
[----:B------:R-:W-:Y:S05]  /*0f90*/  BSYNC.RECONVERGENT B0 ;  /* 0x0000000000007941 */ /* 0x000fea0003800200 */
.L_x_306:
[----:B------:R-:W-:Y:S01]  /*0fa0*/  IMAD.MOV.U32 R14, RZ, RZ, 0x652b82fe ;  /* 0x652b82feff0e7424 */ /* 0x000fe200078e00ff */
[----:B------:R-:W-:Y:S01]  /*0fb0*/  UMOV UR18, 0xfefa39ef ;  /* 0xfefa39ef00127882 */ /* 0x000fe20000000000 */
[----:B------:R-:W-:Y:S01]  /*0fc0*/  IMAD.MOV.U32 R15, RZ, RZ, 0x3ff71547 ;  /* 0x3ff71547ff0f7424 */ /* 0x000fe200078e00ff */
[----:B------:R-:W-:Y:S01]  /*0fd0*/  UMOV UR19, 0x3fe62e42 ;  /* 0x3fe62e4200137882 */ /* 0x000fe20000000000 */
[----:B------:R-:W-:Y:S01]  /*0fe0*/  FSETP.GEU.AND P1, PT, |R13|, 4.1917929649353027344, PT ;  /* 0x4086232b0d00780b */ /* 0x000fe20003f2e200 */
[----:B------:R-:W-:Y:S01]  /*0ff0*/  BSSY.RECONVERGENT B0, `(.L_x_308) ;  /* 0x0000037000007945 */ /* 0x000fe20003800200 */
[----:B------:R-:W-:Y:S02]  /*1000*/  DSETP.NEU.AND P3, PT, |R24|, +INF , PT ;  /* 0x7ff000001800742a */ /* 0x000fe40003f6d200 */
[----:B------:R-:W-:-:S08]  /*1010*/  DFMA R14, R12, R14, 6.75539944105574400000e+15 ;  /* 0x433800000c0e742b */ /* 0x000fd0000000000e */
[----:B------:R-:W-:-:S08]  /*1020*/  DADD R16, R14, -6.75539944105574400000e+15 ;  /* 0xc33800000e107429 */ /* 0x000fd00000000000 */
        /* <DEDUP_REMOVED lines=42> */
[----:B------:R-:W-:Y:S01]  /*12d0*/  @!P2 LEA.HI R15, R14, R14, RZ, 0x1 ;  /* 0x0000000e0e0fa211 */ /* 0x000fe200078f08ff */
[----:B------:R-:W-:Y:S01]  /*12e0*/  @!P2 IMAD.MOV.U32 R12, RZ, RZ, R18 ;  /* 0x000000ffff0ca224 */ /* 0x000fe200078e0012 */
[----:B------:R-:W-:Y:S02]  /*12f0*/  FSEL R31, R17, RZ, P1 ;  /* 0x000000ff111f7208 */ /* 0x000fe40000800000 */
[----:B------:R-:W-:-:S05]  /*1300*/  @!P2 SHF.R.S32.HI R15, RZ, 0x1, R15 ;  /* 0x00000001ff0fa819 */ /* 0x000fca000001140f */
[----:B------:R-:W-:Y:S02]  /*1310*/  @!P2 IMAD.IADD R14, R14, 0x1, -R15 ;  /* 0x000000010e0ea824 */ /* 0x000fe400078e0a0f */
[----:B------:R-:W-:-:S03]  /*1320*/  @!P2 IMAD R13, R15, 0x100000, R19 ;  /* 0x001000000f0da824 */ /* 0x000fc600078e0213 */
[----:B------:R-:W-:Y:S01]  /*1330*/  @!P2 LEA R15, R14, 0x3ff00000, 0x14 ;  /* 0x3ff000000e0fa811 */ /* 0x000fe200078ea0ff */
[----:B------:R-:W-:-:S06]  /*1340*/  @!P2 IMAD.MOV.U32 R14, RZ, RZ, RZ ;  /* 0x000000ffff0ea224 */ /* 0x000fcc00078e00ff */
[----:B------:R-:W-:-:S11]  /*1350*/  @!P2 DMUL R30, R12, R14 ;  /* 0x0000000e0c1ea228 */ /* 0x000fd60000000000 */
.L_x_309:
[----:B------:R-:W-:Y:S05]  /*1360*/  BSYNC.RECONVERGENT B0 ;  /* 0x0000000000007941 */ /* 0x000fea0003800200 */
.L_x_308:
[----:B------:R-:W-:Y:S02]  /*1370*/  IMAD.U32 R32, RZ, RZ, UR6 ;  /* 0x00000006ff207e24 */ /* 0x000fe4000f8e00ff */
[----:B------:R-:W-:Y:S02]  /*1380*/  IMAD.U32 R33, RZ, RZ, UR7 ;  /* 0x00000007ff217e24 */ /* 0x000fe4000f8e00ff */
[----:B------:R-:W-:Y:S01]  /*1390*/  IMAD.MOV.U32 R36, RZ, RZ, 0x1 ;  /* 0x00000001ff247424 */ /* 0x000fe200078e00ff */
[----:B------:R-:W-:Y:S06]  /*13a0*/  @!P3 BRA `(.L_x_310) ;  /* 0x000000000038b947 */ /* 0x000fec0003800000 */
        /* <DEDUP_REMOVED lines=9> */
[----:B------:R-:W-:Y:S05]  /*1440*/  CALL.REL.NOINC `($_Z25get_exact_solution_on_gpuPdS_S_ddddi$__internal_trig_reduction_slowpathd) ;  /* 0x0000008000b87944 */ /* 0x000fea0003c00000 */
[----:B------:R-:W-:Y:S05]  /*1450*/  BSYNC.RECONVERGENT B2 ;  /* 0x0000000000027941 */ /* 0x000fea0003800200 */
.L_x_312:
[----:B------:R-:W-:Y:S02]  /*1460*/  IMAD.MOV.U32 R32, RZ, RZ, R14 ;  /* 0x000000ffff207224 */ /* 0x000fe400078e000e */
[----:B------:R-:W-:-:S07]  /*1470*/  IMAD.MOV.U32 R33, RZ, RZ, R15 ;  /* 0x000000ffff217224 */ /* 0x000fce00078e000f */
.L_x_311:
[----:B------:R-:W-:-:S07]  /*1480*/  VIADD R36, R13, 0x1 ;  /* 0x000000010d247836 */ /* 0x000fce0000000000 */
.L_x_310:
        /* <DEDUP_REMOVED lines=8> */
[----:B------:R-:W-:-:S02]  /*1510*/  IMAD.MOV.U32 R40, RZ, RZ, 0x20fd8164 ;  /* 0x20fd8164ff287424 */ /* 0x000fc400078e00ff */
[----:B------:R-:W-:Y:S01]  /*1520*/  IMAD.MOV.U32 R37, RZ, RZ, 0x3da8ff83 ;  /* 0x3da8ff83ff257424 */ /* 0x000fe200078e00ff */
[----:B------:R-:W-:Y:S01]  /*1530*/  ISETP.NE.U32.AND P1, PT, R34, 0x1, PT ;  /* 0x000000012200780c */ /* 0x000fe20003f25070 */
[----:B------:R-:W-:-:S03]  /*1540*/  DMUL R34, R32, R32 ;  /* 0x0000002020227228 */ /* 0x000fc60000000000 */
        /* <DEDUP_REMOVED lines=10> */
[----:B------:R-:W-:-:S09]  /*15f0*/  IMAD.U32 R34, RZ, RZ, UR16 ;  /* 0x00000010ff227e24 */ /* 0x000fd2000f8e00ff */
[----:B------:R-:W-:Y:S01]  /*1600*/  FSEL R14, R12, R32, !P1 ;  /* 0x000000200c0e7208 */ /* 0x000fe20004800000 */
[----:B------:R-:W-:Y:S01]  /*1610*/  IMAD.U32 R32, RZ, RZ, UR14 ;  /* 0x0000000eff207e24 */ /* 0x000fe2000f8e00ff */
[----:B------:R-:W-:Y:S01]  /*1620*/  FSEL R15, R13, R33, !P1 ;  /* 0x000000210d0f7208 */ /* 0x000fe20004800000 */
[----:B------:R-:W-:Y:S01]  /*1630*/  IMAD.U32 R33, RZ, RZ, UR15 ;  /* 0x0000000fff217e24 */ /* 0x000fe2000f8e00ff */
[----:B------:R-:W-:-:S04]  /*1640*/  LOP3.LUT P1, RZ, R36, 0x2, RZ, 0xc0, !PT ;  /* 0x0000000224ff7812 */ /* 0x000fc8000782c0ff */
        /* <DEDUP_REMOVED lines=8> */
[----:B------:R-:W-:Y:S05]  /*16d0*/  CALL.REL.NOINC `($_Z25get_exact_solution_on_gpuPdS_S_ddddi$__internal_trig_reduction_slowpathd) ;  /* 0x0000008000147944 */ /* 0x000fea0003c00000 */
[----:B------:R-:W-:Y:S05]  /*16e0*/  BSYNC.RECONVERGENT B2 ;  /* 0x0000000000027941 */ /* 0x000fea0003800200 */
.L_x_314:
[----:B------:R-:W-:Y:S02]  /*16f0*/  IMAD.MOV.U32 R34, RZ, RZ, R13 ;  /* 0x000000ffff227224 */ /* 0x000fe400078e000d */
[----:B------:R-:W-:Y:S02]  /*1700*/  IMAD.MOV.U32 R32, RZ, RZ, R14 ;  /* 0x000000ffff207224 */ /* 0x000fe400078e000e */
[----:B------:R-:W-:-:S07]  /*1710*/  IMAD.MOV.U32 R33, RZ, RZ, R15 ;  /* 0x000000ffff217224 */ /* 0x000fce00078e000f */
.L_x_313:
        /* <DEDUP_REMOVED lines=23> */
[----:B------:R-:W-:Y:S02]  /*1890*/  DFMA R12, R38, R12, R22 ;  /* 0x0000000c260c722b */ /* 0x000fe40000000016 */
[----:B0-----:R-:W-:-:S06]  /*18a0*/  DFMA R16, R16, -0.5, R10 ;  /* 0xbfe000001010782b */ /* 0x001fcc000000000a */
[----:B------:R-:W-:Y:S02]  /*18b0*/  DFMA R32, R12, R32, R32 ;  /* 0x000000200c20722b */ /* 0x000fe40000000020 */
[----:B------:R-:W-:-:S10]  /*18c0*/  DFMA R12, R38, R12, 1 ;  /* 0x3ff00000260c742b */ /* 0x000fd4000000000c */
[----:B------:R-:W-:Y:S02]  /*18d0*/  FSEL R14, R12, R32, !P1 ;  /* 0x000000200c0e7208 */ /* 0x000fe40004800000 */
[----:B------:R-:W-:Y:S02]  /*18e0*/  FSEL R15, R13, R33, !P1 ;  /* 0x000000210d0f7208 */ /* 0x000fe40004800000 */
[----:B------:R-:W-:-:S04]  /*18f0*/  LOP3.LUT P1, RZ, R34, 0x2, RZ, 0xc0, !PT ;  /* 0x0000000222ff7812 */ /* 0x000fc8000782c0ff */
[----:B------:R-:W-:-:S10]  /*1900*/  DADD R12, RZ, -R14 ;  /* 0x00000000ff0c7229 */ /* 0x000fd4000000080e */
[----:B------:R-:W-:Y:S02]  /*1910*/  FSEL R12, R14, R12, !P1 ;  /* 0x0000000c0e0c7208 */ /* 0x000fe40004800000 */
[----:B------:R-:W-:-:S06]  /*1920*/  FSEL R13, R15, R13, !P1 ;  /* 0x0000000d0f0d7208 */ /* 0x000fcc0004800000 */
[-C--:B------:R-:W-:Y:S02]  /*1930*/  DMUL R14, R16, R12.reuse ;  /* 0x0000000c100e7228 */ /* 0x080fe40000000000 */
[----:B------:R-:W-:-:S06]  /*1940*/  DMUL R12, R26, R12 ;  /* 0x0000000c1a0c7228 */ /* 0x000fcc0000000000 */
[-C--:B------:R-:W-:Y:S02]  /*1950*/  DFMA R14, R26, R36.reuse, R14 ;  /* 0x000000241a0e722b */ /* 0x080fe4000000000e */
[----:B------:R-:W-:Y:S01]  /*1960*/  DFMA R36, R16, R36, -R12 ;  /* 0x000000241024722b */ /* 0x000fe2000000080c */
[----:B------:R-:W-:-:S05]  /*1970*/  MOV R12, 0x19c0 ;  /* 0x000019c0000c7802 */ /* 0x000fca0000000f00 */
[----:B------:R-:W-:-:S08]  /*1980*/  DADD R18, R14, UR18 ;  /* 0x000000120e127e29 */ /* 0x000fd00008000000 */
[----:B------:R-:W-:-:S10]  /*1990*/  DADD R14, -RZ, |R18| ;  /* 0x00000000ff0e7229 */ /* 0x000fd40000000512 */
[----:B------:R-:W-:-:S07]  /*19a0*/  IMAD.MOV.U32 R13, RZ, RZ, R15 ;  /* 0x000000ffff0d7224 */ /* 0x000fce00078e000f */
[----:B------:R-:W-:Y:S05]  /*19b0*/  CALL.REL.NOINC `($_Z25get_exact_solution_on_gpuPdS_S_ddddi$__internal_accurate_pow) ;  /* 0x0000007000a07944 */ /* 0x000fea0003c00000 */
[----:B------:R-:W-:Y:S05]  /*19c0*/  BSYNC.RECONVERGENT B0 ;  /* 0x0000000000007941 */ /* 0x000fea0003800200 */
.L_x_315:
        /* <DEDUP_REMOVED lines=18> */
.L_x_317:
[----:B------:R-:W-:Y:S05]  /*1af0*/  BSYNC.RECONVERGENT B0 ;  /* 0x0000000000007941 */ /* 0x000fea0003800200 */
.L_x_316:
[----:B------:R-:W-:Y:S01]  /*1b00*/  BSSY.RECONVERGENT B0, `(.L_x_318) ;  /* 0x0000005000007945 */ /* 0x000fe20003800200 */
[----:B------:R-:W-:Y:S02]  /*1b10*/  FSEL R18, R16, RZ, P1 ;  /* 0x000000ff10127208 */ /* 0x000fe40000800000 */
[----:B------:R-:W-:Y:S02]  /*1b20*/  FSEL R19, R17, 1.875, P1 ;  /* 0x3ff0000011137808 */ /* 0x000fe40000800000 */
[----:B------:R-:W-:-:S07]  /*1b30*/  MOV R12, 0x1b50 ;  /* 0x00001b50000c7802 */ /* 0x000fce0000000f00 */
[----:B------:R-:W-:Y:S05]  /*1b40*/  CALL.REL.NOINC `($_Z25get_exact_solution_on_gpuPdS_S_ddddi$__internal_accurate_pow) ;  /* 0x00000070003c7944 */ /* 0x000fea0003c00000 */
[----:B------:R-:W-:Y:S05]  /*1b50*/  BSYNC.RECONVERGENT B0 ;  /* 0x0000000000007941 */ /* 0x000fea0003800200 */
.L_x_318:
        /* <DEDUP_REMOVED lines=21> */
.L_x_320:
[----:B------:R-:W-:Y:S05]  /*1cb0*/  BSYNC.RECONVERGENT B0 ;  /* 0x0000000000007941 */ /* 0x000fea0003800200 */
.L_x_319:
        /* <DEDUP_REMOVED lines=17> */
.L_x_322:
[----:B------:R-:W-:Y:S05]  /*1dd0*/  BSYNC.RECONVERGENT B0 ;  /* 0x0000000000007941 */ /* 0x000fea0003800200 */
.L_x_321:
[----:B------:R-:W-:Y:S01]  /*1de0*/  IMAD.MOV.U32 R14, RZ, RZ, 0x652b82fe ;  /* 0x652b82feff0e7424 */ /* 0x000fe200078e00ff */
[----:B------:R-:W-:Y:S01]  /*1df0*/  UMOV UR18, 0xfefa39ef ;  /* 0xfefa39ef00127882 */ /* 0x000fe20000000000 */
[----:B------:R-:W-:Y:S01]  /*1e00*/  IMAD.MOV.U32 R15, RZ, RZ, 0x3ff71547 ;  /* 0x3ff71547ff0f7424 */ /* 0x000fe200078e00ff */
[----:B------:R-:W-:Y:S01]  /*1e10*/  UMOV UR19, 0x3fe62e42 ;  /* 0x3fe62e4200137882 */ /* 0x000fe20000000000 */
[----:B------:R-:W-:Y:S01]  /*1e20*/  FSETP.GEU.AND P1, PT, |R13|, 4.1917929649353027344, PT ;  /* 0x4086232b0d00780b */ /* 0x000fe20003f2e200 */
[----:B------:R-:W-:Y:S03]  /*1e30*/  BSSY.RECONVERGENT B0, `(.L_x_323) ;  /* 0x0000036000007945 */ /* 0x000fe60003800200 */
        /* <DEDUP_REMOVED lines=53> */
.L_x_324:
[----:B------:R-:W-:Y:S05]  /*2190*/  BSYNC.RECONVERGENT B0 ;  /* 0x0000000000007941 */ /* 0x000fea0003800200 */
.L_x_323:
[----:B------:R-:W-:Y:S01]  /*21a0*/  DSETP.NEU.AND P1, PT, |R24|, +INF , PT ;  /* 0x7ff000001800742a */ /* 0x000fe20003f2d200 */
[----:B------:R-:W-:Y:S01]  /*21b0*/  IMAD.U32 R32, RZ, RZ, UR6 ;  /* 0x00000006ff207e24 */ /* 0x000fe2000f8e00ff */
[----:B------:R-:W-:Y:S01]  /*21c0*/  DMUL R16, R16, R2 ;  /* 0x0000000210107228 */ /* 0x000fe20000000000 */
[----:B------:R-:W-:Y:S02]  /*21d0*/  IMAD.U32 R33, RZ, RZ, UR7 ;  /* 0x00000007ff217e24 */ /* 0x000fe4000f8e00ff */
[----:B------:R-:W-:-:S05]  /*21e0*/  IMAD.MOV.U32 R36, RZ, RZ, 0x1 ;  /* 0x00000001ff247424 */ /* 0x000fca00078e00ff */
[----:B------:R-:W-:-:S04]  /*21f0*/  DFMA R30, R30, R2, R16 ;  /* 0x000000021e1e722b */ /* 0x000fc80000000010 */
[----:B------:R-:W-:Y:S07]  /*2200*/  @!P1 BRA `(.L_x_325) ;  /* 0x0000000000389947 */ /* 0x000fee0003800000 */
        /* <DEDUP_REMOVED lines=11> */
.L_x_327:
[----:B------:R-:W-:Y:S02]  /*22c0*/  IMAD.MOV.U32 R32, RZ, RZ, R14 ;  /* 0x000000ffff207224 */ /* 0x000fe400078e000e */
[----:B------:R-:W-:-:S07]  /*22d0*/  IMAD.MOV.U32 R33, RZ, RZ, R15 ;  /* 0x000000ffff217224 */ /* 0x000fce00078e000f */
.L_x_326:
[----:B------:R-:W-:-:S07]  /*22e0*/  VIADD R36, R13, 0x1 ;  /* 0x000000010d247836 */ /* 0x000fce0000000000 */
.L_x_325:
        /* <DEDUP_REMOVED lines=38> */
.L_x_329:
[----:B------:R-:W-:Y:S02]  /*2550*/  IMAD.MOV.U32 R34, RZ, RZ, R13 ;  /* 0x000000ffff227224 */ /* 0x000fe400078e000d */
[----:B------:R-:W-:Y:S02]  /*2560*/  IMAD.MOV.U32 R32, RZ, RZ, R14 ;  /* 0x000000ffff207224 */ /* 0x000fe400078e000e */
[----:B------:R-:W-:-:S07]  /*2570*/  IMAD.MOV.U32 R33, RZ, RZ, R15 ;  /* 0x000000ffff217224 */ /* 0x000fce00078e000f */
.L_x_328:
        /* <DEDUP_REMOVED lines=18> */
[C---:B------:R-:W-:Y:S01]  /*26a0*/  DFMA R12, R38.reuse, R12, R14 ;  /* 0x0000000c260c722b */ /* 0x040fe2000000000e */
[----:B------:R-:W0:Y:S07]  /*26b0*/  LDC.64 R14, c[0x0][0x3a0] ;  /* 0x0000e800ff0e7b82 */ /* 0x000e2e0000000a00 */
[----:B---3--:R-:W-:-:S08]  /*26c0*/  DFMA R12, R38, R12, R16 ;  /* 0x0000000c260c722b */ /* 0x008fd00000000010 */
[----:B------:R-:W-:-:S08]  /*26d0*/  DFMA R12, R38, R12, R18 ;  /* 0x0000000c260c722b */ /* 0x000fd00000000012 */
[----:B----4-:R-:W-:Y:S02]  /*26e0*/  DFMA R12, R38, R12, R20 ;  /* 0x0000000c260c722b */ /* 0x010fe40000000014 */
[----:B0-----:R-:W-:-:S06]  /*26f0*/  DFMA R14, R14, 0.5, R10 ;  /* 0x3fe000000e0e782b */ /* 0x001fcc000000000a */
[----:B------:R-:W-:-:S08]  /*2700*/  DFMA R12, R38, R12, R22 ;  /* 0x0000000c260c722b */ /* 0x000fd00000000016 */
        /* <DEDUP_REMOVED lines=8> */
[----:B------:R-:W-:Y:S02]  /*2790*/  DMUL R16, R12, R14 ;  /* 0x0000000e0c107228 */ /* 0x000fe40000000000 */
[----:B------:R-:W-:-:S06]  /*27a0*/  DMUL R12, R28, R12 ;  /* 0x0000000c1c0c7228 */ /* 0x000fcc0000000000 */
[----:B------:R-:W-:Y:S02]  /*27b0*/  DFMA R16, R28, R36, R16 ;  /* 0x000000241c10722b */ /* 0x000fe40000000010 */
[----:B------:R-:W-:Y:S01]  /*27c0*/  DFMA R36, R36, R14, -R12 ;  /* 0x0000000e2424722b */ /* 0x000fe2000000080c */
[----:B------:R-:W-:-:S05]  /*27d0*/  MOV R12, 0x2830 ;  /* 0x00002830000c7802 */ /* 0x000fca0000000f00 */
[----:B------:R-:W-:-:S08]  /*27e0*/  DADD R18, R16, UR18 ;  /* 0x0000001210127e29 */ /* 0x000fd00008000000 */
[----:B------:R-:W-:-:S10]  /*27f0*/  DADD R16, -RZ, |R18| ;  /* 0x00000000ff107229 */ /* 0x000fd40000000512 */
[----:B------:R-:W-:Y:S02]  /*2800*/  IMAD.MOV.U32 R14, RZ, RZ, R16 ;  /* 0x000000ffff0e7224 */ /* 0x000fe400078e0010 */
[----:B------:R-:W-:-:S07]  /*2810*/  IMAD.MOV.U32 R13, RZ, RZ, R17 ;  /* 0x000000ffff0d7224 */ /* 0x000fce00078e0011 */
[----:B------:R-:W-:Y:S05]  /*2820*/  CALL.REL.NOINC `($_Z25get_exact_solution_on_gpuPdS_S_ddddi$__internal_accurate_pow) ;  /* 0x0000006400047944 */ /* 0x000fea0003c00000 */
[----:B------:R-:W-:Y:S05]  /*2830*/  BSYNC.RECONVERGENT B0 ;  /* 0x0000000000007941 */ /* 0x000fea0003800200 */
.L_x_330:
        /* <DEDUP_REMOVED lines=18> */
.L_x_332:
[----:B------:R-:W-:Y:S05]  /*2960*/  BSYNC.RECONVERGENT B0 ;  /* 0x0000000000007941 */ /* 0x000fea0003800200 */
.L_x_331:
[----:B------:R-:W-:Y:S01]  /*2970*/  BSSY.RECONVERGENT B0, `(.L_x_333) ;  /* 0x0000005000007945 */ /* 0x000fe20003800200 */
[----:B------:R-:W-:Y:S02]  /*2980*/  FSEL R18, R16, RZ, P1 ;  /* 0x000000ff10127208 */ /* 0x000fe40000800000 */
[----:B------:R-:W-:Y:S02]  /*2990*/  FSEL R19, R17, 1.875, P1 ;  /* 0x3ff0000011137808 */ /* 0x000fe40000800000 */
[----:B------:R-:W-:-:S07]  /*29a0*/  MOV R12, 0x29c0 ;  /* 0x000029c0000c7802 */ /* 0x000fce0000000f00 */
[----:B------:R-:W-:Y:S05]  /*29b0*/  CALL.REL.NOINC `($_Z25get_exact_solution_on_gpuPdS_S_ddddi$__internal_accurate_pow) ;  /* 0x0000006000a07944 */ /* 0x000fea0003c00000 */
[----:B------:R-:W-:Y:S05]  /*29c0*/  BSYNC.RECONVERGENT B0 ;  /* 0x0000000000007941 */ /* 0x000fea0003800200 */
.L_x_333:
        /* <DEDUP_REMOVED lines=21> */
.L_x_335:
[----:B------:R-:W-:Y:S05]  /*2b20*/  BSYNC.RECONVERGENT B0 ;  /* 0x0000000000007941 */ /* 0x000fea0003800200 */
.L_x_334:
        /* <DEDUP_REMOVED lines=17> */
.L_x_337:
[----:B------:R-:W-:Y:S05]  /*2c40*/  BSYNC.RECONVERGENT B0 ;  /* 0x0000000000007941 */ /* 0x000fea0003800200 */
.L_x_336:
        /* <DEDUP_REMOVED lines=60> */
.L_x_339:
[----:B------:R-:W-:Y:S05]  /*3010*/  BSYNC.RECONVERGENT B0 ;  /* 0x0000000000007941 */ /* 0x000fea0003800200 */
.L_x_338:
[----:B------:R-:W-:Y:S01]  /*3020*/  IMAD.U32 R32, RZ, RZ, UR6 ;  /* 0x00000006ff207e24 */ /* 0x000fe2000f8e00ff */
[----:B------:R-:W-:Y:S01]  /*3030*/  DFMA R30, R16, R2, R30 ;  /* 0x00000002101e722b */ /* 0x000fe2000000001e */
[----:B------:R-:W-:Y:S02]  /*3040*/  IMAD.U32 R33, RZ, RZ, UR7 ;  /* 0x00000007ff217e24 */ /* 0x000fe4000f8e00ff */
[----:B------:R-:W-:Y:S01]  /*3050*/  IMAD.MOV.U32 R36, RZ, RZ, 0x1 ;  /* 0x00000001ff247424 */ /* 0x000fe200078e00ff */
        /* <DEDUP_REMOVED lines=12> */
.L_x_342:
[----:B------:R-:W-:Y:S02]  /*3120*/  IMAD.MOV.U32 R32, RZ, RZ, R14 ;  /* 0x000000ffff207224 */ /* 0x000fe400078e000e */
[----:B------:R-:W-:-:S07]  /*3130*/  IMAD.MOV.U32 R33, RZ, RZ, R15 ;  /* 0x000000ffff217224 */ /* 0x000fce00078e000f */
.L_x_341:
[----:B------:R-:W-:-:S07]  /*3140*/  VIADD R36, R13, 0x1 ;  /* 0x000000010d247836 */ /* 0x000fce0000000000 */
.L_x_340:
        /* <DEDUP_REMOVED lines=38> */
.L_x_344:
[----:B------:R-:W-:Y:S02]  /*33b0*/  IMAD.MOV.U32 R34, RZ, RZ, R13 ;  /* 0x000000ffff227224 */ /* 0x000fe400078e000d */
[----:B------:R-:W-:Y:S02]  /*33c0*/  IMAD.MOV.U32 R32, RZ, RZ, R14 ;  /* 0x000000ffff207224 */ /* 0x000fe400078e000e */
[----:B------:R-:W-:-:S07]  /*33d0*/  IMAD.MOV.U32 R33, RZ, RZ, R15 ;  /* 0x000000ffff217224 */ /* 0x000fce00078e000f */
.L_x_343:
        /* <DEDUP_REMOVED lines=24> */
[----:B0-----:R-:W-:-:S06]  /*3560*/  DFMA R16, R16, 0.5, R10 ;  /* 0x3fe000001010782b */ /* 0x001fcc000000000a */
        /* <DEDUP_REMOVED lines=18> */
.L_x_345:
        /* <DEDUP_REMOVED lines=18> */
.L_x_347:
[----:B------:R-:W-:Y:S05]  /*37b0*/  BSYNC.RECONVERGENT B0 ;  /* 0x0000000000007941 */ /* 0x000fea0003800200 */
.L_x_346:
[----:B------:R-:W-:Y:S01]  /*37c0*/  BSSY.RECONVERGENT B0, `(.L_x_348) ;  /* 0x0000005000007945 */ /* 0x000fe20003800200 */
[----:B------:R-:W-:Y:S02]  /*37d0*/  FSEL R18, R16, RZ, P1 ;  /* 0x000000ff10127208 */ /* 0x000fe40000800000 */
[----:B------:R-:W-:Y:S02]  /*37e0*/  FSEL R19, R17, 1.875, P1 ;  /* 0x3ff0000011137808 */ /* 0x000fe40000800000 */
[----:B------:R-:W-:-:S07]  /*37f0*/  MOV R12, 0x3810 ;  /* 0x00003810000c7802 */ /* 0x000fce0000000f00 */
[----:B------:R-:W-:Y:S05]  /*3800*/  CALL.REL.NOINC `($_Z25get_exact_solution_on_gpuPdS_S_ddddi$__internal_accurate_pow) ;  /* 0x00000054000c7944 */ /* 0x000fea0003c00000 */
[----:B------:R-:W-:Y:S05]  /*3810*/  BSYNC.RECONVERGENT B0 ;  /* 0x0000000000007941 */ /* 0x000fea0003800200 */
.L_x_348:
        /* <DEDUP_REMOVED lines=21> */
.L_x_350:
[----:B------:R-:W-:Y:S05]  /*3970*/  BSYNC.RECONVERGENT B0 ;  /* 0x0000000000007941 */ /* 0x000fea0003800200 */
.L_x_349:
        /* <DEDUP_REMOVED lines=17> */
.L_x_352:
[----:B------:R-:W-:Y:S05]  /*3a90*/  BSYNC.RECONVERGENT B0 ;  /* 0x0000000000007941 */ /* 0x000fea0003800200 */
.L_x_351:
        /* <DEDUP_REMOVED lines=60> */
.L_x_354:
[----:B------:R-:W-:Y:S05]  /*3e60*/  BSYNC.RECONVERGENT B0 ;  /* 0x0000000000007941 */ /* 0x000fea0003800200 */
.L_x_353:
        /* <DEDUP_REMOVED lines=16> */
.L_x_357:
[----:B------:R-:W-:Y:S02]  /*3f70*/  IMAD.MOV.U32 R32, RZ, RZ, R14 ;  /* 0x000000ffff207224 */ /* 0x000fe400078e000e */
[----:B------:R-:W-:-:S07]  /*3f80*/  IMAD.MOV.U32 R33, RZ, RZ, R15 ;  /* 0x000000ffff217224 */ /* 0x000fce00078e000f */
.L_x_356:
[----:B------:R-:W-:-:S07]  /*3f90*/  VIADD R36, R13, 0x1 ;  /* 0x000000010d247836 */ /* 0x000fce0000000000 */
.L_x_355:
        /* <DEDUP_REMOVED lines=38> */
.L_x_359:
[----:B------:R-:W-:Y:S02]  /*4200*/  IMAD.MOV.U32 R34, RZ, RZ, R13 ;  /* 0x000000ffff227224 */ /* 0x000fe400078e000d */
[----:B------:R-:W-:Y:S02]  /*4210*/  IMAD.MOV.U32 R32, RZ, RZ, R14 ;  /* 0x000000ffff207224 */ /* 0x000fe400078e000e */
[----:B------:R-:W-:-:S07]  /*4220*/  IMAD.MOV.U32 R33, RZ, RZ, R15 ;  /* 0x000000ffff217224 */ /* 0x000fce00078e000f */
.L_x_358:
        /* <DEDUP_REMOVED lines=41> */
.L_x_360:
        /* <DEDUP_REMOVED lines=18> */
.L_x_362:
[----:B------:R-:W-:Y:S05]  /*45e0*/  BSYNC.RECONVERGENT B0 ;  /* 0x0000000000007941 */ /* 0x000fea0003800200 */
.L_x_361:
[----:B------:R-:W-:Y:S01]  /*45f0*/  BSSY.RECONVERGENT B0, `(.L_x_363) ;  /* 0x0000005000007945 */ /* 0x000fe20003800200 */
[----:B------:R-:W-:Y:S02]  /*4600*/  FSEL R18, R16, RZ, P1 ;  /* 0x000000ff10127208 */ /* 0x000fe40000800000 */
[----:B------:R-:W-:Y:S02]  /*4610*/  FSEL R19, R17, 1.875, P1 ;  /* 0x3ff0000011137808 */ /* 0x000fe40000800000 */
[----:B------:R-:W-:-:S07]  /*4620*/  MOV R12, 0x4640 ;  /* 0x00004640000c7802 */ /* 0x000fce0000000f00 */
[----:B------:R-:W-:Y:S05]  /*4630*/  CALL.REL.NOINC `($_Z25get_exact_solution_on_gpuPdS_S_ddddi$__internal_accurate_pow) ;  /* 0x0000004400807944 */ /* 0x000fea0003c00000 */
[----:B------:R-:W-:Y:S05]  /*4640*/  BSYNC.RECONVERGENT B0 ;  /* 0x0000000000007941 */ /* 0x000fea0003800200 */
.L_x_363:
        /* <DEDUP_REMOVED lines=21> */
.L_x_365:
[----:B------:R-:W-:Y:S05]  /*47a0*/  BSYNC.RECONVERGENT B0 ;  /* 0x0000000000007941 */ /* 0x000fea0003800200 */
.L_x_364:
        /* <DEDUP_REMOVED lines=17> */
.L_x_367:
[----:B------:R-:W-:Y:S05]  /*48c0*/  BSYNC.RECONVERGENT B0 ;  /* 0x0000000000007941 */ /* 0x000fea0003800200 */
.L_x_366:
        /* <DEDUP_REMOVED lines=60> */
.L_x_369:
[----:B------:R-:W-:Y:S05]  /*4c90*/  BSYNC.RECONVERGENT B0 ;  /* 0x0000000000007941 */ /* 0x000fea0003800200 */
.L_x_368:
        /* <DEDUP_REMOVED lines=15> */
.L_x_372:
[----:B------:R-:W-:Y:S02]  /*4d90*/  IMAD.MOV.U32 R32, RZ, RZ, R14 ;  /* 0x000000ffff207224 */ /* 0x000fe400078e000e */
[----:B------:R-:W-:-:S07]  /*4da0*/  IMAD.MOV.U32 R33, RZ, RZ, R15 ;  /* 0x000000ffff217224 */ /* 0x000fce00078e000f */
.L_x_371:
[----:B------:R-:W-:-:S07]  /*4db0*/  VIADD R36, R13, 0x1 ;  /* 0x000000010d247836 */ /* 0x000fce0000000000 */
.L_x_370:
        /* <DEDUP_REMOVED lines=38> */
.L_x_374:
[----:B------:R-:W-:Y:S02]  /*5020*/  IMAD.MOV.U32 R34, RZ, RZ, R13 ;  /* 0x000000ffff227224 */ /* 0x000fe400078e000d */
[----:B------:R-:W-:Y:S02]  /*5030*/  IMAD.MOV.U32 R32, RZ, RZ, R14 ;  /* 0x000000ffff207224 */ /* 0x000fe400078e000e */
[----:B------:R-:W-:-:S07]  /*5040*/  IMAD.MOV.U32 R33, RZ, RZ, R15 ;  /* 0x000000ffff217224 */ /* 0x000fce00078e000f */
.L_x_373:
        /* <DEDUP_REMOVED lines=41> */
.L_x_375:
        /* <DEDUP_REMOVED lines=18> */
.L_x_377:
[----:B------:R-:W-:Y:S05]  /*5400*/  BSYNC.RECONVERGENT B0 ;  /* 0x0000000000007941 */ /* 0x000fea0003800200 */
.L_x_376:
[----:B------:R-:W-:Y:S01]  /*5410*/  BSSY.RECONVERGENT B0, `(.L_x_378) ;  /* 0x0000005000007945 */ /* 0x000fe20003800200 */
[----:B------:R-:W-:Y:S02]  /*5420*/  FSEL R18, R16, RZ, P1 ;  /* 0x000000ff10127208 */ /* 0x000fe40000800000 */
[----:B------:R-:W-:Y:S02]  /*5430*/  FSEL R19, R17, 1.875, P1 ;  /* 0x3ff0000011137808 */ /* 0x000fe40000800000 */
[----:B------:R-:W-:-:S07]  /*5440*/  MOV R12, 0x5460 ;  /* 0x00005460000c7802 */ /* 0x000fce0000000f00 */
[----:B------:R-:W-:Y:S05]  /*5450*/  CALL.REL.NOINC `($_Z25get_exact_solution_on_gpuPdS_S_ddddi$__internal_accurate_pow) ;  /* 0x0000003400f87944 */ /* 0x000fea0003c00000 */
[----:B------:R-:W-:Y:S05]  /*5460*/  BSYNC.RECONVERGENT B0 ;  /* 0x0000000000007941 */ /* 0x000fea0003800200 */
.L_x_378:
        /* <DEDUP_REMOVED lines=21> */
.L_x_380:
[----:B------:R-:W-:Y:S05]  /*55c0*/  BSYNC.RECONVERGENT B0 ;  /* 0x0000000000007941 */ /* 0x000fea0003800200 */
.L_x_379:
        /* <DEDUP_REMOVED lines=17> */
.L_x_382:
[----:B------:R-:W-:Y:S05]  /*56e0*/  BSYNC.RECONVERGENT B0 ;  /* 0x0000000000007941 */ /* 0x000fea0003800200 */
.L_x_381:
        /* <DEDUP_REMOVED lines=59> */
.L_x_384:
[----:B------:R-:W-:Y:S05]  /*5aa0*/  BSYNC.RECONVERGENT B0 ;  /* 0x0000000000007941 */ /* 0x000fea0003800200 */
.L_x_383:
[----:B------:R-:W-:Y:S01]  /*5ab0*/  DSETP.NEU.AND P1, PT, |R24|, +INF , PT ;  /* 0x7ff000001800742a */ /* 0x000fe20003f2d200 */
[----:B------:R-:W-:Y:S01]  /*5ac0*/  IMAD.MOV.U32 R34, RZ, RZ, 0x1 ;  /* 0x00000001ff227424 */ /* 0x000fe200078e00ff */
[----:B------:R-:W-:-:S08]  /*5ad0*/  DMUL R26, R16, R2 ;  /* 0x00000002101a7228 */ /* 0x000fd00000000000 */
[----:B------:R-:W-:Y:S01]  /*5ae0*/  DFMA R26, R28, R2, R26 ;  /* 0x000000021c1a722b */ /* 0x000fe2000000001a */
[----:B------:R-:W-:Y:S02]  /*5af0*/  IMAD.U32 R28, RZ, RZ, UR6 ;  /* 0x00000006ff1c7e24 */ /* 0x000fe4000f8e00ff */
[----:B------:R-:W-:Y:S01]  /*5b00*/  IMAD.U32 R29, RZ, RZ, UR7 ;  /* 0x00000007ff1d7e24 */ /* 0x000fe2000f8e00ff */
        /* <DEDUP_REMOVED lines=12> */
.L_x_387:
[----:B------:R-:W-:Y:S02]  /*5bd0*/  IMAD.MOV.U32 R28, RZ, RZ, R14 ;  /* 0x000000ffff1c7224 */ /* 0x000fe400078e000e */
[----:B------:R-:W-:-:S07]  /*5be0*/  IMAD.MOV.U32 R29, RZ, RZ, R15 ;  /* 0x000000ffff1d7224 */ /* 0x000fce00078e000f */
.L_x_386:
[----:B------:R-:W-:-:S07]  /*5bf0*/  VIADD R34, R13, 0x1 ;  /* 0x000000010d227836 */ /* 0x000fce0000000000 */
.L_x_385:
        /* <DEDUP_REMOVED lines=38> */
.L_x_389:
[----:B------:R-:W-:Y:S02]  /*5e60*/  IMAD.MOV.U32 R34, RZ, RZ, R13 ;  /* 0x000000ffff227224 */ /* 0x000fe400078e000d */
[----:B------:R-:W-:Y:S02]  /*5e70*/  IMAD.MOV.U32 R32, RZ, RZ, R14 ;  /* 0x000000ffff207224 */ /* 0x000fe400078e000e */
[----:B------:R-:W-:-:S07]  /*5e80*/  IMAD.MOV.U32 R33, RZ, RZ, R15 ;  /* 0x000000ffff217224 */ /* 0x000fce00078e000f */
.L_x_388:
        /* <DEDUP_REMOVED lines=43> */
.L_x_390:
        /* <DEDUP_REMOVED lines=18> */
.L_x_392:
[----:B------:R-:W-:Y:S05]  /*6260*/  BSYNC.RECONVERGENT B0 ;  /* 0x0000000000007941 */ /* 0x000fea0003800200 */
.L_x_391:
[----:B------:R-:W-:Y:S01]  /*6270*/  BSSY.RECONVERGENT B0, `(.L_x_393) ;  /* 0x0000005000007945 */ /* 0x000fe20003800200 */
[----:B------:R-:W-:Y:S02]  /*6280*/  FSEL R18, R16, RZ, P1 ;  /* 0x000000ff10127208 */ /* 0x000fe40000800000 */
[----:B------:R-:W-:Y:S02]  /*6290*/  FSEL R19, R17, 1.875, P1 ;  /* 0x3ff0000011137808 */ /* 0x000fe40000800000 */
[----:B------:R-:W-:-:S07]  /*62a0*/  MOV R12, 0x62c0 ;  /* 0x000062c0000c7802 */ /* 0x000fce0000000f00 */
[----:B------:R-:W-:Y:S05]  /*62b0*/  CALL.REL.NOINC `($_Z25get_exact_solution_on_gpuPdS_S_ddddi$__internal_accurate_pow) ;  /* 0x0000002800607944 */ /* 0x000fea0003c00000 */
[----:B------:R-:W-:Y:S05]  /*62c0*/  BSYNC.RECONVERGENT B0 ;  /* 0x0000000000007941 */ /* 0x000fea0003800200 */
.L_x_393:
        /* <DEDUP_REMOVED lines=21> */
.L_x_395:
[----:B------:R-:W-:Y:S05]  /*6420*/  BSYNC.RECONVERGENT B0 ;  /* 0x0000000000007941 */ /* 0x000fea0003800200 */
.L_x_394:
        /* <DEDUP_REMOVED lines=17> */
.L_x_397:
[----:B------:R-:W-:Y:S05]  /*6540*/  BSYNC.RECONVERGENT B0 ;  /* 0x0000000000007941 */ /* 0x000fea0003800200 */
.L_x_396:
        /* <DEDUP_REMOVED lines=60> */
.L_x_399:
[----:B------:R-:W-:Y:S05]  /*6910*/  BSYNC.RECONVERGENT B0 ;  /* 0x0000000000007941 */ /* 0x000fea0003800200 */
.L_x_398:
        /* <DEDUP_REMOVED lines=16> */
.L_x_402:
[----:B------:R-:W-:Y:S02]  /*6a20*/  IMAD.MOV.U32 R28, RZ, RZ, R14 ;  /* 0x000000ffff1c7224 */ /* 0x000fe400078e000e */
[----:B------:R-:W-:-:S07]  /*6a30*/  IMAD.MOV.U32 R29, RZ, RZ, R15 ;  /* 0x000000ffff1d7224 */ /* 0x000fce00078e000f */
.L_x_401:
[----:B------:R-:W-:-:S07]  /*6a40*/  VIADD R34, R13, 0x1 ;  /* 0x000000010d227836 */ /* 0x000fce0000000000 */
.L_x_400:
        /* <DEDUP_REMOVED lines=38> */
.L_x_404:
[----:B------:R-:W-:Y:S02]  /*6cb0*/  IMAD.MOV.U32 R34, RZ, RZ, R13 ;  /* 0x000000ffff227224 */ /* 0x000fe400078e000d */
[----:B------:R-:W-:Y:S02]  /*6cc0*/  IMAD.MOV.U32 R32, RZ, RZ, R14 ;  /* 0x000000ffff207224 */ /* 0x000fe400078e000e */
[----:B------:R-:W-:-:S07]  /*6cd0*/  IMAD.MOV.U32 R33, RZ, RZ, R15 ;  /* 0x000000ffff217224 */ /* 0x000fce00078e000f */
.L_x_403:
        /* <DEDUP_REMOVED lines=43> */
.L_x_405:
        /* <DEDUP_REMOVED lines=18> */
.L_x_407:
[----:B------:R-:W-:Y:S05]  /*70b0*/  BSYNC.RECONVERGENT B0 ;  /* 0x0000000000007941 */ /* 0x000fea0003800200 */
.L_x_406:
[----:B------:R-:W-:Y:S01]  /*70c0*/  BSSY.RECONVERGENT B0, `(.L_x_408) ;  /* 0x0000005000007945 */ /* 0x000fe20003800200 */
[----:B------:R-:W-:Y:S02]  /*70d0*/  FSEL R18, R16, RZ, P1 ;  /* 0x000000ff10127208 */ /* 0x000fe40000800000 */
[----:B------:R-:W-:Y:S02]  /*70e0*/  FSEL R19, R17, 1.875, P1 ;  /* 0x3ff0000011137808 */ /* 0x000fe40000800000 */
[----:B------:R-:W-:-:S07]  /*70f0*/  MOV R12, 0x7110 ;  /* 0x00007110000c7802 */ /* 0x000fce0000000f00 */
[----:B------:R-:W-:Y:S05]  /*7100*/  CALL.REL.NOINC `($_Z25get_exact_solution_on_gpuPdS_S_ddddi$__internal_accurate_pow) ;  /* 0x0000001800cc7944 */ /* 0x000fea0003c00000 */
[----:B------:R-:W-:Y:S05]  /*7110*/  BSYNC.RECONVERGENT B0 ;  /* 0x0000000000007941 */ /* 0x000fea0003800200 */
.L_x_408:
        /* <DEDUP_REMOVED lines=21> */
.L_x_410:
[----:B------:R-:W-:Y:S05]  /*7270*/  BSYNC.RECONVERGENT B0 ;  /* 0x0000000000007941 */ /* 0x000fea0003800200 */
.L_x_409:
        /* <DEDUP_REMOVED lines=17> */
.L_x_412:
[----:B------:R-:W-:Y:S05]  /*7390*/  BSYNC.RECONVERGENT B0 ;  /* 0x0000000000007941 */ /* 0x000fea0003800200 */
.L_x_411:
        /* <DEDUP_REMOVED lines=59> */
.L_x_414:
[----:B------:R-:W-:Y:S05]  /*7750*/  BSYNC.RECONVERGENT B0 ;  /* 0x0000000000007941 */ /* 0x000fea0003800200 */
.L_x_413:
[----:B------:R-:W-:Y:S01]  /*7760*/  DSETP.NEU.AND P1, PT, |R24|, +INF , PT ;  /* 0x7ff000001800742a */ /* 0x000fe20003f2d200 */
[----:B------:R-:W-:Y:S01]  /*7770*/  IMAD.MOV.U32 R32, RZ, RZ, 0x1 ;  /* 0x00000001ff207424 */ /* 0x000fe200078e00ff */
[----:B------:R-:W-:-:S08]  /*7780*/  DFMA R26, R16, R2, R26 ;  /* 0x00000002101a722b */ /* 0x000fd0000000001a */
[----:B------:R-:W-:Y:S01]  /*7790*/  DFMA R30, R26, 4, R30 ;  /* 0x401000001a1e782b */ /* 0x000fe2000000001e */
        /* <DEDUP_REMOVED lines=14> */
.L_x_417:
[----:B------:R-:W-:Y:S02]  /*7880*/  IMAD.MOV.U32 R26, RZ, RZ, R14 ;  /* 0x000000ffff1a7224 */ /* 0x000fe400078e000e */
[----:B------:R-:W-:-:S07]  /*7890*/  IMAD.MOV.U32 R27, RZ, RZ, R15 ;  /* 0x000000ffff1b7224 */ /* 0x000fce00078e000f */
.L_x_416:
[----:B------:R-:W-:-:S07]  /*78a0*/  VIADD R32, R13, 0x1 ;  /* 0x000000010d207836 */ /* 0x000fce0000000000 */
.L_x_415:
        /* <DEDUP_REMOVED lines=38> */
.L_x_419:
[----:B------:R-:W-:Y:S02]  /*7b10*/  IMAD.MOV.U32 R32, RZ, RZ, R13 ;  /* 0x000000ffff207224 */ /* 0x000fe400078e000d */
[----:B------:R-:W-:Y:S02]  /*7b20*/  IMAD.MOV.U32 R28, RZ, RZ, R14 ;  /* 0x000000ffff1c7224 */ /* 0x000fe400078e000e */
[----:B------:R-:W-:-:S07]  /*7b30*/  IMAD.MOV.U32 R29, RZ, RZ, R15 ;  /* 0x000000ffff1d7224 */ /* 0x000fce00078e000f */
.L_x_418:
        /* <DEDUP_REMOVED lines=31> */
[----:B------:R-:W-:-:S08]  /*7d30*/  DMUL R14, R10, R12 ;  /* 0x0000000c0a0e7228 */ /* 0x000fd00000000000 */
[C---:B------:R-:W-:Y:S02]  /*7d40*/  DFMA R14, R8.reuse, R26, R14 ;  /* 0x0000001a080e722b */ /* 0x040fe4000000000e */
[----:B------:R-:W-:-:S06]  /*7d50*/  DMUL R8, R8, R12 ;  /* 0x0000000c08087228 */ /* 0x000fcc0000000000 */
[----:B------:R-:W-:Y:S02]  /*7d60*/  DADD R18, R14, UR18 ;  /* 0x000000120e127e29 */ /* 0x000fe40008000000 */
[----:B------:R-:W-:-:S06]  /*7d70*/  DFMA R10, R10, R26, -R8 ;  /* 0x0000001a0a0a722b */ /* 0x000fcc0000000808 */
[----:B------:R-:W-:-:S10]  /*7d80*/  DADD R12, -RZ, |R18| ;  /* 0x00000000ff0c7229 */ /* 0x000fd40000000512 */
[----:B------:R-:W-:Y:S01]  /*7d90*/  IMAD.MOV.U32 R14, RZ, RZ, R12 ;  /* 0x000000ffff0e7224 */ /* 0x000fe200078e000c */
[----:B------:R-:W-:-:S07]  /*7da0*/  MOV R12, 0x7dc0 ;  /* 0x00007dc0000c7802 */ /* 0x000fce0000000f00 */
[----:B------:R-:W-:Y:S05]  /*7db0*/  CALL.REL.NOINC `($_Z25get_exact_solution_on_gpuPdS_S_ddddi$__internal_accurate_pow) ;  /* 0x0000000c00a07944 */ /* 0x000fea0003c00000 */
[----:B------:R-:W-:Y:S05]  /*7dc0*/  BSYNC.RECONVERGENT B0 ;  /* 0x0000000000007941 */ /* 0x000fea0003800200 */
.L_x_420:
        /* <DEDUP_REMOVED lines=18> */
.L_x_422:
[----:B------:R-:W-:Y:S05]  /*7ef0*/  BSYNC.RECONVERGENT B0 ;  /* 0x0000000000007941 */ /* 0x000fea0003800200 */
.L_x_421:
[----:B------:R-:W-:Y:S01]  /*7f00*/  BSSY.RECONVERGENT B0, `(.L_x_423) ;  /* 0x0000005000007945 */ /* 0x000fe20003800200 */
[----:B------:R-:W-:Y:S02]  /*7f10*/  FSEL R8, R8, RZ, P1 ;  /* 0x000000ff08087208 */ /* 0x000fe40000800000 */
[----:B------:R-:W-:Y:S02]  /*7f20*/  FSEL R9, R9, 1.875, P1 ;  /* 0x3ff0000009097808 */ /* 0x000fe40000800000 */
[----:B------:R-:W-:-:S07]  /*7f30*/  MOV R12, 0x7f50 ;  /* 0x00007f50000c7802 */ /* 0x000fce0000000f00 */
[----:B------:R-:W-:Y:S05]  /*7f40*/  CALL.REL.NOINC `($_Z25get_exact_solution_on_gpuPdS_S_ddddi$__internal_accurate_pow) ;  /* 0x0000000c003c7944 */ /* 0x000fea0003c00000 */
[----:B------:R-:W-:Y:S05]  /*7f50*/  BSYNC.RECONVERGENT B0 ;  /* 0x0000000000007941 */ /* 0x000fea0003800200 */
.L_x_423:
        /* <DEDUP_REMOVED lines=21> */
.L_x_425:
[----:B------:R-:W-:Y:S05]  /*80b0*/  BSYNC.RECONVERGENT B0 ;  /* 0x0000000000007941 */ /* 0x000fea0003800200 */
.L_x_424:
[----:B------:R-:W-:Y:S01]  /*80c0*/  FSEL R4, R14, RZ, P1 ;  /* 0x000000ff0e047208 */ /* 0x000fe20000800000 */
[----:B------:R-:W-:Y:S01]  /*80d0*/  DFMA R12, R18, R12, R18 ;  /* 0x0000000c120c722b */ /* 0x000fe20000000012 */
[----:B------:R-:W-:Y:S01]  /*80e0*/  FSEL R5, R15, 1.875, P1 ;  /* 0x3ff000000f057808 */ /* 0x000fe20000800000 */
[----:B------:R-:W-:Y:S05]  /*80f0*/  BSSY.RECONVERGENT B0, `(.L_x_426) ;  /* 0x0000010000007945 */ /* 0x000fea0003800200 */
[----:B------:R-:W-:-:S08]  /*8100*/  DADD R16, R8, R4 ;  /* 0x0000000008107229 */ /* 0x000fd00000000004 */
[----:B------:R-:W-:-:S08]  /*8110*/  DMUL R4, R12, -R16 ;  /* 0x800000100c047228 */ /* 0x000fd00000000000 */
[--C-:B------:R-:W-:Y:S02]  /*8120*/  DFMA R8, -R6, R4, -R16.reuse ;  /* 0x000000040608722b */ /* 0x100fe40000000910 */
[----:B------:R-:W-:-:S06]  /*8130*/  DADD R16, -RZ, -R16 ;  /* 0x00000000ff107229 */ /* 0x000fcc0000000910 */
[----:B------:R-:W-:-:S04]  /*8140*/  DFMA R4, R12, R8, R4 ;  /* 0x000000080c04722b */ /* 0x000fc80000000004 */
[----:B------:R-:W-:-:S06]  /*8150*/  FSETP.GEU.AND P2, PT, |R17|, 6.5827683646048100446e-37, PT ;  /* 0x036000001100780b */ /* 0x000fcc0003f4e200 */
[----:B------:R-:W-:-:S05]  /*8160*/  FFMA R8, RZ, R7, R5 ;  /* 0x00000007ff087223 */ /* 0x000fca0000000005 */
[----:B------:R-:W-:-:S13]  /*8170*/  FSETP.GT.AND P1, PT, |R8|, 1.469367938527859385e-39, PT ;  /* 0x001000000800780b */ /* 0x000fda0003f24200 */
[----:B------:R-:W-:Y:S05]  /*8180*/  @P1 BRA P2, `(.L_x_427) ;  /* 0x0000000000181947 */ /* 0x000fea0001000000 */
[----:B------:R-:W-:Y:S01]  /*8190*/  IMAD.MOV.U32 R14, RZ, RZ, R6 ;  /* 0x000000ffff0e7224 */ /* 0x000fe200078e0006 */
[----:B------:R-:W-:Y:S01]  /*81a0*/  MOV R18, 0x81d0 ;  /* 0x000081d000127802 */ /* 0x000fe20000000f00 */
[----:B------:R-:W-:-:S07]  /*81b0*/  IMAD.MOV.U32 R15, RZ, RZ, R7 ;  /* 0x000000ffff0f7224 */ /* 0x000fce00078e0007 */
[----:B------:R-:W-:Y:S05]  /*81c0*/  CALL.REL.NOINC `($__internal_12_$__cuda_sm20_div_rn_f64_full) ;  /* 0x0000000400347944 */ /* 0x000fea0003c00000 */
[----:B------:R-:W-:Y:S02]  /*81d0*/  IMAD.MOV.U32 R4, RZ, RZ, R12 ;  /* 0x000000ffff047224 */ /* 0x000fe400078e000c */
[----:B------:R-:W-:-:S07]  /*81e0*/  IMAD.MOV.U32 R5, RZ, RZ, R13 ;  /* 0x000000ffff057224 */ /* 0x000fce00078e000d */
.L_x_427:
[----:B------:R-:W-:Y:S05]  /*81f0*/  BSYNC.RECONVERGENT B0 ;  /* 0x0000000000007941 */ /* 0x000fea0003800200 */
.L_x_426:
        /* <DEDUP_REMOVED lines=59> */
.L_x_429:
[----:B------:R-:W-:Y:S05]  /*85b0*/  BSYNC.RECONVERGENT B0 ;  /* 0x0000000000007941 */ /* 0x000fea0003800200 */
.L_x_428:
[----:B------:R-:W0:Y:S01]  /*85c0*/  LDC.64 R4, c[0x0][0x390] ;  /* 0x0000e400ff047b82 */ /* 0x000e220000000a00 */
[----:B------:R-:W1:Y:S01]  /*85d0*/  LDCU UR17, c[0x0][0x370] ;  /* 0x00006e00ff1177ac */ /* 0x000e620008000800 */
[----:B------:R-:W-:Y:S01]  /*85e0*/  DMUL R10, R10, R2 ;  /* 0x000000020a0a7228 */ /* 0x000fe20000000000 */
[----:B------:R-:W-:Y:S01]  /*85f0*/  UMOV UR18, 0x1c71c71c ;  /* 0x1c71c71c00127882 */ /* 0x000fe20000000000 */
[----:B------:R-:W-:-:S04]  /*8600*/  UMOV UR19, 0x3f9c71c7 ;  /* 0x3f9c71c700137882 */ /* 0x000fc80000000000 */
[----:B------:R-:W1:Y:S02]  /*8610*/  LDC R9, c[0x0][0x360] ;  /* 0x0000d800ff097b82 */ /* 0x000e640000000800 */
[----:B------:R-:W-:-:S08]  /*8620*/  DFMA R10, R10, 16, R30 ;  /* 0x403000000a0a782b */ /* 0x000fd0000000001e */
[----:B------:R-:W-:Y:S01]  /*8630*/  DMUL R10, R10, UR18 ;  /* 0x000000120a0a7c28 */ /* 0x000fe20008000000 */
[----:B0-----:R-:W-:-:S06]  /*8640*/  IMAD.WIDE R4, R0, 0x8, R4 ;  /* 0x0000000800047825 */ /* 0x001fcc00078e0204 */
[----:B------:R3:W-:Y:S01]  /*8650*/  STG.E.64 desc[UR10][R4.64], R10 ;  /* 0x0000000a04007986 */ /* 0x0007e2000c101b0a */
[----:B-1----:R-:W-:-:S05]  /*8660*/  IMAD R0, R9, UR17, R0 ;  /* 0x0000001109007c24 */ /* 0x002fca000f8e0200 */
[----:B------:R-:W-:-:S13]  /*8670*/  ISETP.GE.AND P1, PT, R0, UR5, PT ;  /* 0x0000000500007c0c */ /* 0x000fda000bf26270 */
[----:B---3--:R-:W-:Y:S05]  /*8680*/  @!P1 BRA `(.L_x_430) ;  /* 0xffffff7c00789947 */ /* 0x008fea000383ffff */
[----:B------:R-:W-:Y:S05]  /*8690*/  EXIT ;  /* 0x000000000000794d */ /* 0x000fea0003800000 */
        .weak           $__internal_12_$__cuda_sm20_div_rn_f64_full
        .type           $__internal_12_$__cuda_sm20_div_rn_f64_full,@function
        .size           $__internal_12_$__cuda_sm20_div_rn_f64_full,($_Z25get_exact_solution_on_gpuPdS_S_ddddi$__internal_accurate_pow - $__internal_12_$__cuda_sm20_div_rn_f64_full)
$__internal_12_$__cuda_sm20_div_rn_f64_full:
[C---:B------:R-:W-:Y:S01]  /*86a0*/  FSETP.GEU.AND P1, PT, |R15|.reuse, 1.469367938527859385e-39, PT ;  /* 0x001000000f00780b */ /* 0x040fe20003f2e200 */
[----:B------:R-:W-:Y:S01]  /*86b0*/  IMAD.MOV.U32 R22, RZ, RZ, 0x1 ;  /* 0x00000001ff167424 */ /* 0x000fe200078e00ff */
[----:B------:R-:W-:Y:S01]  /*86c0*/  LOP3.LUT R34, R15, 0x800fffff, RZ, 0xc0, !PT ;  /* 0x800fffff0f227812 */ /* 0x000fe200078ec0ff */
[----:B------:R-:W-:Y:S01]  /*86d0*/  IMAD.MOV.U32 R32, RZ, RZ, R16 ;  /* 0x000000ffff207224 */ /* 0x000fe200078e0010 */
        /* <DEDUP_REMOVED lines=8> */
[----:B------:R-:W-:Y:S01]  /*8760*/  @!P3 LOP3.LUT R12, R15, 0x7ff00000, RZ, 0xc0, !PT ;  /* 0x7ff000000f0cb812 */ /* 0x000fe200078ec0ff */
[----:B------:R-:W-:Y:S01]  /*8770*/  @!P3 IMAD.MOV.U32 R36, RZ, RZ, RZ ;  /* 0x000000ffff24b224 */ /* 0x000fe200078e00ff */
[----:B------:R-:W0:Y:S02]  /*8780*/  MUFU.RCP64H R23, R35 ;  /* 0x0000002300177308 */ /* 0x000e240000001800 */
[----:B------:R-:W-:Y:S01]  /*8790*/  @!P3 ISETP.GE.U32.AND P4, PT, R13, R12, PT ;  /* 0x0000000c0d00b20c */ /* 0x000fe20003f86070 */
[----:B------:R-:W-:Y:S01]  /*87a0*/  IMAD.MOV.U32 R12, RZ, RZ, 0x1ca00000 ;  /* 0x1ca00000ff0c7424 */ /* 0x000fe200078e00ff */
[----:B------:R-:W-:-:S04]  /*87b0*/  @!P1 LOP3.LUT R20, R35, 0x7ff00000, RZ, 0xc0, !PT ;  /* 0x7ff0000023149812 */ /* 0x000fc800078ec0ff */
[C---:B------:R-:W-:Y:S02]  /*87c0*/  @!P3 SEL R19, R12.reuse, 0x63400000, !P4 ;  /* 0x634000000c13b807 */ /* 0x040fe40006000000 */
[----:B------:R-:W-:Y:S02]  /*87d0*/  SEL R33, R12, 0x63400000, !P2 ;  /* 0x634000000c217807 */ /* 0x000fe40005000000 */
[--C-:B------:R-:W-:Y:S02]  /*87e0*/  @!P3 LOP3.LUT R19, R19, 0x80000000, R17.reuse, 0xf8, !PT ;  /* 0x800000001313b812 */ /* 0x100fe400078ef811 */
[----:B------:R-:W-:Y:S02]  /*87f0*/  LOP3.LUT R33, R33, 0x800fffff, R17, 0xf8, !PT ;  /* 0x800fffff21217812 */ /* 0x000fe400078ef811 */
[----:B------:R-:W-:Y:S01]  /*8800*/  @!P3 LOP3.LUT R37, R19, 0x100000, RZ, 0xfc, !PT ;  /* 0x001000001325b812 */ /* 0x000fe200078efcff */
[----:B0-----:R-:W-:Y:S01]  /*8810*/  DFMA R38, R22, -R34, 1 ;  /* 0x3ff000001626742b */ /* 0x001fe20000000822 */
[----:B------:R-:W-:-:S04]  /*8820*/  IMAD.MOV.U32 R19, RZ, RZ, R13 ;  /* 0x000000ffff137224 */ /* 0x000fc800078e000d */
[----:B------:R-:W-:-:S03]  /*8830*/  @!P3 DFMA R32, R32, 2, -R36 ;  /* 0x400000002020b82b */ /* 0x000fc60000000824 */
[----:B------:R-:W-:-:S07]  /*8840*/  DFMA R38, R38, R38, R38 ;  /* 0x000000262626722b */ /* 0x000fce0000000026 */
[----:B------:R-:W-:Y:S01]  /*8850*/  @!P3 LOP3.LUT R19, R33, 0x7ff00000, RZ, 0xc0, !PT ;  /* 0x7ff000002113b812 */ /* 0x000fe200078ec0ff */
[----:B------:R-:W-:-:S04]  /*8860*/  DFMA R38, R22, R38, R22 ;  /* 0x000000261626722b */ /* 0x000fc80000000016 */
[----:B------:R-:W-:-:S04]  /*8870*/  VIADD R21, R19, 0xffffffff ;  /* 0xffffffff13157836 */ /* 0x000fc80000000000 */
[----:B------:R-:W-:Y:S01]  /*8880*/  DFMA R22, R38, -R34, 1 ;  /* 0x3ff000002616742b */ /* 0x000fe20000000822 */
[----:B------:R-:W-:-:S07]  /*8890*/  ISETP.GT.U32.AND P1, PT, R21, 0x7feffffe, PT ;  /* 0x7feffffe1500780c */ /* 0x000fce0003f24070 */
[----:B------:R-:W-:Y:S01]  /*88a0*/  DFMA R38, R38, R22, R38 ;  /* 0x000000162626722b */ /* 0x000fe20000000026 */
[----:B------:R-:W-:-:S05]  /*88b0*/  VIADD R22, R20, 0xffffffff ;  /* 0xffffffff14167836 */ /* 0x000fca0000000000 */
[----:B------:R-:W-:Y:S02]  /*88c0*/  ISETP.GT.U32.OR P1, PT, R22, 0x7feffffe, P1 ;  /* 0x7feffffe1600780c */ /* 0x000fe40000f24470 */
[----:B------:R-:W-:-:S08]  /*88d0*/  DMUL R36, R38, R32 ;  /* 0x0000002026247228 */ /* 0x000fd00000000000 */
[----:B------:R-:W-:-:S08]  /*88e0*/  DFMA R40, R36, -R34, R32 ;  /* 0x800000222428722b */ /* 0x000fd00000000020 */
[----:B------:R-:W-:Y:S01]  /*88f0*/  DFMA R40, R38, R40, R36 ;  /* 0x000000282628722b */ /* 0x000fe20000000024 */
[----:B------:R-:W-:Y:S10]  /*8900*/  @P1 BRA `(.L_x_432) ;  /* 0x00000000006c1947 */ /* 0x000ff40003800000 */
[----:B------:R-:W-:Y:S01]  /*8910*/  LOP3.LUT R16, R15, 0x7ff00000, RZ, 0xc0, !PT ;  /* 0x7ff000000f107812 */ /* 0x000fe200078ec0ff */
[----:B------:R-:W-:-:S03]  /*8920*/  IMAD.MOV.U32 R20, RZ, RZ, RZ ;  /* 0x000000ffff147224 */ /* 0x000fc600078e00ff */
[CC--:B------:R-:W-:Y:S02]  /*8930*/  VIADDMNMX R17, R13.reuse, -R16.reuse, 0xb9600000, !PT ;  /* 0xb96000000d117446 */ /* 0x0c0fe40007800910 */
[----:B------:R-:W-:Y:S02]  /*8940*/  ISETP.GE.U32.AND P1, PT, R13, R16, PT ;  /* 0x000000100d00720c */ /* 0x000fe40003f26070 */
        /* <DEDUP_REMOVED lines=23> */
.L_x_432:
        /* <DEDUP_REMOVED lines=16> */
.L_x_435:
[----:B------:R-:W-:Y:S01]  /*8bc0*/  LOP3.LUT R13, R15, 0x80000, RZ, 0xfc, !PT ;  /* 0x000800000f0d7812 */ /* 0x000fe200078efcff */
[----:B------:R-:W-:Y:S01]  /*8bd0*/  IMAD.MOV.U32 R12, RZ, RZ, R14 ;  /* 0x000000ffff0c7224 */ /* 0x000fe200078e000e */
[----:B------:R-:W-:Y:S06]  /*8be0*/  BRA `(.L_x_433) ;  /* 0x0000000000087947 */ /* 0x000fec0003800000 */
.L_x_434:
[----:B------:R-:W-:Y:S01]  /*8bf0*/  LOP3.LUT R13, R17, 0x80000, RZ, 0xfc, !PT ;  /* 0x00080000110d7812 */ /* 0x000fe200078efcff */
[----:B------:R-:W-:-:S07]  /*8c00*/  IMAD.MOV.U32 R12, RZ, RZ, R16 ;  /* 0x000000ffff0c7224 */ /* 0x000fce00078e0010 */
.L_x_433:
[----:B------:R-:W-:Y:S05]  /*8c10*/  BSYNC.RECONVERGENT B1 ;  /* 0x0000000000017941 */ /* 0x000fea0003800200 */
.L_x_431:
[----:B------:R-:W-:-:S04]  /*8c20*/  IMAD.MOV.U32 R19, RZ, RZ, 0x0 ;  /* 0x00000000ff137424 */ /* 0x000fc800078e00ff */
[----:B------:R-:W-:Y:S05]  /*8c30*/  RET.REL.NODEC R18 `(_Z25get_exact_solution_on_gpuPdS_S_ddddi) ;  /* 0xffffff7012f07950 */ /* 0x000fea0003c3ffff */
        .type           $_Z25get_exact_solution_on_gpuPdS_S_ddddi$__internal_accurate_pow,@function
        .size           $_Z25get_exact_solution_on_gpuPdS_S_ddddi$__internal_accurate_pow,($_Z25get_exact_solution_on_gpuPdS_S_ddddi$__internal_trig_reduction_slowpathd - $_Z25get_exact_solution_on_gpuPdS_S_ddddi$__internal_accurate_pow)
$_Z25get_exact_solution_on_gpuPdS_S_ddddi$__internal_accurate_pow:
        /* <DEDUP_REMOVED lines=12> */
[----:B------:R-:W-:-:S03]  /*8d00*/  IMAD.MOV.U32 R34, RZ, RZ, R14 ;  /* 0x000000ffff227224 */ /* 0x000fc600078e000e */
[----:B------:R-:W-:-:S04]  /*8d10*/  LOP3.LUT R15, R15, 0x3ff00000, RZ, 0xfc, !PT ;  /* 0x3ff000000f0f7812 */ /* 0x000fc800078efcff */
[----:B------:R-:W-:Y:S01]  /*8d20*/  ISETP.GE.U32.AND P2, PT, R15, 0x3ff6a09f, PT ;  /* 0x3ff6a09f0f00780c */ /* 0x000fe20003f46070 */
[----:B------:R-:W-:-:S12]  /*8d30*/  IMAD.MOV.U32 R35, RZ, RZ, R15 ;  /* 0x000000ffff237224 */ /* 0x000fd800078e000f */
[----:B------:R-:W-:-:S04]  /*8d40*/  @P2 VIADD R14, R35, 0xfff00000 ;  /* 0xfff00000230e2836 */ /* 0x000fc80000000000 */
[----:B------:R-:W-:Y:S02]  /*8d50*/  @P2 IMAD.MOV.U32 R35, RZ, RZ, R14 ;  /* 0x000000ffff232224 */ /* 0x000fe400078e000e */
[----:B------:R-:W-:-:S04]  /*8d60*/  IMAD.MOV.U32 R14, RZ, RZ, RZ ;  /* 0x000000ffff0e7224 */ /* 0x000fc800078e00ff */
        /* <DEDUP_REMOVED lines=10> */
[----:B------:R-:W-:Y:S02]  /*8e10*/  DMUL R22, R42, R42 ;  /* 0x0000002a2a167228 */ /* 0x000fe40000000000 */
[----:B------:R-:W-:-:S06]  /*8e20*/  DADD R20, R34, -R42 ;  /* 0x0000000022147229 */ /* 0x000fcc000000082a */
[----:B------:R-:W-:Y:S01]  /*8e30*/  DFMA R14, R22, UR18, R14 ;  /* 0x00000012160e7c2b */ /* 0x000fe2000800000e */
[----:B------:R-:W-:Y:S01]  /*8e40*/  UMOV UR18, 0x75488a3f ;  /* 0x75488a3f00127882 */ /* 0x000fe20000000000 */
[----:B------:R-:W-:Y:S01]  /*8e50*/  UMOV UR19, 0x3ef3b20a ;  /* 0x3ef3b20a00137882 */ /* 0x000fe20000000000 */
[----:B------:R-:W-:-:S05]  /*8e60*/  DADD R20, R20, R20 ;  /* 0x0000000014147229 */ /* 0x000fca0000000014 */
[----:B------:R-:W-:Y:S01]  /*8e70*/  DFMA R14, R22, R14, UR18 ;  /* 0x00000012160e7e2b */ /* 0x000fe2000800000e */
[----:B------:R-:W-:Y:S01]  /*8e80*/  UMOV UR18, 0xe4faecd5 ;  /* 0xe4faecd500127882 */ /* 0x000fe20000000000 */
[----:B------:R-:W-:Y:S01]  /*8e90*/  UMOV UR19, 0x3f1745cd ;  /* 0x3f1745cd00137882 */ /* 0x000fe20000000000 */
[-C--:B------:R-:W-:Y:S02]  /*8ea0*/  DFMA R20, R34, -R42.reuse, R20 ;  /* 0x8000002a2214722b */ /* 0x080fe40000000014 */
[----:B------:R-:W-:-:S03]  /*8eb0*/  DMUL R34, R42, R42 ;  /* 0x0000002a2a227228 */ /* 0x000fc60000000000 */
        /* <DEDUP_REMOVED lines=9> */
[----:B------:R-:W-:Y:S01]  /*8f50*/  DFMA R14, R22, R14, UR18 ;  /* 0x00000012160e7e2b */ /* 0x000fe2000800000e */
[----:B------:R-:W-:Y:S01]  /*8f60*/  UMOV UR18, 0x99999dfb ;  /* 0x99999dfb00127882 */ /* 0x000fe20000000000 */
[----:B------:R-:W-:-:S06]  /*8f70*/  UMOV UR19, 0x3f899999 ;  /* 0x3f89999900137882 */ /* 0x000fcc0000000000 */
[----:B------:R-:W-:Y:S01]  /*8f80*/  DFMA R14, R22, R14, UR18 ;  /* 0x00000012160e7e2b */ /* 0x000fe2000800000e */
[----:B------:R-:W-:Y:S01]  /*8f90*/  UMOV UR18, 0x55555555 ;  /* 0x5555555500127882 */ /* 0x000fe20000000000 */
[----:B------:R-:W-:-:S06]  /*8fa0*/  UMOV UR19, 0x3fb55555 ;  /* 0x3fb5555500137882 */ /* 0x000fcc0000000000 */
[----:B------:R-:W-:-:S08]  /*8fb0*/  DFMA R40, R22, R14, UR18 ;  /* 0x0000001216287e2b */ /* 0x000fd0000800000e */
[----:B------:R-:W-:Y:S01]  /*8fc0*/  DADD R38, -R40, UR18 ;  /* 0x0000001228267e29 */ /* 0x000fe20008000100 */
[----:B------:R-:W-:Y:S01]  /*8fd0*/  UMOV UR18, 0xb9e7b0 ;  /* 0x00b9e7b000127882 */ /* 0x000fe20000000000 */
[----:B------:R-:W-:-:S06]  /*8fe0*/  UMOV UR19, 0x3c46a4cb ;  /* 0x3c46a4cb00137882 */ /* 0x000fcc0000000000 */
[----:B------:R-:W-:Y:S02]  /*8ff0*/  DFMA R38, R22, R14, R38 ;  /* 0x0000000e1626722b */ /* 0x000fe40000000026 */
[C---:B------:R-:W-:Y:S02]  /*9000*/  DFMA R14, R42.reuse, R42, -R34 ;  /* 0x0000002a2a0e722b */ /* 0x040fe40000000822 */
[----:B------:R-:W-:-:S04]  /*9010*/  DMUL R22, R42, R34 ;  /* 0x000000222a167228 */ /* 0x000fc80000000000 */
[----:B------:R-:W-:Y:S01]  /*9020*/  DADD R38, R38, -UR18 ;  /* 0x8000001226267e29 */ /* 0x000fe20008000000 */
[----:B------:R-:W-:Y:S01]  /*9030*/  UMOV UR18, 0x80000000 ;  /* 0x8000000000127882 */ /* 0x000fe20000000000 */
[C---:B------:R-:W-:Y:S01]  /*9040*/  DFMA R32, R42.reuse, R32, R14 ;  /* 0x000000202a20722b */ /* 0x040fe2000000000e */
[----:B------:R-:W-:Y:S01]  /*9050*/  UMOV UR19, 0x43300000 ;  /* 0x4330000000137882 */ /* 0x000fe20000000000 */
        /* <DEDUP_REMOVED lines=20> */
[----:B------:R-:W-:Y:S01]  /*91a0*/  LOP3.LUT R14, R14, 0x80000000, RZ, 0x3c, !PT ;  /* 0x800000000e0e7812 */ /* 0x000fe200078e3cff */
[----:B------:R-:W-:-:S05]  /*91b0*/  IMAD.SHL.U32 R13, R5, 0x2, RZ ;  /* 0x00000002050d7824 */ /* 0x000fca00078e00ff */
[----:B------:R-:W-:Y:S01]  /*91c0*/  DADD R14, R14, -UR18 ;  /* 0x800000120e0e7e29 */ /* 0x000fe20008000000 */
[----:B------:R-:W-:Y:S01]  /*91d0*/  UMOV UR18, 0xfefa39ef ;  /* 0xfefa39ef00127882 */ /* 0x000fe20000000000 */
[----:B------:R-:W-:Y:S01]  /*91e0*/  DADD R16, R20, R16 ;  /* 0x0000000014107229 */ /* 0x000fe20000000010 */
[----:B------:R-:W-:Y:S01]  /*91f0*/  UMOV UR19, 0x3fe62e42 ;  /* 0x3fe62e4200137882 */ /* 0x000fe20000000000 */
[----:B------:R-:W-:-:S06]  /*9200*/  ISETP.GT.U32.AND P1, PT, R13, -0x2000001, PT ;  /* 0xfdffffff0d00780c */ /* 0x000fcc0003f24070 */
[----:B------:R-:W-:-:S08]  /*9210*/  DADD R32, R22, R16 ;  /* 0x0000000016207229 */ /* 0x000fd00000000010 */
[--C-:B------:R-:W-:Y:S02]  /*9220*/  DFMA R20, R14, UR18, R32.reuse ;  /* 0x000000120e147c2b */ /* 0x100fe40008000020 */
[----:B------:R-:W-:-:S06]  /*9230*/  DADD R34, R22, -R32 ;  /* 0x0000000016227229 */ /* 0x000fcc0000000820 */
[----:B------:R-:W-:Y:S02]  /*9240*/  DFMA R22, R14, -UR18, R20 ;  /* 0x800000120e167c2b */ /* 0x000fe40008000014 */
[----:B------:R-:W-:-:S06]  /*9250*/  DADD R34, R16, R34 ;  /* 0x0000000010227229 */ /* 0x000fcc0000000022 */
[----:B------:R-:W-:-:S08]  /*9260*/  DADD R22, -R32, R22 ;  /* 0x0000000020167229 */ /* 0x000fd00000000116 */
        /* <DEDUP_REMOVED lines=69> */
.L_x_436:
[----:B------:R-:W-:Y:S01]  /*96c0*/  DFMA R20, R20, R22, R22 ;  /* 0x000000161414722b */ /* 0x000fe20000000016 */
[----:B------:R-:W-:Y:S01]  /*96d0*/  IMAD.MOV.U32 R16, RZ, RZ, R12 ;  /* 0x000000ffff107224 */ /* 0x000fe200078e000c */
[----:B------:R-:W-:Y:S01]  /*96e0*/  DSETP.NEU.AND P1, PT, |R22|, +INF , PT ;  /* 0x7ff000001600742a */ /* 0x000fe20003f2d200 */
[----:B------:R-:W-:-:S07]  /*96f0*/  IMAD.MOV.U32 R17, RZ, RZ, 0x0 ;  /* 0x00000000ff117424 */ /* 0x000fce00078e00ff */
[----:B------:R-:W-:Y:S02]  /*9700*/  FSEL R14, R22, R20, !P1 ;  /* 0x00000014160e7208 */ /* 0x000fe40004800000 */
[----:B------:R-:W-:Y:S01]  /*9710*/  FSEL R13, R23, R21, !P1 ;  /* 0x00000015170d7208 */ /* 0x000fe20004800000 */
[----:B------:R-:W-:Y:S06]  /*9720*/  RET.REL.NODEC R16 `(_Z25get_exact_solution_on_gpuPdS_S_ddddi) ;  /* 0xffffff6810347950 */ /* 0x000fec0003c3ffff */
        .type           $_Z25get_exact_solution_on_gpuPdS_S_ddddi$__internal_trig_reduction_slowpathd,@function
        .size           $_Z25get_exact_solution_on_gpuPdS_S_ddddi$__internal_trig_reduction_slowpathd,(.L_x_461 - $_Z25get_exact_solution_on_gpuPdS_S_ddddi$__internal_trig_reduction_slowpathd)
$_Z25get_exact_solution_on_gpuPdS_S_ddddi$__internal_trig_reduction_slowpathd:
[----:B------:R-:W-:Y:S01]  /*9730*/  SHF.R.U32.HI R33, RZ, 0x14, R32 ;  /* 0x00000014ff217819 */ /* 0x000fe20000011620 */
[----:B------:R-:W-:-:S03]  /*9740*/  IMAD.MOV.U32 R13, RZ, RZ, RZ ;  /* 0x000000ffff0d7224 */ /* 0x000fc600078e00ff */
[----:B------:R-:W-:-:S04]  /*9750*/  LOP3.LUT R12, R33, 0x7ff, RZ, 0xc0, !PT ;  /* 0x000007ff210c7812 */ /* 0x000fc800078ec0ff */
[----:B------:R-:W-:-:S13]  /*9760*/  ISETP.NE.AND P1, PT, R12, 0x7ff, PT ;  /* 0x000007ff0c00780c */ /* 0x000fda0003f25270 */
[----:B------:R-:W-:Y:S05]  /*9770*/  @!P1 BRA `(.L_x_437) ;  /* 0x0000000800489947 */ /* 0x000fea0003800000 */
[----:B------:R-:W-:Y:S01]  /*9780*/  VIADD R13, R12, 0xfffffc00 ;  /* 0xfffffc000c0d7836 */ /* 0x000fe20000000000 */
[----:B------:R-:W-:Y:S01]  /*9790*/  BSSY.RECONVERGENT B0, `(.L_x_438) ;  /* 0x000002f000007945 */ /* 0x000fe20003800200 */
[----:B------:R-:W-:-:S03]  /*97a0*/  CS2R R42, SRZ ;  /* 0x00000000002a7805 */ /* 0x000fc6000001ff00 */
[----:B------:R-:W-:Y:S02]  /*97b0*/  SHF.R.U32.HI R12, RZ, 0x6, R13 ;  /* 0x00000006ff0c7819 */ /* 0x000fe4000001160d */
[----:B------:R-:W-:Y:S02]  /*97c0*/  ISETP.GE.U32.AND P1, PT, R13, 0x80, PT ;  /* 0x000000800d00780c */ /* 0x000fe40003f26070 */
[C---:B------:R-:W-:Y:S02]  /*97d0*/  IADD3 R15, PT, PT, -R12.reuse, 0x13, RZ ;  /* 0x000000130c0f7810 */ /* 0x040fe40007ffe1ff */
[----:B------:R-:W-:Y:S02]  /*97e0*/  IADD3 R13, PT, PT, -R12, 0xf, RZ ;  /* 0x0000000f0c0d7810 */ /* 0x000fe40007ffe1ff */
[----:B------:R-:W-:-:S04]  /*97f0*/  SEL R15, R15, 0x12, P1 ;  /* 0x000000120f0f7807 */ /* 0x000fc80000800000 */
[----:B------:R-:W-:-:S13]  /*9800*/  ISETP.GE.AND P1, PT, R13, R15, PT ;  /* 0x0000000f0d00720c */ /* 0x000fda0003f26270 */
[----:B------:R-:W-:Y:S05]  /*9810*/  @P1 BRA `(.L_x_439) ;  /* 0x0000000000981947 */ /* 0x000fea0003800000 */
[----:B------:R-:W0:Y:S01]  /*9820*/  LDC.64 R38, c[0x0][0x358] ;  /* 0x0000d600ff267b82 */ /* 0x000e220000000a00 */
[C---:B------:R-:W-:Y:S01]  /*9830*/  SHF.L.U64.HI R16, R14.reuse, 0xb, R32 ;  /* 0x0000000b0e107819 */ /* 0x040fe20000010220 */
[----:B------:R-:W-:Y:S01]  /*9840*/  BSSY.RECONVERGENT B1, `(.L_x_440) ;  /* 0x0000022000017945 */ /* 0x000fe20003800200 */
[----:B------:R-:W-:Y:S01]  /*9850*/  IMAD.SHL.U32 R14, R14, 0x800, RZ ;  /* 0x000008000e0e7824 */ /* 0x000fe200078e00ff */
[----:B------:R-:W-:Y:S01]  /*9860*/  IADD3 R22, PT, PT, RZ, -R12, -R15 ;  /* 0x8000000cff167210 */ /* 0x000fe20007ffe80f */
[----:B------:R-:W-:Y:S01]  /*9870*/  IMAD.MOV.U32 R21, RZ, RZ, RZ ;  /* 0x000000ffff157224 */ /* 0x000fe200078e00ff */
[----:B------:R-:W-:Y:S02]  /*9880*/  CS2R R42, SRZ ;  /* 0x00000000002a7805 */ /* 0x000fe4000001ff00 */
[----:B------:R-:W-:-:S07]  /*9890*/  LOP3.LUT R16, R16, 0x80000000, RZ, 0xfc, !PT ;  /* 0x8000000010107812 */ /* 0x000fce00078efcff */
.L_x_441:
[----:B------:R-:W1:Y:S01]  /*98a0*/  LDC.64 R18, c[0x4][RZ] ;  /* 0x01000000ff127b82 */ /* 0x000e620000000a00 */
[----:B0-----:R-:W-:Y:S02]  /*98b0*/  R2UR UR18, R38 ;  /* 0x00000000261272ca */ /* 0x001fe400000e0000 */
[----:B------:R-:W-:Y:S01]  /*98c0*/  R2UR UR19, R39 ;  /* 0x00000000271372ca */ /* 0x000fe200000e0000 */
[----:B-1----:R-:W-:-:S12]  /*98d0*/  IMAD.WIDE R40, R13, 0x8, R18 ;  /* 0x000000080d287825 */ /* 0x002fd800078e0212 */
[----:B------:R-:W2:Y:S01]  /*98e0*/  LDG.E.64.CONSTANT R40, desc[UR18][R40.64] ;  /* 0x0000001228287981 */ /* 0x000ea2000c1e9b00 */
[----:B------:R-:W-:Y:S02]  /*98f0*/  VIADD R22, R22, 0x1 ;  /* 0x0000000116167836 */ /* 0x000fe40000000000 */
[C---:B------:R-:W-:Y:S02]  /*9900*/  IMAD R23, R21.reuse, 0x8, R1 ;  /* 0x0000000815177824 */ /* 0x040fe400078e0201 */
[----:B------:R-:W-:Y:S02]  /*9910*/  VIADD R21, R21, 0x1 ;  /* 0x0000000115157836 */ /* 0x000fe40000000000 */
[----:B------:R-:W-:Y:S02]  /*9920*/  VIADD R13, R13, 0x1 ;  /* 0x000000010d0d7836 */ /* 0x000fe40000000000 */
[----:B--2---:R-:W-:-:S04]  /*9930*/  IMAD.WIDE.U32 R42, P3, R40, R14, R42 ;  /* 0x0000000e282a7225 */ /* 0x004fc8000786002a */
[----:B------:R-:W-:Y:S02]  /*9940*/  IMAD R18, R40, R16, RZ ;  /* 0x0000001028127224 */ /* 0x000fe400078e02ff */
[C---:B------:R-:W-:Y:S02]  /*9950*/  IMAD R17, R41.reuse, R14, RZ ;  /* 0x0000000e29117224 */ /* 0x040fe400078e02ff */
[CC--:B------:R-:W-:Y:S01]  /*9960*/  IMAD R20, R41.reuse, R16.reuse, RZ ;  /* 0x0000001029147224 */ /* 0x0c0fe200078e02ff */
[----:B------:R-:W-:Y:S01]  /*9970*/  IADD3 R18, P1, PT, R18, R43, RZ ;  /* 0x0000002b12127210 */ /* 0x000fe20007f3e0ff */
[----:B------:R-:W-:-:S03]  /*9980*/  IMAD.HI.U32 R19, R41, R16, RZ ;  /* 0x0000001029137227 */ /* 0x000fc600078e00ff */
[----:B------:R-:W-:Y:S01]  /*9990*/  IADD3 R43, P2, PT, R17, R18, RZ ;  /* 0x00000012112b7210 */ /* 0x000fe20007f5e0ff */
[----:B------:R-:W-:-:S04]  /*99a0*/  IMAD.HI.U32 R18, R40, R16, RZ ;  /* 0x0000001028127227 */ /* 0x000fc800078e00ff */
[----:B------:R-:W-:Y:S01]  /*99b0*/  IMAD.HI.U32 R17, R41, R14, RZ ;  /* 0x0000000e29117227 */ /* 0x000fe200078e00ff */
[----:B------:R0:W-:Y:S03]  /*99c0*/  STL.64 [R23], R42 ;  /* 0x0000002a17007387 */ /* 0x0001e60000100a00 */
[----:B------:R-:W-:-:S05]  /*99d0*/  IMAD.X R18, RZ, RZ, R18, P3 ;  /* 0x000000ffff127224 */ /* 0x000fca00018e0612 */
[----:B------:R-:W-:-:S04]  /*99e0*/  IADD3.X R17, P1, PT, R17, R18, RZ, P1, !PT ;  /* 0x0000001211117210 */ /* 0x000fc80000f3e4ff */
[----:B------:R-:W-:Y:S01]  /*99f0*/  IADD3.X R20, P2, PT, R20, R17, RZ, P2, !PT ;  /* 0x0000001114147210 */ /* 0x000fe2000175e4ff */
[----:B------:R-:W-:Y:S01]  /*9a00*/  IMAD.X R17, RZ, RZ, R19, P1 ;  /* 0x000000ffff117224 */ /* 0x000fe200008e0613 */
[----:B------:R-:W-:-:S03]  /*9a10*/  ISETP.NE.AND P1, PT, R22, -0xf, PT ;  /* 0xfffffff11600780c */ /* 0x000fc60003f25270 */
[----:B------:R-:W-:Y:S02]  /*9a20*/  IMAD.X R17, RZ, RZ, R17, P2 ;  /* 0x000000ffff117224 */ /* 0x000fe400010e0611 */
[----:B0-----:R-:W-:Y:S02]  /*9a30*/  IMAD.MOV.U32 R42, RZ, RZ, R20 ;  /* 0x000000ffff2a7224 */ /* 0x001fe400078e0014 */
[----:B------:R-:W-:-:S06]  /*9a40*/  IMAD.MOV.U32 R43, RZ, RZ, R17 ;  /* 0x000000ffff2b7224 */ /* 0x000fcc00078e0011 */
[----:B------:R-:W-:Y:S05]  /*9a50*/  @P1 BRA `(.L_x_441) ;  /* 0xfffffffc00901947 */ /* 0x000fea000383ffff */
[----:B------:R-:W-:Y:S05]  /*9a60*/  BSYNC.RECONVERGENT B1 ;  /* 0x0000000000017941 */ /* 0x000fea0003800200 */
.L_x_440:
[----:B------:R-:W-:-:S07]  /*9a70*/  IMAD.MOV.U32 R13, RZ, RZ, R15 ;  /* 0x000000ffff0d7224 */ /* 0x000fce00078e000f */
.L_x_439:
[----:B------:R-:W-:Y:S05]  /*9a80*/  BSYNC.RECONVERGENT B0 ;  /* 0x0000000000007941 */ /* 0x000fea0003800200 */
.L_x_438:
[----:B------:R-:W-:Y:S01]  /*9a90*/  LOP3.LUT P1, R33, R33, 0x3f, RZ, 0xc0, !PT ;  /* 0x0000003f21217812 */ /* 0x000fe2000782c0ff */
[----:B------:R-:W-:-:S04]  /*9aa0*/  IMAD.IADD R12, R12, 0x1, R13 ;  /* 0x000000010c0c7824 */ /* 0x000fc800078e020d */
[----:B------:R-:W-:-:S05]  /*9ab0*/  IMAD.U32 R22, R12, 0x8, R1 ;  /* 0x000000080c167824 */ /* 0x000fca00078e0001 */
[----:B------:R0:W-:Y:S04]  /*9ac0*/  STL.64 [R22+-0x78], R42 ;  /* 0xffff882a16007387 */ /* 0x0001e80000100a00 */
[----:B------:R-:W2:Y:S04]  /*9ad0*/  @P1 LDL.64 R16, [R1+0x8] ;  /* 0x0000080001101983 */ /* 0x000ea80000100a00 */
[----:B------:R-:W3:Y:S04]  /*9ae0*/  LDL.64 R14, [R1+0x10] ;  /* 0x00001000010e7983 */ /* 0x000ee80000100a00 */
[----:B------:R-:W4:Y:S01]  /*9af0*/  LDL.64 R12, [R1+0x18] ;  /* 0x00001800010c7983 */ /* 0x000f220000100a00 */
[----:B------:R-:W-:Y:S01]  /*9b00*/  BSSY.RECONVERGENT B0, `(.L_x_442) ;  /* 0x0000035000007945 */ /* 0x000fe20003800200 */
[----:B--2---:R-:W-:-:S02]  /*9b10*/  @P1 SHF.R.U64 R21, R16, 0x1, R17 ;  /* 0x0000000110151819 */ /* 0x004fc40000001211 */
[----:B------:R-:W-:Y:S02]  /*9b20*/  @P1 SHF.R.U32.HI R23, RZ, 0x1, R17 ;  /* 0x00000001ff171819 */ /* 0x000fe40000011611 */
[----:B------:R-:W-:Y:S02]  /*9b30*/  @P1 LOP3.LUT R16, R33, 0x3f, RZ, 0x3c, !PT ;  /* 0x0000003f21101812 */ /* 0x000fe400078e3cff */
[C---:B---3--:R-:W-:Y:S02]  /*9b40*/  @P1 SHF.L.U32 R20, R14.reuse, R33, RZ ;  /* 0x000000210e141219 */ /* 0x048fe400000006ff */
[----:B------:R-:W-:Y:S02]  /*9b50*/  @P1 SHF.R.U64 R21, R21, R16, R23 ;  /* 0x0000001015151219 */ /* 0x000fe40000001217 */
[--C-:B------:R-:W-:Y:S02]  /*9b60*/  @P1 SHF.R.U32.HI R17, RZ, 0x1, R15.reuse ;  /* 0x00000001ff111819 */ /* 0x100fe4000001160f */
[----:B------:R-:W-:-:S02]  /*9b70*/  @P1 SHF.R.U64 R18, R14, 0x1, R15 ;  /* 0x000000010e121819 */ /* 0x000fc4000000120f */
[----:B------:R-:W-:Y:S02]  /*9b80*/  @P1 SHF.L.U64.HI R19, R14, R33, R15 ;  /* 0x000000210e131219 */ /* 0x000fe4000001020f */
[-C--:B0-----:R-:W-:Y:S02]  /*9b90*/  @P1 SHF.R.U32.HI R22, RZ, R16.reuse, R23 ;  /* 0x00000010ff161219 */ /* 0x081fe40000011617 */
[----:B------:R-:W-:Y:S02]  /*9ba0*/  @P1 LOP3.LUT R14, R20, R21, RZ, 0xfc, !PT ;  /* 0x00000015140e1212 */ /* 0x000fe400078efcff */
[----:B----4-:R-:W-:Y:S02]  /*9bb0*/  @P1 SHF.L.U32 R23, R12, R33, RZ ;  /* 0x000000210c171219 */ /* 0x010fe400000006ff */
[----:B------:R-:W-:Y:S02]  /*9bc0*/  @P1 SHF.R.U64 R18, R18, R16, R17 ;  /* 0x0000001012121219 */ /* 0x000fe40000001211 */
[----:B------:R-:W-:-:S02]  /*9bd0*/  @P1 LOP3.LUT R15, R19, R22, RZ, 0xfc, !PT ;  /* 0x00000016130f1212 */ /* 0x000fc400078efcff */
[----:B------:R-:W-:Y:S01]  /*9be0*/  @P1 SHF.R.U32.HI R16, RZ, R16, R17 ;  /* 0x00000010ff101219 */ /* 0x000fe20000011611 */
[----:B------:R-:W-:Y:S01]  /*9bf0*/  IMAD.SHL.U32 R17, R14, 0x4, RZ ;  /* 0x000000040e117824 */ /* 0x000fe200078e00ff */
[----:B------:R-:W-:Y:S02]  /*9c00*/  @P1 SHF.L.U64.HI R33, R12, R33, R13 ;  /* 0x000000210c211219 */ /* 0x000fe4000001020d */
[----:B------:R-:W-:Y:S02]  /*9c10*/  @P1 LOP3.LUT R12, R23, R18, RZ, 0xfc, !PT ;  /* 0x00000012170c1212 */ /* 0x000fe400078efcff */
[----:B------:R-:W-:Y:S02]  /*9c20*/  SHF.L.U64.HI R14, R14, 0x2, R15 ;  /* 0x000000020e0e7819 */ /* 0x000fe4000001020f */
[----:B------:R-:W-:Y:S02]  /*9c30*/  @P1 LOP3.LUT R13, R33, R16, RZ, 0xfc, !PT ;  /* 0x00000010210d1212 */ /* 0x000fe400078efcff */
[----:B------:R-:W-:-:S02]  /*9c40*/  SHF.L.W.U32.HI R15, R15, 0x2, R12 ;  /* 0x000000020f0f7819 */ /* 0x000fc40000010e0c */
[----:B------:R-:W-:Y:S02]  /*9c50*/  IADD3 RZ, P1, PT, RZ, -R17, RZ ;  /* 0x80000011ffff7210 */ /* 0x000fe40007f3e0ff */
[----:B------:R-:W-:Y:S02]  /*9c60*/  LOP3.LUT R19, RZ, R14, RZ, 0x33, !PT ;  /* 0x0000000eff137212 */ /* 0x000fe400078e33ff */
[----:B------:R-:W-:Y:S02]  /*9c70*/  SHF.L.W.U32.HI R16, R12, 0x2, R13 ;  /* 0x000000020c107819 */ /* 0x000fe40000010e0d */
[----:B------:R-:W-:Y:S02]  /*9c80*/  LOP3.LUT R18, RZ, R15, RZ, 0x33, !PT ;  /* 0x0000000fff127212 */ /* 0x000fe400078e33ff */
[----:B------:R-:W-:Y:S02]  /*9c90*/  IADD3.X R19, P1, PT, RZ, R19, RZ, P1, !PT ;  /* 0x00000013ff137210 */ /* 0x000fe40000f3e4ff */
[----:B------:R-:W-:-:S02]  /*9ca0*/  LOP3.LUT R21, RZ, R16, RZ, 0x33, !PT ;  /* 0x00000010ff157212 */ /* 0x000fc400078e33ff */
[----:B------:R-:W-:Y:S02]  /*9cb0*/  IADD3.X R18, P2, PT, RZ, R18, RZ, P1, !PT ;  /* 0x00000012ff127210 */ /* 0x000fe40000f5e4ff */
[----:B------:R-:W-:-:S03]  /*9cc0*/  ISETP.GT.U32.AND P3, PT, R15, -0x1, PT ;  /* 0xffffffff0f00780c */ /* 0x000fc60003f64070 */
[----:B------:R-:W-:Y:S01]  /*9cd0*/  IMAD.X R21, RZ, RZ, R21, P2 ;  /* 0x000000ffff157224 */ /* 0x000fe200010e0615 */
[----:B------:R-:W-:-:S04]  /*9ce0*/  ISETP.GT.AND.EX P1, PT, R16, -0x1, PT, P3 ;  /* 0xffffffff1000780c */ /* 0x000fc80003f24330 */
[----:B------:R-:W-:Y:S02]  /*9cf0*/  SEL R12, R16, R21, P1 ;  /* 0x00000015100c7207 */ /* 0x000fe40000800000 */
[----:B------:R-:W-:Y:S02]  /*9d00*/  SEL R15, R15, R18, P1 ;  /* 0x000000120f0f7207 */ /* 0x000fe40000800000 */
[----:B------:R-:W-:Y:S02]  /*9d10*/  ISETP.NE.U32.AND P2, PT, R12, RZ, PT ;  /* 0x000000ff0c00720c */ /* 0x000fe40003f45070 */
[----:B------:R-:W-:Y:S02]  /*9d20*/  SEL R14, R14, R19, P1 ;  /* 0x000000130e0e7207 */ /* 0x000fe40000800000 */
[----:B------:R-:W-:Y:S01]  /*9d30*/  SEL R21, R15, R12, !P2 ;  /* 0x0000000c0f157207 */ /* 0x000fe20005000000 */
[----:B------:R-:W-:-:S03]  /*9d40*/  @!P1 IMAD.MOV R17, RZ, RZ, -R17 ;  /* 0x000000ffff119224 */ /* 0x000fc600078e0a11 */
[----:B------:R-:W0:Y:S02]  /*9d50*/  FLO.U32 R18, R21 ;  /* 0x0000001500127300 */ /* 0x000e2400000e0000 */
[C---:B0-----:R-:W-:Y:S02]  /*9d60*/  IADD3 R20, PT, PT, -R18.reuse, 0x1f, RZ ;  /* 0x0000001f12147810 */ /* 0x041fe40007ffe1ff */
[----:B------:R-:W-:-:S03]  /*9d70*/  IADD3 R18, PT, PT, -R18, 0x3f, RZ ;  /* 0x0000003f12127810 */ /* 0x000fc60007ffe1ff */
[----:B------:R-:W-:-:S05]  /*9d80*/  @P2 IMAD.MOV R18, RZ, RZ, R20 ;  /* 0x000000ffff122224 */ /* 0x000fca00078e0214 */
[----:B------:R-:W-:-:S13]  /*9d90*/  ISETP.NE.AND P2, PT, R18, RZ, PT ;  /* 0x000000ff1200720c */ /* 0x000fda0003f45270 */
[----:B------:R-:W-:Y:S05]  /*9da0*/  @!P2 BRA `(.L_x_443) ;  /* 0x000000000028a947 */ /* 0x000fea0003800000 */
[C---:B------:R-:W-:Y:S02]  /*9db0*/  LOP3.LUT R20, R18.reuse, 0x3f, RZ, 0xc0, !PT ;  /* 0x0000003f12147812 */ /* 0x040fe400078ec0ff */
[--C-:B------:R-:W-:Y:S02]  /*9dc0*/  SHF.R.U64 R17, R17, 0x1, R14.reuse ;  /* 0x0000000111117819 */ /* 0x100fe4000000120e */
[----:B------:R-:W-:Y:S02]  /*9dd0*/  SHF.R.U32.HI R14, RZ, 0x1, R14 ;  /* 0x00000001ff0e7819 */ /* 0x000fe4000001160e */
[----:B------:R-:W-:Y:S02]  /*9de0*/  LOP3.LUT R19, R18, 0x3f, RZ, 0xc, !PT ;  /* 0x0000003f12137812 */ /* 0x000fe400078e0cff */
[CC--:B------:R-:W-:Y:S02]  /*9df0*/  SHF.L.U64.HI R12, R15.reuse, R20.reuse, R12 ;  /* 0x000000140f0c7219 */ /* 0x0c0fe4000001020c */
[----:B------:R-:W-:-:S02]  /*9e00*/  SHF.L.U32 R15, R15, R20, RZ ;  /* 0x000000140f0f7219 */ /* 0x000fc400000006ff */
[-CC-:B------:R-:W-:Y:S02]  /*9e10*/  SHF.R.U64 R20, R17, R19.reuse, R14.reuse ;  /* 0x0000001311147219 */ /* 0x180fe4000000120e */
[----:B------:R-:W-:Y:S02]  /*9e20*/  SHF.R.U32.HI R19, RZ, R19, R14 ;  /* 0x00000013ff137219 */ /* 0x000fe4000001160e */
[----:B------:R-:W-:Y:S02]  /*9e30*/  LOP3.LUT R15, R15, R20, RZ, 0xfc, !PT ;  /* 0x000000140f0f7212 */ /* 0x000fe400078efcff */
[----:B------:R-:W-:-:S07]  /*9e40*/  LOP3.LUT R12, R12, R19, RZ, 0xfc, !PT ;  /* 0x000000130c0c7212 */ /* 0x000fce00078efcff */
.L_x_443:
[----:B------:R-:W-:Y:S05]  /*9e50*/  BSYNC.RECONVERGENT B0 ;  /* 0x0000000000007941 */ /* 0x000fea0003800200 */
.L_x_442:
[----:B------:R-:W-:Y:S01]  /*9e60*/  IMAD.WIDE.U32 R22, R15, 0x2168c235, RZ ;  /* 0x2168c2350f167825 */ /* 0x000fe200078e00ff */
[----:B------:R-:W-:-:S03]  /*9e70*/  SHF.R.U32.HI R13, RZ, 0x1e, R13 ;  /* 0x0000001eff0d7819 */ /* 0x000fc6000001160d */
[----:B------:R-:W-:Y:S01]  /*9e80*/  IMAD.MOV.U32 R20, RZ, RZ, R23 ;  /* 0x000000ffff147224 */ /* 0x000fe200078e0017 */
[----:B------:R-:W-:Y:S01]  /*9e90*/  IADD3 RZ, P2, PT, R22, R22, RZ ;  /* 0x0000001616ff7210 */ /* 0x000fe20007f5e0ff */
[----:B------:R-:W-:Y:S01]  /*9ea0*/  IMAD.MOV.U32 R21, RZ, RZ, RZ ;  /* 0x000000ffff157224 */ /* 0x000fe200078e00ff */
[----:B------:R-:W-:Y:S01]  /*9eb0*/  LEA.HI R13, R16, R13, RZ, 0x1 ;  /* 0x0000000d100d7211 */ /* 0x000fe200078f08ff */
[----:B------:R-:W-:-:S04]  /*9ec0*/  IMAD.HI.U32 R14, R12, -0x36f0255e, RZ ;  /* 0xc90fdaa20c0e7827 */ /* 0x000fc800078e00ff */
[----:B------:R-:W-:-:S04]  /*9ed0*/  IMAD.WIDE.U32 R20, R15, -0x36f0255e, R20 ;  /* 0xc90fdaa20f147825 */ /* 0x000fc800078e0014 */
[C---:B------:R-:W-:Y:S02]  /*9ee0*/  IMAD R17, R12.reuse, -0x36f0255e, RZ ;  /* 0xc90fdaa20c117824 */ /* 0x040fe400078e02ff */
[----:B------:R-:W-:-:S04]  /*9ef0*/  IMAD.WIDE.U32 R20, P3, R12, 0x2168c235, R20 ;  /* 0x2168c2350c147825 */ /* 0x000fc80007860014 */
[----:B------:R-:W-:Y:S01]  /*9f00*/  IMAD.X R14, RZ, RZ, R14, P3 ;  /* 0x000000ffff0e7224 */ /* 0x000fe200018e060e */
[----:B------:R-:W-:Y:S02]  /*9f10*/  IADD3 R17, P3, PT, R17, R21, RZ ;  /* 0x0000001511117210 */ /* 0x000fe40007f7e0ff */
[----:B------:R-:W-:Y:S02]  /*9f20*/  IADD3.X RZ, P2, PT, R20, R20, RZ, P2, !PT ;  /* 0x0000001414ff7210 */ /* 0x000fe4000175e4ff */
[C---:B------:R-:W-:Y:S01]  /*9f30*/  ISETP.GT.U32.AND P4, PT, R17.reuse, RZ, PT ;  /* 0x000000ff1100720c */ /* 0x040fe20003f84070 */
[----:B------:R-:W-:Y:S01]  /*9f40*/  IMAD.X R15, RZ, RZ, R14, P3 ;  /* 0x000000ffff0f7224 */ /* 0x000fe200018e060e */
[----:B------:R-:W-:-:S04]  /*9f50*/  IADD3.X R14, P3, PT, R17, R17, RZ, P2, !PT ;  /* 0x00000011110e7210 */ /* 0x000fc8000177e4ff */
[C---:B------:R-:W-:Y:S01]  /*9f60*/  ISETP.GT.AND.EX P2, PT, R15.reuse, RZ, PT, P4 ;  /* 0x000000ff0f00720c */ /* 0x040fe20003f44340 */
[----:B------:R-:W-:-:S03]  /*9f70*/  IMAD.X R12, R15, 0x1, R15, P3 ;  /* 0x000000010f0c7824 */ /* 0x000fc600018e060f */
[----:B------:R-:W-:Y:S02]  /*9f80*/  SEL R14, R14, R17, P2 ;  /* 0x000000110e0e7207 */ /* 0x000fe40001000000 */
[----:B------:R-:W-:Y:S02]  /*9f90*/  SEL R12, R12, R15, P2 ;  /* 0x0000000f0c0c7207 */ /* 0x000fe40001000000 */
[----:B------:R-:W-:-:S05]  /*9fa0*/  IADD3 R15, P3, PT, R14, 0x1, RZ ;  /* 0x000000010e0f7810 */ /* 0x000fca0007f7e0ff */
[----:B------:R-:W-:-:S05]  /*9fb0*/  IMAD.X R12, RZ, RZ, R12, P3 ;  /* 0x000000ffff0c7224 */ /* 0x000fca00018e060c */
[----:B------:R-:W-:-:S04]  /*9fc0*/  SHF.R.U64 R15, R15, 0xa, R12 ;  /* 0x0000000a0f0f7819 */ /* 0x000fc8000000120c */
[----:B------:R-:W-:Y:S02]  /*9fd0*/  IADD3 R17, P3, PT, R15, 0x1, RZ ;  /* 0x000000010f117810 */ /* 0x000fe40007f7e0ff */
[----:B------:R-:W-:Y:S02]  /*9fe0*/  SEL R15, RZ, 0xffffffff, !P2 ;  /* 0xffffffffff0f7807 */ /* 0x000fe40005000000 */
[----:B------:R-:W-:Y:S02]  /*9ff0*/  LEA.HI.X R12, R12, RZ, RZ, 0x16, P3 ;  /* 0x000000ff0c0c7211 */ /* 0x000fe400018fb4ff */
[----:B------:R-:W-:Y:S01]  /*a000*/  LOP3.LUT P2, R19, R32, 0x80000000, RZ, 0xc0, !PT ;  /* 0x8000000020137812 */ /* 0x000fe2000784c0ff */
[----:B------:R-:W-:Y:S01]  /*a010*/  IMAD.IADD R15, R15, 0x1, -R18 ;  /* 0x000000010f0f7824 */ /* 0x000fe200078e0a12 */
[--C-:B------:R-:W-:Y:S02]  /*a020*/  SHF.R.U64 R17, R17, 0x1, R12.reuse ;  /* 0x0000000111117819 */ /* 0x100fe4000000120c */
[----:B------:R-:W-:Y:S01]  /*a030*/  SHF.R.U32.HI R12, RZ, 0x1, R12 ;  /* 0x00000001ff0c7819 */ /* 0x000fe2000001160c */
[----:B------:R-:W-:Y:S01]  /*a040*/  IMAD.SHL.U32 R15, R15, 0x100000, RZ ;  /* 0x001000000f0f7824 */ /* 0x000fe200078e00ff */
[----:B------:R-:W-:-:S02]  /*a050*/  IADD3 R14, P3, P4, RZ, RZ, R17 ;  /* 0x000000ffff0e7210 */ /* 0x000fc40007c7e011 */
[----:B------:R-:W-:Y:S02]  /*a060*/  @!P1 LOP3.LUT R19, R19, 0x80000000, RZ, 0x3c, !PT ;  /* 0x8000000013139812 */ /* 0x000fe400078e3cff */
[----:B------:R-:W-:-:S03]  /*a070*/  IADD3.X R12, PT, PT, R15, 0x3fe00000, R12, P3, P4 ;  /* 0x3fe000000f0c7810 */ /* 0x000fc60001fe840c */
[----:B------:R-:W-:Y:S01]  /*a080*/  @P2 IMAD.MOV R13, RZ, RZ, -R13 ;  /* 0x000000ffff0d2224 */ /* 0x000fe200078e0a0d */
[----:B------:R-:W-:-:S07]  /*a090*/  LOP3.LUT R32, R12, R19, RZ, 0xfc, !PT ;  /* 0x000000130c207212 */ /* 0x000fce00078efcff */
.L_x_437:
[----:B------:R-:W-:Y:S02]  /*a0a0*/  IMAD.MOV.U32 R35, RZ, RZ, 0x0 ;  /* 0x00000000ff237424 */ /* 0x000fe400078e00ff */
[----:B------:R-:W-:Y:S02]  /*a0b0*/  IMAD.MOV.U32 R15, RZ, RZ, R32 ;  /* 0x000000ffff0f7224 */ /* 0x000fe400078e0020 */
[----:B------:R-:W-:Y:S05]  /*a0c0*/  RET.REL.NODEC R34 `(_Z25get_exact_solution_on_gpuPdS_S_ddddi) ;  /* 0xffffff5c22cc7950 */ /* 0x000fea0003c3ffff */
.L_x_444:
        /* <DEDUP_REMOVED lines=11> */
.L_x_461:


//--------------------- .nv.global.init           --------------------------
	.section	.nv.global.init,"aw",@progbits
	.align	16
.nv.global.init:
	.type		__cudart_sin_cos_coeffs,@object
	.size		__cudart_sin_cos_coeffs,(__cudart_i2opi_d - __cudart_sin_cos_coeffs)
__cudart_sin_cos_coeffs:
        /*0000*/ 	.byte	0x46, 0xd2, 0xb0, 0x2c, 0xf1, 0xe5, 0x5a, 0xbe, 0x92, 0xe3, 0xac, 0x69, 0xe3, 0x1d, 0xc7, 0x3e
        /*0010*/ 	.byte	0xa1, 0x62, 0xdb, 0x19, 0xa0, 0x01, 0x2a, 0xbf, 0x18, 0x08, 0x11, 0x11, 0x11, 0x11, 0x81, 0x3f
        /*0020*/ 	.byte	0x54, 0x55, 0x55, 0x55, 0x55, 0x55, 0xc5, 0xbf, 0x00, 0x00, 0x00, 0x00, 0x00, 0x00, 0x00, 0x00
        /*0030*/ 	.byte	0x00, 0x00, 0x00, 0x00, 0x00, 0x00, 0x00, 0x00, 0x64, 0x81, 0xfd, 0x20, 0x83, 0xff, 0xa8, 0xbd
        /*0040*/ 	.byte	0x28, 0x85, 0xef, 0xc1, 0xa7, 0xee, 0x21, 0x3e, 0xd9, 0xe6, 0x06, 0x8e, 0x4f, 0x7e, 0x92, 0xbe
        /*0050*/ 	.byte	0xe9, 0xbc, 0xdd, 0x19, 0xa0, 0x01, 0xfa, 0x3e, 0x47, 0x5d, 0xc1, 0x16, 0x6c, 0xc1, 0x56, 0xbf
        /*0060*/ 	.byte	0x51, 0x55, 0x55, 0x55, 0x55, 0x55, 0xa5, 0x3f, 0x00, 0x00, 0x00, 0x00, 0x00, 0x00, 0xe0, 0xbf
        /*0070*/ 	.byte	0x00, 0x00, 0x00, 0x00, 0x00, 0x00, 0xf0, 0x3f, 0x00, 0x00, 0x00, 0x00, 0x00, 0x00, 0x00, 0x00
	.type		__cudart_i2opi_d,@object
	.size		__cudart_i2opi_d,(.L_0 - __cudart_i2opi_d)
__cudart_i2opi_d:
        /* <DEDUP_REMOVED lines=9> */
.L_0:


//--------------------- .nv.shared.reserved.0     --------------------------
	.section	.nv.shared.reserved.0,"aw",@nobits
	.weak		__nv_reservedSMEM_offset_0_alias
	.size		__nv_reservedSMEM_offset_0_alias, 0, 64
	.other		__nv_reservedSMEM_offset_0_alias,@"STO_CUDA_RESERVED_SHARED STV_DEFAULT"
__nv_reservedSMEM_offset_0_alias:
	.zero		0
	.zero		64


//--------------------- .nv.constant0._Z26parareal_correction_kernelPKdS0_S0_Pdi --------------------------
	.section	.nv.constant0._Z26parareal_correction_kernelPKdS0_S0_Pdi,"a",@progbits
	.sectionflags	@""
	.align	4
.nv.constant0._Z26parareal_correction_kernelPKdS0_S0_Pdi:
	.zero		932


//--------------------- .nv.constant0._Z15y_Thomas_on_gpuPdS_S_S_S_S_S_iii --------------------------
	.section	.nv.constant0._Z15y_Thomas_on_gpuPdS_S_S_S_S_S_iii,"a",@progbits
	.sectionflags	@""
	.align	4
.nv.constant0._Z15y_Thomas_on_gpuPdS_S_S_S_S_S_iii:
	.zero		964


//--------------------- .nv.constant0._Z15x_Thomas_on_gpuPdS_S_S_S_S_S_iii --------------------------
	.section	.nv.constant0._Z15x_Thomas_on_gpuPdS_S_S_S_S_S_iii,"a",@progbits
	.sectionflags	@""
	.align	4
.nv.constant0._Z15x_Thomas_on_gpuPdS_S_S_S_S_S_iii:
	.zero		964


//--------------------- .nv.constant0._Z22y_b_rhs_compact_on_gpuPdS_ii --------------------------
	.section	.nv.constant0._Z22y_b_rhs_compact_on_gpuPdS_ii,"a",@progbits
	.sectionflags	@""
	.align	4
.nv.constant0._Z22y_b_rhs_compact_on_gpuPdS_ii:
	.zero		920


//--------------------- .nv.constant0._Z22x_b_rhs_compact_on_gpuPdS_iii --------------------------
	.section	.nv.constant0._Z22x_b_rhs_compact_on_gpuPdS_iii,"a",@progbits
	.sectionflags	@""
	.align	4
.nv.constant0._Z22x_b_rhs_compact_on_gpuPdS_iii:
	.zero		924


//--------------------- .nv.constant0._Z14y_b_RHS_on_gpuPdS_S_S_S_iiddd --------------------------
	.section	.nv.constant0._Z14y_b_RHS_on_gpuPdS_S_S_S_iiddd,"a",@progbits
	.sectionflags	@""
	.align	4
.nv.constant0._Z14y_b_RHS_on_gpuPdS_S_S_S_iiddd:
	.zero		968


//--------------------- .nv.constant0._Z14y_A_LHS_on_gpuPdS_S_iidd --------------------------
	.section	.nv.constant0._Z14y_A_LHS_on_gpuPdS_S_iidd,"a",@progbits
	.sectionflags	@""
	.align	4
.nv.constant0._Z14y_A_LHS_on_gpuPdS_S_iidd:
	.zero		944


//--------------------- .nv.constant0._Z14x_b_RHS_on_gpuPdS_S_S_S_iiddd --------------------------
	.section	.nv.constant0._Z14x_b_RHS_on_gpuPdS_S_S_S_iiddd,"a",@progbits
	.sectionflags	@""
	.align	4
.nv.constant0._Z14x_b_RHS_on_gpuPdS_S_S_S_iiddd:
	.zero		968


//--------------------- .nv.constant0._Z14x_A_LHS_on_gpuPdS_S_iidd --------------------------
	.section	.nv.constant0._Z14x_A_LHS_on_gpuPdS_S_iidd,"a",@progbits
	.sectionflags	@""
	.align	4
.nv.constant0._Z14x_A_LHS_on_gpuPdS_S_iidd:
	.zero		944


//--------------------- .nv.constant0._Z15dcdy_bar_on_gpuPdS_S_S_iiid --------------------------
	.section	.nv.constant0._Z15dcdy_bar_on_gpuPdS_S_S_iiid,"a",@progbits
	.sectionflags	@""
	.align	4
.nv.constant0._Z15dcdy_bar_on_gpuPdS_S_S_iiid:
	.zero		952


//--------------------- .nv.constant0._Z15dcdx_bar_on_gpuPdS_S_S_iiid --------------------------
	.section	.nv.constant0._Z15dcdx_bar_on_gpuPdS_S_S_iiid,"a",@progbits
	.sectionflags	@""
	.align	4
.nv.constant0._Z15dcdx_bar_on_gpuPdS_S_S_iiid:
	.zero		952


//--------------------- .nv.constant0._Z22y_step_intC_ppm_on_gpuPdS_S_S_S_S_S_S_iiid --------------------------
	.section	.nv.constant0._Z22y_step_intC_ppm_on_gpuPdS_S_S_S_S_S_S_iiid,"a",@progbits
	.sectionflags	@""
	.align	4
.nv.constant0._Z22y_step_intC_ppm_on_gpuPdS_S_S_S_S_S_S_iiid:
	.zero		984


//--------------------- .nv.constant0._Z22y_step_ppm_coef_on_gpuPdS_S_S_S_iii --------------------------
	.section	.nv.constant0._Z22y_step_ppm_coef_on_gpuPdS_S_S_S_iii,"a",@progbits
	.sectionflags	@""
	.align	4
.nv.constant0._Z22y_step_ppm_coef_on_gpuPdS_S_S_S_iii:
	.zero		948


//--------------------- .nv.constant0._Z22x_step_intC_ppm_on_gpuPdS_S_S_S_S_S_S_iiid --------------------------
	.section	.nv.constant0._Z22x_step_intC_ppm_on_gpuPdS_S_S_S_S_S_S_iiid,"a",@progbits
	.sectionflags	@""
	.align	4
.nv.constant0._Z22x_step_intC_ppm_on_gpuPdS_S_S_S_S_S_S_iiid:
	.zero		984


//--------------------- .nv.constant0._Z22x_step_ppm_coef_on_gpuPdS_S_S_S_iii --------------------------
	.section	.nv.constant0._Z22x_step_ppm_coef_on_gpuPdS_S_S_S_iii,"a",@progbits
	.sectionflags	@""
	.align	4
.nv.constant0._Z22x_step_ppm_coef_on_gpuPdS_S_S_S_iii:
	.zero		948


//--------------------- .nv.constant0._Z25intersection_point_hori_yPdS_ii --------------------------
	.section	.nv.constant0._Z25intersection_point_hori_yPdS_ii,"a",@progbits
	.sectionflags	@""
	.align	4
.nv.constant0._Z25intersection_point_hori_yPdS_ii:
	.zero		920


//--------------------- .nv.constant0._Z25intersection_point_vert_xPdS_ii --------------------------
	.section	.nv.constant0._Z25intersection_point_vert_xPdS_ii,"a",@progbits
	.sectionflags	@""
	.align	4
.nv.constant0._Z25intersection_point_vert_xPdS_ii:
	.zero		920


//--------------------- .nv.constant0._Z26get_Lagrange_points_on_gpuPdS_S_S_S_iiid --------------------------
	.section	.nv.constant0._Z26get_Lagrange_points_on_gpuPdS_S_S_S_iiid,"a",@progbits
	.sectionflags	@""
	.align	4
.nv.constant0._Z26get_Lagrange_points_on_gpuPdS_S_S_S_iiid:
	.zero		960


//--------------------- .nv.constant0._Z28get_Euler_half_points_on_gpuPdS_iiidd --------------------------
	.section	.nv.constant0._Z28get_Euler_half_points_on_gpuPdS_iiidd,"a",@progbits
	.sectionflags	@""
	.align	4
.nv.constant0._Z28get_Euler_half_points_on_gpuPdS_iiidd:
	.zero		944


//--------------------- .nv.constant0._Z35get_Euler_cell_center_points_on_gpuPdS_iiidd --------------------------
	.section	.nv.constant0._Z35get_Euler_cell_center_points_on_gpuPdS_iiidd,"a",@progbits
	.sectionflags	@""
	.align	4
.nv.constant0._Z35get_Euler_cell_center_points_on_gpuPdS_iiidd:
	.zero		944


//--------------------- .nv.constant0._Z22get_source_term_on_gpuPdS_S_ddddi --------------------------
	.section	.nv.constant0._Z22get_source_term_on_gpuPdS_S_ddddi,"a",@progbits
	.sectionflags	@""
	.align	4
.nv.constant0._Z22get_source_term_on_gpuPdS_S_ddddi:
	.zero		956


//--------------------- .nv.constant0._Z25get_exact_solution_on_gpuPdS_S_ddddi --------------------------
	.section	.nv.constant0._Z25get_exact_solution_on_gpuPdS_S_ddddi,"a",@progbits
	.sectionflags	@""
	.align	4
.nv.constant0._Z25get_exact_solution_on_gpuPdS_S_ddddi:
	.zero		956


//--------------------- SYMBOLS --------------------------

	.type		.nv.reservedSmem.offset0,@object
	.size		.nv.reservedSmem.offset0,0x4
